//
// Generated by NVIDIA NVVM Compiler
//
// Compiler Build ID: CL-36424714
// Cuda compilation tools, release 13.0, V13.0.88
// Based on NVVM 20.0.0
//

.version 9.0
.target sm_100
.address_size 64

	// .globl	_Z13gpu_transposePdi
.global .align 1 .b8 _ZN34_INTERNAL_f6c43c17_4_k_cu_38d858ad4cuda3std3__45__cpo5beginE[1];
.global .align 1 .b8 _ZN34_INTERNAL_f6c43c17_4_k_cu_38d858ad4cuda3std3__45__cpo3endE[1];
.global .align 1 .b8 _ZN34_INTERNAL_f6c43c17_4_k_cu_38d858ad4cuda3std3__45__cpo6cbeginE[1];
.global .align 1 .b8 _ZN34_INTERNAL_f6c43c17_4_k_cu_38d858ad4cuda3std3__45__cpo4cendE[1];
.global .align 1 .b8 _ZN34_INTERNAL_f6c43c17_4_k_cu_38d858ad4cuda3std3__45__cpo6rbeginE[1];
.global .align 1 .b8 _ZN34_INTERNAL_f6c43c17_4_k_cu_38d858ad4cuda3std3__45__cpo4rendE[1];
.global .align 1 .b8 _ZN34_INTERNAL_f6c43c17_4_k_cu_38d858ad4cuda3std3__45__cpo7crbeginE[1];
.global .align 1 .b8 _ZN34_INTERNAL_f6c43c17_4_k_cu_38d858ad4cuda3std3__45__cpo5crendE[1];
.global .align 1 .b8 _ZN34_INTERNAL_f6c43c17_4_k_cu_38d858ad4cuda3std3__436_GLOBAL__N__f6c43c17_4_k_cu_38d858ad6ignoreE[1];
.global .align 1 .b8 _ZN34_INTERNAL_f6c43c17_4_k_cu_38d858ad4cuda3std3__419piecewise_constructE[1];
.global .align 1 .b8 _ZN34_INTERNAL_f6c43c17_4_k_cu_38d858ad4cuda3std3__48in_placeE[1];
.global .align 1 .b8 _ZN34_INTERNAL_f6c43c17_4_k_cu_38d858ad4cuda3std3__420unreachable_sentinelE[1];
.global .align 1 .b8 _ZN34_INTERNAL_f6c43c17_4_k_cu_38d858ad4cuda3std3__47nulloptE[1];
.global .align 1 .b8 _ZN34_INTERNAL_f6c43c17_4_k_cu_38d858ad4cuda3std3__48unexpectE[1];
.global .align 1 .b8 _ZN34_INTERNAL_f6c43c17_4_k_cu_38d858ad4cuda3std6ranges3__45__cpo4swapE[1];
.global .align 1 .b8 _ZN34_INTERNAL_f6c43c17_4_k_cu_38d858ad4cuda3std6ranges3__45__cpo9iter_moveE[1];
.global .align 1 .b8 _ZN34_INTERNAL_f6c43c17_4_k_cu_38d858ad4cuda3std6ranges3__45__cpo5beginE[1];
.global .align 1 .b8 _ZN34_INTERNAL_f6c43c17_4_k_cu_38d858ad4cuda3std6ranges3__45__cpo3endE[1];
.global .align 1 .b8 _ZN34_INTERNAL_f6c43c17_4_k_cu_38d858ad4cuda3std6ranges3__45__cpo6cbeginE[1];
.global .align 1 .b8 _ZN34_INTERNAL_f6c43c17_4_k_cu_38d858ad4cuda3std6ranges3__45__cpo4cendE[1];
.global .align 1 .b8 _ZN34_INTERNAL_f6c43c17_4_k_cu_38d858ad4cuda3std6ranges3__45__cpo7advanceE[1];
.global .align 1 .b8 _ZN34_INTERNAL_f6c43c17_4_k_cu_38d858ad4cuda3std6ranges3__45__cpo9iter_swapE[1];
.global .align 1 .b8 _ZN34_INTERNAL_f6c43c17_4_k_cu_38d858ad4cuda3std6ranges3__45__cpo4nextE[1];
.global .align 1 .b8 _ZN34_INTERNAL_f6c43c17_4_k_cu_38d858ad4cuda3std6ranges3__45__cpo4prevE[1];
.global .align 1 .b8 _ZN34_INTERNAL_f6c43c17_4_k_cu_38d858ad4cuda3std6ranges3__45__cpo4dataE[1];
.global .align 1 .b8 _ZN34_INTERNAL_f6c43c17_4_k_cu_38d858ad4cuda3std6ranges3__45__cpo5cdataE[1];
.global .align 1 .b8 _ZN34_INTERNAL_f6c43c17_4_k_cu_38d858ad4cuda3std6ranges3__45__cpo4sizeE[1];
.global .align 1 .b8 _ZN34_INTERNAL_f6c43c17_4_k_cu_38d858ad4cuda3std6ranges3__45__cpo5ssizeE[1];
.global .align 1 .b8 _ZN34_INTERNAL_f6c43c17_4_k_cu_38d858ad4cuda3std6ranges3__45__cpo8distanceE[1];
.global .align 1 .b8 _ZN34_INTERNAL_f6c43c17_4_k_cu_38d858ad6thrust24THRUST_300001_SM_1000_NS8cuda_cub3parE[1];
.global .align 1 .b8 _ZN34_INTERNAL_f6c43c17_4_k_cu_38d858ad6thrust24THRUST_300001_SM_1000_NS8cuda_cub10par_nosyncE[1];
.global .align 1 .b8 _ZN34_INTERNAL_f6c43c17_4_k_cu_38d858ad6thrust24THRUST_300001_SM_1000_NS6system6detail10sequential3seqE[1];
.global .align 1 .b8 _ZN34_INTERNAL_f6c43c17_4_k_cu_38d858ad6thrust24THRUST_300001_SM_1000_NS6system3cpp3parE[1];
.global .align 1 .b8 _ZN34_INTERNAL_f6c43c17_4_k_cu_38d858ad6thrust24THRUST_300001_SM_1000_NS12placeholders2_1E[1];
.global .align 1 .b8 _ZN34_INTERNAL_f6c43c17_4_k_cu_38d858ad6thrust24THRUST_300001_SM_1000_NS12placeholders2_2E[1];
.global .align 1 .b8 _ZN34_INTERNAL_f6c43c17_4_k_cu_38d858ad6thrust24THRUST_300001_SM_1000_NS12placeholders2_3E[1];
.global .align 1 .b8 _ZN34_INTERNAL_f6c43c17_4_k_cu_38d858ad6thrust24THRUST_300001_SM_1000_NS12placeholders2_4E[1];
.global .align 1 .b8 _ZN34_INTERNAL_f6c43c17_4_k_cu_38d858ad6thrust24THRUST_300001_SM_1000_NS12placeholders2_5E[1];
.global .align 1 .b8 _ZN34_INTERNAL_f6c43c17_4_k_cu_38d858ad6thrust24THRUST_300001_SM_1000_NS12placeholders2_6E[1];
.global .align 1 .b8 _ZN34_INTERNAL_f6c43c17_4_k_cu_38d858ad6thrust24THRUST_300001_SM_1000_NS12placeholders2_7E[1];
.global .align 1 .b8 _ZN34_INTERNAL_f6c43c17_4_k_cu_38d858ad6thrust24THRUST_300001_SM_1000_NS12placeholders2_8E[1];
.global .align 1 .b8 _ZN34_INTERNAL_f6c43c17_4_k_cu_38d858ad6thrust24THRUST_300001_SM_1000_NS12placeholders2_9E[1];
.global .align 1 .b8 _ZN34_INTERNAL_f6c43c17_4_k_cu_38d858ad6thrust24THRUST_300001_SM_1000_NS12placeholders3_10E[1];
.global .align 1 .b8 _ZN34_INTERNAL_f6c43c17_4_k_cu_38d858ad6thrust24THRUST_300001_SM_1000_NS3seqE[1];
.global .align 1 .b8 _ZN34_INTERNAL_f6c43c17_4_k_cu_38d858ad6thrust24THRUST_300001_SM_1000_NS6deviceE[1];
.extern .shared .align 16 .b8 _ZN6thrust24THRUST_300001_SM_1000_NS8cuda_cub4core6detail5shmemE[];

.visible .entry _Z13gpu_transposePdi(
	.param .u64 .ptr .align 1 _Z13gpu_transposePdi_param_0,
	.param .u32 _Z13gpu_transposePdi_param_1
)
{
	.reg .pred 	%p<4>;
	.reg .b32 	%r<17>;
	.reg .b64 	%rd<7>;
	.reg .b64 	%fd<3>;

	ld.param.u64 	%rd2, [_Z13gpu_transposePdi_param_0];
	ld.param.u32 	%r9, [_Z13gpu_transposePdi_param_1];
	mov.u32 	%r10, %ctaid.x;
	mov.u32 	%r1, %ntid.x;
	mov.u32 	%r11, %tid.x;
	mad.lo.s32 	%r16, %r10, %r1, %r11;
	mul.lo.s32 	%r3, %r9, %r9;
	setp.ge.s32 	%p1, %r16, %r3;
	@%p1 bra 	$L__BB0_5;
	cvta.to.global.u64 	%rd1, %rd2;
	mov.u32 	%r12, %nctaid.x;
	mul.lo.s32 	%r4, %r12, %r1;
$L__BB0_2:
	div.s32 	%r6, %r16, %r9;
	mul.lo.s32 	%r13, %r6, %r9;
	sub.s32 	%r7, %r16, %r13;
	setp.le.s32 	%p2, %r7, %r6;
	@%p2 bra 	$L__BB0_4;
	mad.lo.s32 	%r14, %r6, %r9, %r7;
	mul.wide.s32 	%rd3, %r14, 8;
	add.s64 	%rd4, %rd1, %rd3;
	ld.global.f64 	%fd1, [%rd4];
	mad.lo.s32 	%r15, %r7, %r9, %r6;
	mul.wide.s32 	%rd5, %r15, 8;
	add.s64 	%rd6, %rd1, %rd5;
	ld.global.f64 	%fd2, [%rd6];
	st.global.f64 	[%rd4], %fd2;
	st.global.f64 	[%rd6], %fd1;
$L__BB0_4:
	add.s32 	%r16, %r16, %r4;
	setp.lt.s32 	%p3, %r16, %r3;
	@%p3 bra 	$L__BB0_2;
$L__BB0_5:
	ret;

}
	// .globl	_Z8gpu_swapPdiii
.visible .entry _Z8gpu_swapPdiii(
	.param .u64 .ptr .align 1 _Z8gpu_swapPdiii_param_0,
	.param .u32 _Z8gpu_swapPdiii_param_1,
	.param .u32 _Z8gpu_swapPdiii_param_2,
	.param .u32 _Z8gpu_swapPdiii_param_3
)
{
	.reg .pred 	%p<7>;
	.reg .b32 	%r<57>;
	.reg .b64 	%rd<23>;
	.reg .b64 	%fd<11>;

	ld.param.u64 	%rd2, [_Z8gpu_swapPdiii_param_0];
	ld.param.u32 	%r19, [_Z8gpu_swapPdiii_param_1];
	ld.param.u32 	%r20, [_Z8gpu_swapPdiii_param_2];
	ld.param.u32 	%r21, [_Z8gpu_swapPdiii_param_3];
	cvta.to.global.u64 	%rd1, %rd2;
	mov.u32 	%r22, %ctaid.x;
	mov.u32 	%r23, %ntid.x;
	mov.u32 	%r24, %tid.x;
	mad.lo.s32 	%r55, %r22, %r23, %r24;
	mov.u32 	%r25, %nctaid.x;
	mul.lo.s32 	%r2, %r25, %r23;
	setp.ge.s32 	%p1, %r55, %r19;
	@%p1 bra 	$L__BB1_6;
	add.s32 	%r26, %r55, %r2;
	max.s32 	%r27, %r19, %r26;
	setp.lt.s32 	%p2, %r26, %r19;
	selp.u32 	%r28, 1, 0, %p2;
	add.s32 	%r29, %r26, %r28;
	sub.s32 	%r30, %r27, %r29;
	div.u32 	%r31, %r30, %r2;
	add.s32 	%r3, %r31, %r28;
	and.b32  	%r32, %r3, 3;
	setp.eq.s32 	%p3, %r32, 3;
	@%p3 bra 	$L__BB1_4;
	mul.lo.s32 	%r33, %r19, %r55;
	add.s32 	%r53, %r21, %r33;
	mul.lo.s32 	%r5, %r2, %r19;
	add.s32 	%r52, %r20, %r33;
	add.s32 	%r34, %r3, 1;
	and.b32  	%r35, %r34, 3;
	neg.s32 	%r51, %r35;
$L__BB1_3:
	.pragma "nounroll";
	mul.wide.s32 	%rd3, %r52, 8;
	add.s64 	%rd4, %rd1, %rd3;
	ld.global.f64 	%fd1, [%rd4];
	mul.wide.s32 	%rd5, %r53, 8;
	add.s64 	%rd6, %rd1, %rd5;
	ld.global.f64 	%fd2, [%rd6];
	st.global.f64 	[%rd4], %fd2;
	st.global.f64 	[%rd6], %fd1;
	add.s32 	%r55, %r55, %r2;
	add.s32 	%r53, %r53, %r5;
	add.s32 	%r52, %r52, %r5;
	add.s32 	%r51, %r51, 1;
	setp.ne.s32 	%p4, %r51, 0;
	@%p4 bra 	$L__BB1_3;
$L__BB1_4:
	setp.lt.u32 	%p5, %r3, 3;
	@%p5 bra 	$L__BB1_6;
$L__BB1_5:
	mul.lo.s32 	%r36, %r55, %r19;
	add.s32 	%r37, %r36, %r20;
	mul.wide.s32 	%rd7, %r37, 8;
	add.s64 	%rd8, %rd1, %rd7;
	ld.global.f64 	%fd3, [%rd8];
	add.s32 	%r38, %r36, %r21;
	mul.wide.s32 	%rd9, %r38, 8;
	add.s64 	%rd10, %rd1, %rd9;
	ld.global.f64 	%fd4, [%rd10];
	st.global.f64 	[%rd8], %fd4;
	st.global.f64 	[%rd10], %fd3;
	add.s32 	%r39, %r55, %r2;
	mul.lo.s32 	%r40, %r39, %r19;
	add.s32 	%r41, %r40, %r20;
	mul.wide.s32 	%rd11, %r41, 8;
	add.s64 	%rd12, %rd1, %rd11;
	ld.global.f64 	%fd5, [%rd12];
	add.s32 	%r42, %r40, %r21;
	mul.wide.s32 	%rd13, %r42, 8;
	add.s64 	%rd14, %rd1, %rd13;
	ld.global.f64 	%fd6, [%rd14];
	st.global.f64 	[%rd12], %fd6;
	st.global.f64 	[%rd14], %fd5;
	add.s32 	%r43, %r39, %r2;
	mul.lo.s32 	%r44, %r43, %r19;
	add.s32 	%r45, %r44, %r20;
	mul.wide.s32 	%rd15, %r45, 8;
	add.s64 	%rd16, %rd1, %rd15;
	ld.global.f64 	%fd7, [%rd16];
	add.s32 	%r46, %r44, %r21;
	mul.wide.s32 	%rd17, %r46, 8;
	add.s64 	%rd18, %rd1, %rd17;
	ld.global.f64 	%fd8, [%rd18];
	st.global.f64 	[%rd16], %fd8;
	st.global.f64 	[%rd18], %fd7;
	add.s32 	%r47, %r43, %r2;
	mul.lo.s32 	%r48, %r47, %r19;
	add.s32 	%r49, %r48, %r20;
	mul.wide.s32 	%rd19, %r49, 8;
	add.s64 	%rd20, %rd1, %rd19;
	ld.global.f64 	%fd9, [%rd20];
	add.s32 	%r50, %r48, %r21;
	mul.wide.s32 	%rd21, %r50, 8;
	add.s64 	%rd22, %rd1, %rd21;
	ld.global.f64 	%fd10, [%rd22];
	st.global.f64 	[%rd20], %fd10;
	st.global.f64 	[%rd22], %fd9;
	add.s32 	%r55, %r47, %r2;
	setp.lt.s32 	%p6, %r55, %r19;
	@%p6 bra 	$L__BB1_5;
$L__BB1_6:
	ret;

}
	// .globl	_Z13gpu_compute_LPdS_ii
.visible .entry _Z13gpu_compute_LPdS_ii(
	.param .u64 .ptr .align 1 _Z13gpu_compute_LPdS_ii_param_0,
	.param .u64 .ptr .align 1 _Z13gpu_compute_LPdS_ii_param_1,
	.param .u32 _Z13gpu_compute_LPdS_ii_param_2,
	.param .u32 _Z13gpu_compute_LPdS_ii_param_3
)
{
	.reg .pred 	%p<6>;
	.reg .b32 	%r<15>;
	.reg .b64 	%rd<12>;
	.reg .b64 	%fd<5>;

	ld.param.u64 	%rd5, [_Z13gpu_compute_LPdS_ii_param_0];
	ld.param.u64 	%rd6, [_Z13gpu_compute_LPdS_ii_param_1];
	ld.param.u32 	%r7, [_Z13gpu_compute_LPdS_ii_param_2];
	ld.param.u32 	%r8, [_Z13gpu_compute_LPdS_ii_param_3];
	cvta.to.global.u64 	%rd1, %rd6;
	cvta.to.global.u64 	%rd2, %rd5;
	mov.u32 	%r9, %ctaid.x;
	mov.u32 	%r1, %ntid.x;
	mov.u32 	%r10, %tid.x;
	mad.lo.s32 	%r14, %r9, %r1, %r10;
	setp.ge.s32 	%p1, %r14, %r7;
	@%p1 bra 	$L__BB2_8;
	mul.lo.s32 	%r3, %r8, %r7;
	add.s32 	%r11, %r3, %r8;
	mul.wide.s32 	%rd7, %r11, 8;
	add.s64 	%rd3, %rd2, %rd7;
	add.s64 	%rd4, %rd1, %rd7;
	mov.u32 	%r12, %nctaid.x;
	mul.lo.s32 	%r4, %r12, %r1;
$L__BB2_2:
	setp.lt.s32 	%p2, %r14, %r8;
	@%p2 bra 	$L__BB2_7;
	setp.ne.s32 	%p3, %r14, %r8;
	@%p3 bra 	$L__BB2_5;
	mov.b64 	%rd11, 4607182418800017408;
	st.global.u64 	[%rd4], %rd11;
	bra.uni 	$L__BB2_7;
$L__BB2_5:
	ld.global.f64 	%fd1, [%rd3];
	abs.f64 	%fd2, %fd1;
	setp.leu.f64 	%p4, %fd2, 0d3EB0C6F7A0B5ED8D;
	@%p4 bra 	$L__BB2_7;
	add.s32 	%r13, %r14, %r3;
	mul.wide.s32 	%rd8, %r13, 8;
	add.s64 	%rd9, %rd2, %rd8;
	ld.global.f64 	%fd3, [%rd9];
	div.rn.f64 	%fd4, %fd3, %fd1;
	add.s64 	%rd10, %rd1, %rd8;
	st.global.f64 	[%rd10], %fd4;
$L__BB2_7:
	add.s32 	%r14, %r14, %r4;
	setp.lt.s32 	%p5, %r14, %r7;
	@%p5 bra 	$L__BB2_2;
$L__BB2_8:
	ret;

}
	// .globl	_Z17gpu_modify_matrixPdS_ii
.visible .entry _Z17gpu_modify_matrixPdS_ii(
	.param .u64 .ptr .align 1 _Z17gpu_modify_matrixPdS_ii_param_0,
	.param .u64 .ptr .align 1 _Z17gpu_modify_matrixPdS_ii_param_1,
	.param .u32 _Z17gpu_modify_matrixPdS_ii_param_2,
	.param .u32 _Z17gpu_modify_matrixPdS_ii_param_3
)
{
	.reg .pred 	%p<4>;
	.reg .b32 	%r<18>;
	.reg .b64 	%rd<11>;
	.reg .b64 	%fd<6>;

	ld.param.u64 	%rd3, [_Z17gpu_modify_matrixPdS_ii_param_0];
	ld.param.u64 	%rd4, [_Z17gpu_modify_matrixPdS_ii_param_1];
	ld.param.u32 	%r9, [_Z17gpu_modify_matrixPdS_ii_param_2];
	ld.param.u32 	%r10, [_Z17gpu_modify_matrixPdS_ii_param_3];
	mov.u32 	%r11, %ctaid.x;
	mov.u32 	%r1, %ntid.x;
	mov.u32 	%r12, %tid.x;
	mad.lo.s32 	%r17, %r11, %r1, %r12;
	mul.lo.s32 	%r3, %r9, %r9;
	setp.ge.s32 	%p1, %r17, %r3;
	@%p1 bra 	$L__BB3_5;
	cvta.to.global.u64 	%rd1, %rd3;
	mul.lo.s32 	%r4, %r10, %r9;
	mov.u32 	%r13, %nctaid.x;
	mul.lo.s32 	%r5, %r13, %r1;
	cvta.to.global.u64 	%rd2, %rd4;
$L__BB3_2:
	rem.s32 	%r7, %r17, %r9;
	setp.eq.s32 	%p2, %r7, %r10;
	@%p2 bra 	$L__BB3_4;
	add.s32 	%r14, %r7, %r4;
	mul.wide.s32 	%rd5, %r14, 8;
	add.s64 	%rd6, %rd2, %rd5;
	ld.global.f64 	%fd1, [%rd6];
	sub.s32 	%r15, %r17, %r7;
	add.s32 	%r16, %r15, %r10;
	mul.wide.s32 	%rd7, %r16, 8;
	add.s64 	%rd8, %rd1, %rd7;
	ld.global.f64 	%fd2, [%rd8];
	mul.f64 	%fd3, %fd1, %fd2;
	mul.wide.s32 	%rd9, %r17, 8;
	add.s64 	%rd10, %rd1, %rd9;
	ld.global.f64 	%fd4, [%rd10];
	sub.f64 	%fd5, %fd4, %fd3;
	st.global.f64 	[%rd10], %fd5;
$L__BB3_4:
	add.s32 	%r17, %r17, %r5;
	setp.lt.s32 	%p3, %r17, %r3;
	@%p3 bra 	$L__BB3_2;
$L__BB3_5:
	ret;

}
	// .globl	_ZN6thrust24THRUST_300001_SM_1000_NS8cuda_cub4core6detail13_kernel_agentINS1_8__reduce11ReduceAgentINS0_12zip_iteratorIN4cuda3std3__45tupleIJNS0_10device_ptrIdEENS0_17counting_iteratorIlNS0_11use_defaultESF_SF_EEEEEEEPNSB_IJdlEEESJ_iNS1_9__extrema9arg_max_fIdl10comparatorEEEEJSI_SK_iSO_EEEvDpT0_
.visible .entry _ZN6thrust24THRUST_300001_SM_1000_NS8cuda_cub4core6detail13_kernel_agentINS1_8__reduce11ReduceAgentINS0_12zip_iteratorIN4cuda3std3__45tupleIJNS0_10device_ptrIdEENS0_17counting_iteratorIlNS0_11use_defaultESF_SF_EEEEEEEPNSB_IJdlEEESJ_iNS1_9__extrema9arg_max_fIdl10comparatorEEEEJSI_SK_iSO_EEEvDpT0_(
	.param .align 8 .b8 _ZN6thrust24THRUST_300001_SM_1000_NS8cuda_cub4core6detail13_kernel_agentINS1_8__reduce11ReduceAgentINS0_12zip_iteratorIN4cuda3std3__45tupleIJNS0_10device_ptrIdEENS0_17counting_iteratorIlNS0_11use_defaultESF_SF_EEEEEEEPNSB_IJdlEEESJ_iNS1_9__extrema9arg_max_fIdl10comparatorEEEEJSI_SK_iSO_EEEvDpT0__param_0[16],
	.param .u64 .ptr .align 1 _ZN6thrust24THRUST_300001_SM_1000_NS8cuda_cub4core6detail13_kernel_agentINS1_8__reduce11ReduceAgentINS0_12zip_iteratorIN4cuda3std3__45tupleIJNS0_10device_ptrIdEENS0_17counting_iteratorIlNS0_11use_defaultESF_SF_EEEEEEEPNSB_IJdlEEESJ_iNS1_9__extrema9arg_max_fIdl10comparatorEEEEJSI_SK_iSO_EEEvDpT0__param_1,
	.param .u32 _ZN6thrust24THRUST_300001_SM_1000_NS8cuda_cub4core6detail13_kernel_agentINS1_8__reduce11ReduceAgentINS0_12zip_iteratorIN4cuda3std3__45tupleIJNS0_10device_ptrIdEENS0_17counting_iteratorIlNS0_11use_defaultESF_SF_EEEEEEEPNSB_IJdlEEESJ_iNS1_9__extrema9arg_max_fIdl10comparatorEEEEJSI_SK_iSO_EEEvDpT0__param_2,
	.param .align 1 .b8 _ZN6thrust24THRUST_300001_SM_1000_NS8cuda_cub4core6detail13_kernel_agentINS1_8__reduce11ReduceAgentINS0_12zip_iteratorIN4cuda3std3__45tupleIJNS0_10device_ptrIdEENS0_17counting_iteratorIlNS0_11use_defaultESF_SF_EEEEEEEPNSB_IJdlEEESJ_iNS1_9__extrema9arg_max_fIdl10comparatorEEEEJSI_SK_iSO_EEEvDpT0__param_3[1]
)
.maxntid 256
{
	.reg .pred 	%p<213>;
	.reg .b32 	%r<400>;
	.reg .b64 	%rd<368>;
	.reg .b64 	%fd<352>;

	ld.param.u64 	%rd198, [_ZN6thrust24THRUST_300001_SM_1000_NS8cuda_cub4core6detail13_kernel_agentINS1_8__reduce11ReduceAgentINS0_12zip_iteratorIN4cuda3std3__45tupleIJNS0_10device_ptrIdEENS0_17counting_iteratorIlNS0_11use_defaultESF_SF_EEEEEEEPNSB_IJdlEEESJ_iNS1_9__extrema9arg_max_fIdl10comparatorEEEEJSI_SK_iSO_EEEvDpT0__param_0+8];
	ld.param.u64 	%rd197, [_ZN6thrust24THRUST_300001_SM_1000_NS8cuda_cub4core6detail13_kernel_agentINS1_8__reduce11ReduceAgentINS0_12zip_iteratorIN4cuda3std3__45tupleIJNS0_10device_ptrIdEENS0_17counting_iteratorIlNS0_11use_defaultESF_SF_EEEEEEEPNSB_IJdlEEESJ_iNS1_9__extrema9arg_max_fIdl10comparatorEEEEJSI_SK_iSO_EEEvDpT0__param_0];
	ld.param.u32 	%r36, [_ZN6thrust24THRUST_300001_SM_1000_NS8cuda_cub4core6detail13_kernel_agentINS1_8__reduce11ReduceAgentINS0_12zip_iteratorIN4cuda3std3__45tupleIJNS0_10device_ptrIdEENS0_17counting_iteratorIlNS0_11use_defaultESF_SF_EEEEEEEPNSB_IJdlEEESJ_iNS1_9__extrema9arg_max_fIdl10comparatorEEEEJSI_SK_iSO_EEEvDpT0__param_2];
	setp.eq.s32 	%p1, %r36, 0;
	@%p1 bra 	$L__BB4_206;
	cvta.to.global.u64 	%rd1, %rd197;
	setp.gt.s32 	%p2, %r36, 1279;
	@%p2 bra 	$L__BB4_122;
	mov.u32 	%r1, %tid.x;
	setp.ge.s32 	%p96, %r1, %r36;
	mov.f64 	%fd298, 0d0000000000000000;
	mov.b64 	%rd309, 0;
	mov.u32 	%r391, %r1;
	@%p96 bra 	$L__BB4_4;
	cvt.u64.u32 	%rd265, %r1;
	mul.wide.u32 	%rd266, %r1, 8;
	add.s64 	%rd267, %rd1, %rd266;
	add.s64 	%rd309, %rd198, %rd265;
	ld.global.f64 	%fd298, [%rd267];
	add.s32 	%r391, %r1, 256;
$L__BB4_4:
	setp.ge.s32 	%p97, %r391, %r36;
	@%p97 bra 	$L__BB4_26;
	not.b32 	%r160, %r391;
	add.s32 	%r4, %r36, %r160;
	and.b32  	%r161, %r4, 768;
	setp.eq.s32 	%p98, %r161, 768;
	@%p98 bra 	$L__BB4_11;
	cvt.u64.u32 	%rd269, %r391;
	add.s64 	%rd300, %rd198, %rd269;
	mul.wide.u32 	%rd270, %r391, 8;
	add.s64 	%rd299, %rd1, %rd270;
	shr.u32 	%r162, %r4, 8;
	add.s32 	%r163, %r162, 1;
	and.b32  	%r164, %r163, 3;
	neg.s32 	%r389, %r164;
$L__BB4_7:
	.pragma "nounroll";
	mov.u64 	%rd9, %rd309;
	mov.f64 	%fd3, %fd298;
	ld.global.f64 	%fd4, [%rd299];
	abs.f64 	%fd5, %fd3;
	abs.f64 	%fd6, %fd4;
	setp.lt.f64 	%p99, %fd5, %fd6;
	mov.u64 	%rd309, %rd300;
	mov.f64 	%fd298, %fd4;
	@%p99 bra 	$L__BB4_10;
	setp.lt.f64 	%p100, %fd6, %fd5;
	mov.u64 	%rd309, %rd9;
	mov.f64 	%fd298, %fd3;
	@%p100 bra 	$L__BB4_10;
	setp.lt.s64 	%p101, %rd9, %rd300;
	min.s64 	%rd309, %rd9, %rd300;
	selp.f64 	%fd298, %fd3, %fd4, %p101;
$L__BB4_10:
	add.s32 	%r391, %r391, 256;
	add.s64 	%rd300, %rd300, 256;
	add.s64 	%rd299, %rd299, 2048;
	add.s32 	%r389, %r389, 1;
	setp.ne.s32 	%p102, %r389, 0;
	@%p102 bra 	$L__BB4_7;
$L__BB4_11:
	setp.lt.u32 	%p103, %r4, 768;
	@%p103 bra 	$L__BB4_26;
	add.s32 	%r392, %r391, 512;
$L__BB4_13:
	mov.u32 	%r12, %r392;
	add.s32 	%r165, %r12, -512;
	cvt.s64.s32 	%rd271, %r165;
	mul.wide.s32 	%rd272, %r165, 8;
	add.s64 	%rd17, %rd1, %rd272;
	add.s64 	%rd18, %rd198, %rd271;
	ld.global.f64 	%fd12, [%rd17];
	abs.f64 	%fd13, %fd298;
	abs.f64 	%fd14, %fd12;
	setp.lt.f64 	%p104, %fd13, %fd14;
	mov.u64 	%rd306, %rd18;
	mov.f64 	%fd295, %fd12;
	@%p104 bra 	$L__BB4_16;
	setp.lt.f64 	%p105, %fd14, %fd13;
	mov.u64 	%rd306, %rd309;
	mov.f64 	%fd295, %fd298;
	@%p105 bra 	$L__BB4_16;
	setp.lt.s64 	%p106, %rd309, %rd18;
	min.s64 	%rd306, %rd309, %rd18;
	selp.f64 	%fd295, %fd298, %fd12, %p106;
$L__BB4_16:
	add.s32 	%r166, %r12, -256;
	cvt.s64.s32 	%rd273, %r166;
	add.s64 	%rd21, %rd198, %rd273;
	ld.global.f64 	%fd17, [%rd17+2048];
	abs.f64 	%fd18, %fd295;
	abs.f64 	%fd19, %fd17;
	setp.lt.f64 	%p107, %fd18, %fd19;
	mov.u64 	%rd307, %rd21;
	mov.f64 	%fd296, %fd17;
	@%p107 bra 	$L__BB4_19;
	setp.lt.f64 	%p108, %fd19, %fd18;
	mov.u64 	%rd307, %rd306;
	mov.f64 	%fd296, %fd295;
	@%p108 bra 	$L__BB4_19;
	setp.lt.s64 	%p109, %rd306, %rd21;
	min.s64 	%rd307, %rd306, %rd21;
	selp.f64 	%fd296, %fd295, %fd17, %p109;
$L__BB4_19:
	cvt.s64.s32 	%rd274, %r12;
	add.s64 	%rd24, %rd198, %rd274;
	ld.global.f64 	%fd22, [%rd17+4096];
	abs.f64 	%fd23, %fd296;
	abs.f64 	%fd24, %fd22;
	setp.lt.f64 	%p110, %fd23, %fd24;
	mov.u64 	%rd308, %rd24;
	mov.f64 	%fd297, %fd22;
	@%p110 bra 	$L__BB4_22;
	setp.lt.f64 	%p111, %fd24, %fd23;
	mov.u64 	%rd308, %rd307;
	mov.f64 	%fd297, %fd296;
	@%p111 bra 	$L__BB4_22;
	setp.lt.s64 	%p112, %rd307, %rd24;
	min.s64 	%rd308, %rd307, %rd24;
	selp.f64 	%fd297, %fd296, %fd22, %p112;
$L__BB4_22:
	add.s32 	%r167, %r12, 256;
	cvt.s64.s32 	%rd275, %r167;
	add.s64 	%rd27, %rd198, %rd275;
	ld.global.f64 	%fd27, [%rd17+6144];
	abs.f64 	%fd28, %fd297;
	abs.f64 	%fd29, %fd27;
	setp.lt.f64 	%p113, %fd28, %fd29;
	mov.u64 	%rd309, %rd27;
	mov.f64 	%fd298, %fd27;
	@%p113 bra 	$L__BB4_25;
	setp.lt.f64 	%p114, %fd29, %fd28;
	mov.u64 	%rd309, %rd308;
	mov.f64 	%fd298, %fd297;
	@%p114 bra 	$L__BB4_25;
	setp.lt.s64 	%p115, %rd308, %rd27;
	min.s64 	%rd309, %rd308, %rd27;
	selp.f64 	%fd298, %fd297, %fd27, %p115;
$L__BB4_25:
	add.s32 	%r392, %r12, 1024;
	add.s32 	%r168, %r12, 512;
	setp.lt.s32 	%p116, %r168, %r36;
	@%p116 bra 	$L__BB4_13;
$L__BB4_26:
	setp.lt.s32 	%p117, %r36, 256;
	@%p117 bra 	$L__BB4_71;
	// begin inline asm
	mov.u32 %r282, %laneid;
	// end inline asm
	mov.b64 	%rd286, %fd298;
	mov.b64 	{%r284, %r289}, %rd286;
	mov.b32 	%r300, 1;
	mov.b32 	%r301, 31;
	mov.b32 	%r302, -1;
	// begin inline asm
	shfl.sync.down.b32 %r283, %r284, %r300, %r301, %r302;
	// end inline asm
	// begin inline asm
	shfl.sync.down.b32 %r288, %r289, %r300, %r301, %r302;
	// end inline asm
	mov.b64 	%rd287, {%r283, %r288};
	mov.b64 	%fd33, %rd287;
	mov.b64 	{%r294, %r299}, %rd309;
	// begin inline asm
	shfl.sync.down.b32 %r293, %r294, %r300, %r301, %r302;
	// end inline asm
	// begin inline asm
	shfl.sync.down.b32 %r298, %r299, %r300, %r301, %r302;
	// end inline asm
	mov.b64 	%rd31, {%r293, %r298};
	setp.gt.s32 	%p169, %r282, 30;
	mov.u64 	%rd311, %rd309;
	mov.f64 	%fd300, %fd298;
	@%p169 bra 	$L__BB4_31;
	abs.f64 	%fd34, %fd298;
	abs.f64 	%fd35, %fd33;
	setp.lt.f64 	%p170, %fd34, %fd35;
	mov.u64 	%rd311, %rd31;
	mov.f64 	%fd300, %fd33;
	@%p170 bra 	$L__BB4_31;
	setp.lt.f64 	%p171, %fd35, %fd34;
	mov.u64 	%rd311, %rd309;
	mov.f64 	%fd300, %fd298;
	@%p171 bra 	$L__BB4_31;
	setp.lt.s64 	%p172, %rd309, %rd31;
	min.s64 	%rd311, %rd309, %rd31;
	selp.f64 	%fd300, %fd298, %fd33, %p172;
$L__BB4_31:
	mov.b64 	%rd288, %fd300;
	mov.b64 	{%r304, %r309}, %rd288;
	mov.b32 	%r320, 2;
	mov.b32 	%r321, 31;
	mov.b32 	%r322, -1;
	// begin inline asm
	shfl.sync.down.b32 %r303, %r304, %r320, %r321, %r322;
	// end inline asm
	// begin inline asm
	shfl.sync.down.b32 %r308, %r309, %r320, %r321, %r322;
	// end inline asm
	mov.b64 	%rd289, {%r303, %r308};
	mov.b64 	%fd38, %rd289;
	mov.b64 	{%r314, %r319}, %rd311;
	// begin inline asm
	shfl.sync.down.b32 %r313, %r314, %r320, %r321, %r322;
	// end inline asm
	// begin inline asm
	shfl.sync.down.b32 %r318, %r319, %r320, %r321, %r322;
	// end inline asm
	mov.b64 	%rd34, {%r313, %r318};
	setp.gt.s32 	%p173, %r282, 29;
	mov.u64 	%rd312, %rd311;
	mov.f64 	%fd301, %fd300;
	@%p173 bra 	$L__BB4_35;
	abs.f64 	%fd39, %fd300;
	abs.f64 	%fd40, %fd38;
	setp.lt.f64 	%p174, %fd39, %fd40;
	mov.u64 	%rd312, %rd34;
	mov.f64 	%fd301, %fd38;
	@%p174 bra 	$L__BB4_35;
	setp.lt.f64 	%p175, %fd40, %fd39;
	mov.u64 	%rd312, %rd311;
	mov.f64 	%fd301, %fd300;
	@%p175 bra 	$L__BB4_35;
	setp.lt.s64 	%p176, %rd311, %rd34;
	min.s64 	%rd312, %rd311, %rd34;
	selp.f64 	%fd301, %fd300, %fd38, %p176;
$L__BB4_35:
	mov.b64 	%rd290, %fd301;
	mov.b64 	{%r324, %r329}, %rd290;
	mov.b32 	%r340, 4;
	mov.b32 	%r341, 31;
	mov.b32 	%r342, -1;
	// begin inline asm
	shfl.sync.down.b32 %r323, %r324, %r340, %r341, %r342;
	// end inline asm
	// begin inline asm
	shfl.sync.down.b32 %r328, %r329, %r340, %r341, %r342;
	// end inline asm
	mov.b64 	%rd291, {%r323, %r328};
	mov.b64 	%fd43, %rd291;
	mov.b64 	{%r334, %r339}, %rd312;
	// begin inline asm
	shfl.sync.down.b32 %r333, %r334, %r340, %r341, %r342;
	// end inline asm
	// begin inline asm
	shfl.sync.down.b32 %r338, %r339, %r340, %r341, %r342;
	// end inline asm
	mov.b64 	%rd37, {%r333, %r338};
	setp.gt.s32 	%p177, %r282, 27;
	mov.u64 	%rd313, %rd312;
	mov.f64 	%fd302, %fd301;
	@%p177 bra 	$L__BB4_39;
	abs.f64 	%fd44, %fd301;
	abs.f64 	%fd45, %fd43;
	setp.lt.f64 	%p178, %fd44, %fd45;
	mov.u64 	%rd313, %rd37;
	mov.f64 	%fd302, %fd43;
	@%p178 bra 	$L__BB4_39;
	setp.lt.f64 	%p179, %fd45, %fd44;
	mov.u64 	%rd313, %rd312;
	mov.f64 	%fd302, %fd301;
	@%p179 bra 	$L__BB4_39;
	setp.lt.s64 	%p180, %rd312, %rd37;
	min.s64 	%rd313, %rd312, %rd37;
	selp.f64 	%fd302, %fd301, %fd43, %p180;
$L__BB4_39:
	mov.b64 	%rd292, %fd302;
	mov.b64 	{%r344, %r349}, %rd292;
	mov.b32 	%r360, 8;
	mov.b32 	%r361, 31;
	mov.b32 	%r362, -1;
	// begin inline asm
	shfl.sync.down.b32 %r343, %r344, %r360, %r361, %r362;
	// end inline asm
	// begin inline asm
	shfl.sync.down.b32 %r348, %r349, %r360, %r361, %r362;
	// end inline asm
	mov.b64 	%rd293, {%r343, %r348};
	mov.b64 	%fd48, %rd293;
	mov.b64 	{%r354, %r359}, %rd313;
	// begin inline asm
	shfl.sync.down.b32 %r353, %r354, %r360, %r361, %r362;
	// end inline asm
	// begin inline asm
	shfl.sync.down.b32 %r358, %r359, %r360, %r361, %r362;
	// end inline asm
	mov.b64 	%rd40, {%r353, %r358};
	setp.gt.s32 	%p181, %r282, 23;
	mov.u64 	%rd314, %rd313;
	mov.f64 	%fd303, %fd302;
	@%p181 bra 	$L__BB4_43;
	abs.f64 	%fd49, %fd302;
	abs.f64 	%fd50, %fd48;
	setp.lt.f64 	%p182, %fd49, %fd50;
	mov.u64 	%rd314, %rd40;
	mov.f64 	%fd303, %fd48;
	@%p182 bra 	$L__BB4_43;
	setp.lt.f64 	%p183, %fd50, %fd49;
	mov.u64 	%rd314, %rd313;
	mov.f64 	%fd303, %fd302;
	@%p183 bra 	$L__BB4_43;
	setp.lt.s64 	%p184, %rd313, %rd40;
	min.s64 	%rd314, %rd313, %rd40;
	selp.f64 	%fd303, %fd302, %fd48, %p184;
$L__BB4_43:
	mov.b64 	%rd294, %fd303;
	mov.b64 	{%r364, %r369}, %rd294;
	mov.b32 	%r380, 16;
	mov.b32 	%r381, 31;
	mov.b32 	%r382, -1;
	// begin inline asm
	shfl.sync.down.b32 %r363, %r364, %r380, %r381, %r382;
	// end inline asm
	// begin inline asm
	shfl.sync.down.b32 %r368, %r369, %r380, %r381, %r382;
	// end inline asm
	mov.b64 	%rd295, {%r363, %r368};
	mov.b64 	%fd53, %rd295;
	mov.b64 	{%r374, %r379}, %rd314;
	// begin inline asm
	shfl.sync.down.b32 %r373, %r374, %r380, %r381, %r382;
	// end inline asm
	// begin inline asm
	shfl.sync.down.b32 %r378, %r379, %r380, %r381, %r382;
	// end inline asm
	mov.b64 	%rd43, {%r373, %r378};
	setp.gt.s32 	%p185, %r282, 15;
	mov.u64 	%rd367, %rd314;
	mov.f64 	%fd351, %fd303;
	@%p185 bra 	$L__BB4_47;
	abs.f64 	%fd54, %fd303;
	abs.f64 	%fd55, %fd53;
	setp.lt.f64 	%p186, %fd54, %fd55;
	mov.u64 	%rd367, %rd43;
	mov.f64 	%fd351, %fd53;
	@%p186 bra 	$L__BB4_47;
	setp.lt.f64 	%p187, %fd55, %fd54;
	mov.u64 	%rd367, %rd314;
	mov.f64 	%fd351, %fd303;
	@%p187 bra 	$L__BB4_47;
	setp.lt.s64 	%p188, %rd314, %rd43;
	min.s64 	%rd367, %rd314, %rd43;
	selp.f64 	%fd351, %fd303, %fd53, %p188;
$L__BB4_47:
	setp.ne.s32 	%p189, %r282, 0;
	@%p189 bra 	$L__BB4_49;
	shr.u32 	%r383, %r1, 1;
	and.b32  	%r384, %r383, 496;
	mov.u32 	%r385, _ZN6thrust24THRUST_300001_SM_1000_NS8cuda_cub4core6detail5shmemE;
	add.s32 	%r386, %r385, %r384;
	st.shared.f64 	[%r386+8], %fd351;
	st.shared.u64 	[%r386+16], %rd367;
$L__BB4_49:
	bar.sync 	0;
	setp.ne.s32 	%p190, %r1, 0;
	@%p190 bra 	$L__BB4_204;
	ld.shared.f64 	%fd58, [_ZN6thrust24THRUST_300001_SM_1000_NS8cuda_cub4core6detail5shmemE+24];
	ld.shared.u64 	%rd46, [_ZN6thrust24THRUST_300001_SM_1000_NS8cuda_cub4core6detail5shmemE+32];
	abs.f64 	%fd59, %fd351;
	abs.f64 	%fd60, %fd58;
	setp.lt.f64 	%p191, %fd59, %fd60;
	mov.u64 	%rd316, %rd46;
	mov.f64 	%fd305, %fd58;
	@%p191 bra 	$L__BB4_53;
	setp.lt.f64 	%p192, %fd60, %fd59;
	mov.u64 	%rd316, %rd367;
	mov.f64 	%fd305, %fd351;
	@%p192 bra 	$L__BB4_53;
	setp.lt.s64 	%p193, %rd367, %rd46;
	min.s64 	%rd316, %rd367, %rd46;
	selp.f64 	%fd305, %fd351, %fd58, %p193;
$L__BB4_53:
	ld.shared.f64 	%fd63, [_ZN6thrust24THRUST_300001_SM_1000_NS8cuda_cub4core6detail5shmemE+40];
	ld.shared.u64 	%rd49, [_ZN6thrust24THRUST_300001_SM_1000_NS8cuda_cub4core6detail5shmemE+48];
	abs.f64 	%fd64, %fd305;
	abs.f64 	%fd65, %fd63;
	setp.lt.f64 	%p194, %fd64, %fd65;
	mov.u64 	%rd317, %rd49;
	mov.f64 	%fd306, %fd63;
	@%p194 bra 	$L__BB4_56;
	setp.lt.f64 	%p195, %fd65, %fd64;
	mov.u64 	%rd317, %rd316;
	mov.f64 	%fd306, %fd305;
	@%p195 bra 	$L__BB4_56;
	setp.lt.s64 	%p196, %rd316, %rd49;
	min.s64 	%rd317, %rd316, %rd49;
	selp.f64 	%fd306, %fd305, %fd63, %p196;
$L__BB4_56:
	ld.shared.f64 	%fd68, [_ZN6thrust24THRUST_300001_SM_1000_NS8cuda_cub4core6detail5shmemE+56];
	ld.shared.u64 	%rd52, [_ZN6thrust24THRUST_300001_SM_1000_NS8cuda_cub4core6detail5shmemE+64];
	abs.f64 	%fd69, %fd306;
	abs.f64 	%fd70, %fd68;
	setp.lt.f64 	%p197, %fd69, %fd70;
	mov.u64 	%rd318, %rd52;
	mov.f64 	%fd307, %fd68;
	@%p197 bra 	$L__BB4_59;
	setp.lt.f64 	%p198, %fd70, %fd69;
	mov.u64 	%rd318, %rd317;
	mov.f64 	%fd307, %fd306;
	@%p198 bra 	$L__BB4_59;
	setp.lt.s64 	%p199, %rd317, %rd52;
	min.s64 	%rd318, %rd317, %rd52;
	selp.f64 	%fd307, %fd306, %fd68, %p199;
$L__BB4_59:
	ld.shared.f64 	%fd73, [_ZN6thrust24THRUST_300001_SM_1000_NS8cuda_cub4core6detail5shmemE+72];
	ld.shared.u64 	%rd55, [_ZN6thrust24THRUST_300001_SM_1000_NS8cuda_cub4core6detail5shmemE+80];
	abs.f64 	%fd74, %fd307;
	abs.f64 	%fd75, %fd73;
	setp.lt.f64 	%p200, %fd74, %fd75;
	mov.u64 	%rd319, %rd55;
	mov.f64 	%fd308, %fd73;
	@%p200 bra 	$L__BB4_62;
	setp.lt.f64 	%p201, %fd75, %fd74;
	mov.u64 	%rd319, %rd318;
	mov.f64 	%fd308, %fd307;
	@%p201 bra 	$L__BB4_62;
	setp.lt.s64 	%p202, %rd318, %rd55;
	min.s64 	%rd319, %rd318, %rd55;
	selp.f64 	%fd308, %fd307, %fd73, %p202;
$L__BB4_62:
	ld.shared.f64 	%fd78, [_ZN6thrust24THRUST_300001_SM_1000_NS8cuda_cub4core6detail5shmemE+88];
	ld.shared.u64 	%rd58, [_ZN6thrust24THRUST_300001_SM_1000_NS8cuda_cub4core6detail5shmemE+96];
	abs.f64 	%fd79, %fd308;
	abs.f64 	%fd80, %fd78;
	setp.lt.f64 	%p203, %fd79, %fd80;
	mov.u64 	%rd320, %rd58;
	mov.f64 	%fd309, %fd78;
	@%p203 bra 	$L__BB4_65;
	setp.lt.f64 	%p204, %fd80, %fd79;
	mov.u64 	%rd320, %rd319;
	mov.f64 	%fd309, %fd308;
	@%p204 bra 	$L__BB4_65;
	setp.lt.s64 	%p205, %rd319, %rd58;
	min.s64 	%rd320, %rd319, %rd58;
	selp.f64 	%fd309, %fd308, %fd78, %p205;
$L__BB4_65:
	ld.shared.f64 	%fd83, [_ZN6thrust24THRUST_300001_SM_1000_NS8cuda_cub4core6detail5shmemE+104];
	ld.shared.u64 	%rd61, [_ZN6thrust24THRUST_300001_SM_1000_NS8cuda_cub4core6detail5shmemE+112];
	abs.f64 	%fd84, %fd309;
	abs.f64 	%fd85, %fd83;
	setp.lt.f64 	%p206, %fd84, %fd85;
	mov.u64 	%rd321, %rd61;
	mov.f64 	%fd310, %fd83;
	@%p206 bra 	$L__BB4_68;
	setp.lt.f64 	%p207, %fd85, %fd84;
	mov.u64 	%rd321, %rd320;
	mov.f64 	%fd310, %fd309;
	@%p207 bra 	$L__BB4_68;
	setp.lt.s64 	%p208, %rd320, %rd61;
	min.s64 	%rd321, %rd320, %rd61;
	selp.f64 	%fd310, %fd309, %fd83, %p208;
$L__BB4_68:
	ld.shared.f64 	%fd88, [_ZN6thrust24THRUST_300001_SM_1000_NS8cuda_cub4core6detail5shmemE+120];
	ld.shared.u64 	%rd64, [_ZN6thrust24THRUST_300001_SM_1000_NS8cuda_cub4core6detail5shmemE+128];
	abs.f64 	%fd89, %fd310;
	abs.f64 	%fd90, %fd88;
	setp.lt.f64 	%p209, %fd89, %fd90;
	mov.u64 	%rd367, %rd64;
	mov.f64 	%fd351, %fd88;
	@%p209 bra 	$L__BB4_204;
	setp.lt.f64 	%p210, %fd90, %fd89;
	mov.u64 	%rd367, %rd321;
	mov.f64 	%fd351, %fd310;
	@%p210 bra 	$L__BB4_204;
	setp.lt.s64 	%p211, %rd321, %rd64;
	min.s64 	%rd367, %rd321, %rd64;
	selp.f64 	%fd351, %fd310, %fd88, %p211;
	bra.uni 	$L__BB4_204;
$L__BB4_71:
	// begin inline asm
	mov.u32 %r169, %laneid;
	// end inline asm
	and.b32  	%r190, %r1, 992;
	add.s32 	%r191, %r190, 32;
	setp.gt.s32 	%p118, %r191, %r36;
	not.b32 	%r192, %r190;
	add.s32 	%r193, %r36, %r192;
	selp.b32 	%r188, %r193, 31, %p118;
	mov.b64 	%rd276, %fd298;
	mov.b64 	{%r171, %r176}, %rd276;
	mov.b32 	%r187, 1;
	mov.b32 	%r189, -1;
	// begin inline asm
	shfl.sync.down.b32 %r170, %r171, %r187, %r188, %r189;
	// end inline asm
	// begin inline asm
	shfl.sync.down.b32 %r175, %r176, %r187, %r188, %r189;
	// end inline asm
	mov.b64 	%rd277, {%r170, %r175};
	mov.b64 	%fd92, %rd277;
	mov.b64 	{%r181, %r186}, %rd309;
	// begin inline asm
	shfl.sync.down.b32 %r180, %r181, %r187, %r188, %r189;
	// end inline asm
	// begin inline asm
	shfl.sync.down.b32 %r185, %r186, %r187, %r188, %r189;
	// end inline asm
	mov.b64 	%rd66, {%r180, %r185};
	setp.ge.s32 	%p119, %r169, %r188;
	mov.u64 	%rd322, %rd309;
	mov.f64 	%fd311, %fd298;
	@%p119 bra 	$L__BB4_75;
	abs.f64 	%fd93, %fd298;
	abs.f64 	%fd94, %fd92;
	setp.lt.f64 	%p120, %fd93, %fd94;
	mov.u64 	%rd322, %rd66;
	mov.f64 	%fd311, %fd92;
	@%p120 bra 	$L__BB4_75;
	setp.lt.f64 	%p121, %fd94, %fd93;
	mov.u64 	%rd322, %rd309;
	mov.f64 	%fd311, %fd298;
	@%p121 bra 	$L__BB4_75;
	setp.lt.s64 	%p122, %rd309, %rd66;
	min.s64 	%rd322, %rd309, %rd66;
	selp.f64 	%fd311, %fd298, %fd92, %p122;
$L__BB4_75:
	mov.b64 	%rd278, %fd311;
	mov.b64 	{%r195, %r200}, %rd278;
	mov.b32 	%r211, 2;
	mov.b32 	%r213, -1;
	// begin inline asm
	shfl.sync.down.b32 %r194, %r195, %r211, %r188, %r213;
	// end inline asm
	// begin inline asm
	shfl.sync.down.b32 %r199, %r200, %r211, %r188, %r213;
	// end inline asm
	mov.b64 	%rd279, {%r194, %r199};
	mov.b64 	%fd97, %rd279;
	mov.b64 	{%r205, %r210}, %rd322;
	// begin inline asm
	shfl.sync.down.b32 %r204, %r205, %r211, %r188, %r213;
	// end inline asm
	// begin inline asm
	shfl.sync.down.b32 %r209, %r210, %r211, %r188, %r213;
	// end inline asm
	mov.b64 	%rd69, {%r204, %r209};
	add.s32 	%r214, %r169, 2;
	setp.gt.s32 	%p123, %r214, %r188;
	mov.u64 	%rd323, %rd322;
	mov.f64 	%fd312, %fd311;
	@%p123 bra 	$L__BB4_79;
	abs.f64 	%fd98, %fd311;
	abs.f64 	%fd99, %fd97;
	setp.lt.f64 	%p124, %fd98, %fd99;
	mov.u64 	%rd323, %rd69;
	mov.f64 	%fd312, %fd97;
	@%p124 bra 	$L__BB4_79;
	setp.lt.f64 	%p125, %fd99, %fd98;
	mov.u64 	%rd323, %rd322;
	mov.f64 	%fd312, %fd311;
	@%p125 bra 	$L__BB4_79;
	setp.lt.s64 	%p126, %rd322, %rd69;
	min.s64 	%rd323, %rd322, %rd69;
	selp.f64 	%fd312, %fd311, %fd97, %p126;
$L__BB4_79:
	mov.b64 	%rd280, %fd312;
	mov.b64 	{%r216, %r221}, %rd280;
	mov.b32 	%r232, 4;
	mov.b32 	%r234, -1;
	// begin inline asm
	shfl.sync.down.b32 %r215, %r216, %r232, %r188, %r234;
	// end inline asm
	// begin inline asm
	shfl.sync.down.b32 %r220, %r221, %r232, %r188, %r234;
	// end inline asm
	mov.b64 	%rd281, {%r215, %r220};
	mov.b64 	%fd102, %rd281;
	mov.b64 	{%r226, %r231}, %rd323;
	// begin inline asm
	shfl.sync.down.b32 %r225, %r226, %r232, %r188, %r234;
	// end inline asm
	// begin inline asm
	shfl.sync.down.b32 %r230, %r231, %r232, %r188, %r234;
	// end inline asm
	mov.b64 	%rd72, {%r225, %r230};
	add.s32 	%r235, %r169, 4;
	setp.gt.s32 	%p127, %r235, %r188;
	mov.u64 	%rd324, %rd323;
	mov.f64 	%fd313, %fd312;
	@%p127 bra 	$L__BB4_83;
	abs.f64 	%fd103, %fd312;
	abs.f64 	%fd104, %fd102;
	setp.lt.f64 	%p128, %fd103, %fd104;
	mov.u64 	%rd324, %rd72;
	mov.f64 	%fd313, %fd102;
	@%p128 bra 	$L__BB4_83;
	setp.lt.f64 	%p129, %fd104, %fd103;
	mov.u64 	%rd324, %rd323;
	mov.f64 	%fd313, %fd312;
	@%p129 bra 	$L__BB4_83;
	setp.lt.s64 	%p130, %rd323, %rd72;
	min.s64 	%rd324, %rd323, %rd72;
	selp.f64 	%fd313, %fd312, %fd102, %p130;
$L__BB4_83:
	mov.b64 	%rd282, %fd313;
	mov.b64 	{%r237, %r242}, %rd282;
	mov.b32 	%r253, 8;
	mov.b32 	%r255, -1;
	// begin inline asm
	shfl.sync.down.b32 %r236, %r237, %r253, %r188, %r255;
	// end inline asm
	// begin inline asm
	shfl.sync.down.b32 %r241, %r242, %r253, %r188, %r255;
	// end inline asm
	mov.b64 	%rd283, {%r236, %r241};
	mov.b64 	%fd107, %rd283;
	mov.b64 	{%r247, %r252}, %rd324;
	// begin inline asm
	shfl.sync.down.b32 %r246, %r247, %r253, %r188, %r255;
	// end inline asm
	// begin inline asm
	shfl.sync.down.b32 %r251, %r252, %r253, %r188, %r255;
	// end inline asm
	mov.b64 	%rd75, {%r246, %r251};
	add.s32 	%r256, %r169, 8;
	setp.gt.s32 	%p131, %r256, %r188;
	mov.u64 	%rd325, %rd324;
	mov.f64 	%fd314, %fd313;
	@%p131 bra 	$L__BB4_87;
	abs.f64 	%fd108, %fd313;
	abs.f64 	%fd109, %fd107;
	setp.lt.f64 	%p132, %fd108, %fd109;
	mov.u64 	%rd325, %rd75;
	mov.f64 	%fd314, %fd107;
	@%p132 bra 	$L__BB4_87;
	setp.lt.f64 	%p133, %fd109, %fd108;
	mov.u64 	%rd325, %rd324;
	mov.f64 	%fd314, %fd313;
	@%p133 bra 	$L__BB4_87;
	setp.lt.s64 	%p134, %rd324, %rd75;
	min.s64 	%rd325, %rd324, %rd75;
	selp.f64 	%fd314, %fd313, %fd107, %p134;
$L__BB4_87:
	mov.b64 	%rd284, %fd314;
	mov.b64 	{%r258, %r263}, %rd284;
	mov.b32 	%r274, 16;
	mov.b32 	%r276, -1;
	// begin inline asm
	shfl.sync.down.b32 %r257, %r258, %r274, %r188, %r276;
	// end inline asm
	// begin inline asm
	shfl.sync.down.b32 %r262, %r263, %r274, %r188, %r276;
	// end inline asm
	mov.b64 	%rd285, {%r257, %r262};
	mov.b64 	%fd112, %rd285;
	mov.b64 	{%r268, %r273}, %rd325;
	// begin inline asm
	shfl.sync.down.b32 %r267, %r268, %r274, %r188, %r276;
	// end inline asm
	// begin inline asm
	shfl.sync.down.b32 %r272, %r273, %r274, %r188, %r276;
	// end inline asm
	mov.b64 	%rd78, {%r267, %r272};
	add.s32 	%r277, %r169, 16;
	setp.gt.s32 	%p135, %r277, %r188;
	mov.u64 	%rd367, %rd325;
	mov.f64 	%fd351, %fd314;
	@%p135 bra 	$L__BB4_91;
	abs.f64 	%fd113, %fd314;
	abs.f64 	%fd114, %fd112;
	setp.lt.f64 	%p136, %fd113, %fd114;
	mov.u64 	%rd367, %rd78;
	mov.f64 	%fd351, %fd112;
	@%p136 bra 	$L__BB4_91;
	setp.lt.f64 	%p137, %fd114, %fd113;
	mov.u64 	%rd367, %rd325;
	mov.f64 	%fd351, %fd314;
	@%p137 bra 	$L__BB4_91;
	setp.lt.s64 	%p138, %rd325, %rd78;
	min.s64 	%rd367, %rd325, %rd78;
	selp.f64 	%fd351, %fd314, %fd112, %p138;
$L__BB4_91:
	setp.ne.s32 	%p139, %r169, 0;
	@%p139 bra 	$L__BB4_93;
	shr.u32 	%r278, %r1, 1;
	and.b32  	%r279, %r278, 496;
	mov.u32 	%r280, _ZN6thrust24THRUST_300001_SM_1000_NS8cuda_cub4core6detail5shmemE;
	add.s32 	%r281, %r280, %r279;
	st.shared.f64 	[%r281+8], %fd351;
	st.shared.u64 	[%r281+16], %rd367;
$L__BB4_93:
	bar.sync 	0;
	setp.ne.s32 	%p140, %r1, 0;
	@%p140 bra 	$L__BB4_204;
	setp.lt.s32 	%p141, %r36, 33;
	mov.f64 	%fd316, %fd351;
	mov.u64 	%rd327, %rd367;
	@%p141 bra 	$L__BB4_98;
	ld.shared.f64 	%fd117, [_ZN6thrust24THRUST_300001_SM_1000_NS8cuda_cub4core6detail5shmemE+24];
	ld.shared.u64 	%rd81, [_ZN6thrust24THRUST_300001_SM_1000_NS8cuda_cub4core6detail5shmemE+32];
	abs.f64 	%fd118, %fd351;
	abs.f64 	%fd119, %fd117;
	setp.lt.f64 	%p142, %fd118, %fd119;
	mov.f64 	%fd316, %fd117;
	mov.u64 	%rd327, %rd81;
	@%p142 bra 	$L__BB4_98;
	setp.lt.f64 	%p143, %fd119, %fd118;
	mov.f64 	%fd316, %fd351;
	mov.u64 	%rd327, %rd367;
	@%p143 bra 	$L__BB4_98;
	setp.lt.s64 	%p144, %rd367, %rd81;
	min.s64 	%rd327, %rd367, %rd81;
	selp.f64 	%fd316, %fd351, %fd117, %p144;
$L__BB4_98:
	setp.lt.s32 	%p145, %r36, 65;
	mov.f64 	%fd317, %fd316;
	mov.u64 	%rd328, %rd327;
	@%p145 bra 	$L__BB4_102;
	ld.shared.f64 	%fd122, [_ZN6thrust24THRUST_300001_SM_1000_NS8cuda_cub4core6detail5shmemE+40];
	ld.shared.u64 	%rd84, [_ZN6thrust24THRUST_300001_SM_1000_NS8cuda_cub4core6detail5shmemE+48];
	abs.f64 	%fd123, %fd316;
	abs.f64 	%fd124, %fd122;
	setp.lt.f64 	%p146, %fd123, %fd124;
	mov.f64 	%fd317, %fd122;
	mov.u64 	%rd328, %rd84;
	@%p146 bra 	$L__BB4_102;
	setp.lt.f64 	%p147, %fd124, %fd123;
	mov.f64 	%fd317, %fd316;
	mov.u64 	%rd328, %rd327;
	@%p147 bra 	$L__BB4_102;
	setp.lt.s64 	%p148, %rd327, %rd84;
	min.s64 	%rd328, %rd327, %rd84;
	selp.f64 	%fd317, %fd316, %fd122, %p148;
$L__BB4_102:
	setp.lt.s32 	%p149, %r36, 97;
	mov.f64 	%fd318, %fd317;
	mov.u64 	%rd329, %rd328;
	@%p149 bra 	$L__BB4_106;
	ld.shared.f64 	%fd127, [_ZN6thrust24THRUST_300001_SM_1000_NS8cuda_cub4core6detail5shmemE+56];
	ld.shared.u64 	%rd87, [_ZN6thrust24THRUST_300001_SM_1000_NS8cuda_cub4core6detail5shmemE+64];
	abs.f64 	%fd128, %fd317;
	abs.f64 	%fd129, %fd127;
	setp.lt.f64 	%p150, %fd128, %fd129;
	mov.f64 	%fd318, %fd127;
	mov.u64 	%rd329, %rd87;
	@%p150 bra 	$L__BB4_106;
	setp.lt.f64 	%p151, %fd129, %fd128;
	mov.f64 	%fd318, %fd317;
	mov.u64 	%rd329, %rd328;
	@%p151 bra 	$L__BB4_106;
	setp.lt.s64 	%p152, %rd328, %rd87;
	min.s64 	%rd329, %rd328, %rd87;
	selp.f64 	%fd318, %fd317, %fd127, %p152;
$L__BB4_106:
	setp.lt.s32 	%p153, %r36, 129;
	mov.f64 	%fd319, %fd318;
	mov.u64 	%rd330, %rd329;
	@%p153 bra 	$L__BB4_110;
	ld.shared.f64 	%fd132, [_ZN6thrust24THRUST_300001_SM_1000_NS8cuda_cub4core6detail5shmemE+72];
	ld.shared.u64 	%rd90, [_ZN6thrust24THRUST_300001_SM_1000_NS8cuda_cub4core6detail5shmemE+80];
	abs.f64 	%fd133, %fd318;
	abs.f64 	%fd134, %fd132;
	setp.lt.f64 	%p154, %fd133, %fd134;
	mov.f64 	%fd319, %fd132;
	mov.u64 	%rd330, %rd90;
	@%p154 bra 	$L__BB4_110;
	setp.lt.f64 	%p155, %fd134, %fd133;
	mov.f64 	%fd319, %fd318;
	mov.u64 	%rd330, %rd329;
	@%p155 bra 	$L__BB4_110;
	setp.lt.s64 	%p156, %rd329, %rd90;
	min.s64 	%rd330, %rd329, %rd90;
	selp.f64 	%fd319, %fd318, %fd132, %p156;
$L__BB4_110:
	setp.lt.s32 	%p157, %r36, 161;
	mov.f64 	%fd320, %fd319;
	mov.u64 	%rd331, %rd330;
	@%p157 bra 	$L__BB4_114;
	ld.shared.f64 	%fd137, [_ZN6thrust24THRUST_300001_SM_1000_NS8cuda_cub4core6detail5shmemE+88];
	ld.shared.u64 	%rd93, [_ZN6thrust24THRUST_300001_SM_1000_NS8cuda_cub4core6detail5shmemE+96];
	abs.f64 	%fd138, %fd319;
	abs.f64 	%fd139, %fd137;
	setp.lt.f64 	%p158, %fd138, %fd139;
	mov.f64 	%fd320, %fd137;
	mov.u64 	%rd331, %rd93;
	@%p158 bra 	$L__BB4_114;
	setp.lt.f64 	%p159, %fd139, %fd138;
	mov.f64 	%fd320, %fd319;
	mov.u64 	%rd331, %rd330;
	@%p159 bra 	$L__BB4_114;
	setp.lt.s64 	%p160, %rd330, %rd93;
	min.s64 	%rd331, %rd330, %rd93;
	selp.f64 	%fd320, %fd319, %fd137, %p160;
$L__BB4_114:
	setp.lt.s32 	%p161, %r36, 193;
	mov.f64 	%fd321, %fd320;
	mov.u64 	%rd332, %rd331;
	@%p161 bra 	$L__BB4_118;
	ld.shared.f64 	%fd142, [_ZN6thrust24THRUST_300001_SM_1000_NS8cuda_cub4core6detail5shmemE+104];
	ld.shared.u64 	%rd96, [_ZN6thrust24THRUST_300001_SM_1000_NS8cuda_cub4core6detail5shmemE+112];
	abs.f64 	%fd143, %fd320;
	abs.f64 	%fd144, %fd142;
	setp.lt.f64 	%p162, %fd143, %fd144;
	mov.f64 	%fd321, %fd142;
	mov.u64 	%rd332, %rd96;
	@%p162 bra 	$L__BB4_118;
	setp.lt.f64 	%p163, %fd144, %fd143;
	mov.f64 	%fd321, %fd320;
	mov.u64 	%rd332, %rd331;
	@%p163 bra 	$L__BB4_118;
	setp.lt.s64 	%p164, %rd331, %rd96;
	min.s64 	%rd332, %rd331, %rd96;
	selp.f64 	%fd321, %fd320, %fd142, %p164;
$L__BB4_118:
	setp.lt.s32 	%p165, %r36, 225;
	mov.u64 	%rd367, %rd332;
	mov.f64 	%fd351, %fd321;
	@%p165 bra 	$L__BB4_204;
	ld.shared.f64 	%fd147, [_ZN6thrust24THRUST_300001_SM_1000_NS8cuda_cub4core6detail5shmemE+120];
	ld.shared.u64 	%rd99, [_ZN6thrust24THRUST_300001_SM_1000_NS8cuda_cub4core6detail5shmemE+128];
	abs.f64 	%fd148, %fd321;
	abs.f64 	%fd149, %fd147;
	setp.lt.f64 	%p166, %fd148, %fd149;
	mov.u64 	%rd367, %rd99;
	mov.f64 	%fd351, %fd147;
	@%p166 bra 	$L__BB4_204;
	setp.lt.f64 	%p167, %fd149, %fd148;
	mov.u64 	%rd367, %rd332;
	mov.f64 	%fd351, %fd321;
	@%p167 bra 	$L__BB4_204;
	setp.lt.s64 	%p168, %rd332, %rd99;
	min.s64 	%rd367, %rd332, %rd99;
	selp.f64 	%fd351, %fd321, %fd147, %p168;
	bra.uni 	$L__BB4_204;
$L__BB4_122:
	mov.u32 	%r17, %tid.x;
	cvt.u64.u32 	%rd200, %r17;
	cvta.to.global.u64 	%rd201, %rd197;
	mul.wide.u32 	%rd202, %r17, 8;
	add.s64 	%rd203, %rd201, %rd202;
	ld.global.f64 	%fd274, [%rd203];
	add.s32 	%r37, %r17, 256;
	cvt.u64.u32 	%rd204, %r37;
	ld.global.f64 	%fd275, [%rd203+2048];
	add.s32 	%r38, %r17, 512;
	cvt.u64.u32 	%rd205, %r38;
	ld.global.f64 	%fd276, [%rd203+4096];
	add.s32 	%r39, %r17, 768;
	cvt.u64.u32 	%rd206, %r39;
	ld.global.f64 	%fd277, [%rd203+6144];
	or.b32  	%r40, %r17, 1024;
	cvt.u64.u32 	%rd101, %r40;
	add.s64 	%rd354, %rd198, %rd101;
	ld.global.f64 	%fd338, [%rd203+8192];
	abs.f64 	%fd278, %fd274;
	abs.f64 	%fd279, %fd275;
	setp.geu.f64 	%p3, %fd278, %fd279;
	selp.f64 	%fd280, %fd274, %fd275, %p3;
	selp.b64 	%rd207, %rd200, %rd204, %p3;
	abs.f64 	%fd281, %fd280;
	abs.f64 	%fd282, %fd276;
	setp.geu.f64 	%p4, %fd281, %fd282;
	selp.f64 	%fd283, %fd280, %fd276, %p4;
	selp.b64 	%rd208, %rd207, %rd205, %p4;
	abs.f64 	%fd284, %fd283;
	abs.f64 	%fd285, %fd277;
	setp.geu.f64 	%p5, %fd284, %fd285;
	selp.f64 	%fd152, %fd283, %fd277, %p5;
	selp.b64 	%rd104, %rd208, %rd206, %p5;
	abs.f64 	%fd153, %fd152;
	abs.f64 	%fd154, %fd338;
	setp.lt.f64 	%p6, %fd153, %fd154;
	@%p6 bra 	$L__BB4_124;
	setp.lt.f64 	%p7, %fd154, %fd153;
	setp.lt.u64 	%p8, %rd104, %rd101;
	or.pred  	%p9, %p7, %p8;
	selp.f64 	%fd338, %fd152, %fd338, %p9;
	add.s64 	%rd211, %rd198, %rd104;
	selp.b64 	%rd354, %rd211, %rd354, %p9;
$L__BB4_124:
	setp.lt.u32 	%p10, %r36, 2560;
	mov.b32 	%r394, 1280;
	@%p10 bra 	$L__BB4_137;
	mov.b32 	%r393, 1280;
	mov.f64 	%fd323, %fd338;
$L__BB4_126:
	cvt.u64.u32 	%rd212, %r393;
	add.s64 	%rd213, %rd200, %rd212;
	mul.wide.u32 	%rd214, %r393, 8;
	cvta.to.global.u64 	%rd215, %rd197;
	add.s64 	%rd217, %rd215, %rd202;
	add.s64 	%rd218, %rd217, %rd214;
	add.s64 	%rd335, %rd213, %rd198;
	ld.global.f64 	%fd324, [%rd218];
	ld.global.f64 	%fd325, [%rd218+2048];
	ld.global.f64 	%fd326, [%rd218+4096];
	ld.global.f64 	%fd327, [%rd218+6144];
	ld.global.f64 	%fd338, [%rd218+8192];
	abs.f64 	%fd163, %fd323;
	abs.f64 	%fd164, %fd324;
	setp.lt.f64 	%p11, %fd163, %fd164;
	@%p11 bra 	$L__BB4_128;
	setp.lt.f64 	%p12, %fd164, %fd163;
	setp.lt.s64 	%p13, %rd354, %rd335;
	or.pred  	%p14, %p12, %p13;
	selp.f64 	%fd324, %fd323, %fd324, %p14;
	selp.b64 	%rd335, %rd354, %rd335, %p14;
$L__BB4_128:
	cvt.u64.u32 	%rd219, %r393;
	add.s64 	%rd220, %rd200, %rd219;
	add.s64 	%rd221, %rd220, %rd198;
	add.s64 	%rd336, %rd221, 256;
	abs.f64 	%fd167, %fd324;
	abs.f64 	%fd168, %fd325;
	setp.lt.f64 	%p15, %fd167, %fd168;
	@%p15 bra 	$L__BB4_130;
	setp.lt.f64 	%p16, %fd168, %fd167;
	add.s64 	%rd226, %rd221, 256;
	setp.lt.s64 	%p17, %rd335, %rd226;
	or.pred  	%p18, %p16, %p17;
	selp.f64 	%fd325, %fd324, %fd325, %p18;
	selp.b64 	%rd336, %rd335, %rd226, %p18;
$L__BB4_130:
	add.s64 	%rd337, %rd221, 512;
	abs.f64 	%fd171, %fd325;
	abs.f64 	%fd172, %fd326;
	setp.lt.f64 	%p19, %fd171, %fd172;
	@%p19 bra 	$L__BB4_132;
	setp.lt.f64 	%p20, %fd172, %fd171;
	add.s64 	%rd234, %rd221, 512;
	setp.lt.s64 	%p21, %rd336, %rd234;
	or.pred  	%p22, %p20, %p21;
	selp.f64 	%fd326, %fd325, %fd326, %p22;
	selp.b64 	%rd337, %rd336, %rd234, %p22;
$L__BB4_132:
	add.s64 	%rd338, %rd221, 768;
	abs.f64 	%fd175, %fd326;
	abs.f64 	%fd176, %fd327;
	setp.lt.f64 	%p23, %fd175, %fd176;
	@%p23 bra 	$L__BB4_134;
	setp.lt.f64 	%p24, %fd176, %fd175;
	setp.lt.s64 	%p25, %rd337, %rd338;
	or.pred  	%p26, %p24, %p25;
	selp.f64 	%fd327, %fd326, %fd327, %p26;
	selp.b64 	%rd338, %rd337, %rd338, %p26;
$L__BB4_134:
	add.s64 	%rd354, %rd221, 1024;
	abs.f64 	%fd179, %fd327;
	abs.f64 	%fd180, %fd338;
	setp.lt.f64 	%p27, %fd179, %fd180;
	@%p27 bra 	$L__BB4_136;
	setp.lt.f64 	%p28, %fd180, %fd179;
	setp.lt.s64 	%p29, %rd338, %rd354;
	or.pred  	%p30, %p28, %p29;
	selp.f64 	%fd338, %fd327, %fd338, %p30;
	selp.b64 	%rd354, %rd338, %rd354, %p30;
$L__BB4_136:
	add.s32 	%r394, %r393, 1280;
	add.s32 	%r43, %r393, 2560;
	setp.le.s32 	%p31, %r43, %r36;
	mov.u32 	%r393, %r394;
	mov.f64 	%fd323, %fd338;
	@%p31 bra 	$L__BB4_126;
$L__BB4_137:
	setp.le.s32 	%p32, %r36, %r394;
	@%p32 bra 	$L__BB4_160;
	sub.s32 	%r21, %r36, %r394;
	setp.ge.s32 	%p33, %r17, %r21;
	@%p33 bra 	$L__BB4_160;
	cvta.to.global.u64 	%rd127, %rd197;
	not.b32 	%r44, %r17;
	add.s32 	%r45, %r36, %r44;
	sub.s32 	%r22, %r45, %r394;
	and.b32  	%r46, %r22, 768;
	setp.eq.s32 	%p34, %r46, 768;
	mov.u32 	%r397, %r17;
	@%p34 bra 	$L__BB4_145;
	add.s32 	%r47, %r17, %r394;
	cvt.u64.u32 	%rd242, %r47;
	add.s64 	%rd342, %rd198, %rd242;
	mul.wide.u32 	%rd243, %r47, 8;
	add.s64 	%rd341, %rd127, %rd243;
	shr.u32 	%r48, %r22, 8;
	add.s32 	%r49, %r48, 1;
	and.b32  	%r50, %r49, 3;
	neg.s32 	%r395, %r50;
	mov.u32 	%r397, %r17;
$L__BB4_141:
	.pragma "nounroll";
	mov.u64 	%rd132, %rd354;
	mov.f64 	%fd184, %fd338;
	ld.global.f64 	%fd185, [%rd341];
	abs.f64 	%fd186, %fd184;
	abs.f64 	%fd187, %fd185;
	setp.lt.f64 	%p35, %fd186, %fd187;
	mov.f64 	%fd338, %fd185;
	mov.u64 	%rd354, %rd342;
	@%p35 bra 	$L__BB4_144;
	setp.lt.f64 	%p36, %fd187, %fd186;
	mov.f64 	%fd338, %fd184;
	mov.u64 	%rd354, %rd132;
	@%p36 bra 	$L__BB4_144;
	setp.lt.s64 	%p37, %rd132, %rd342;
	selp.f64 	%fd338, %fd184, %fd185, %p37;
	min.s64 	%rd354, %rd132, %rd342;
$L__BB4_144:
	add.s32 	%r397, %r397, 256;
	add.s64 	%rd342, %rd342, 256;
	add.s64 	%rd341, %rd341, 2048;
	add.s32 	%r395, %r395, 1;
	setp.ne.s32 	%p38, %r395, 0;
	@%p38 bra 	$L__BB4_141;
$L__BB4_145:
	setp.lt.u32 	%p39, %r22, 768;
	@%p39 bra 	$L__BB4_160;
	add.s32 	%r398, %r397, %r394;
	cvt.u64.u32 	%rd244, %r398;
	add.s64 	%rd349, %rd198, %rd244;
	cvt.u64.u32 	%rd245, %r397;
	cvt.u64.u32 	%rd246, %r394;
	add.s64 	%rd247, %rd245, %rd246;
	shl.b64 	%rd248, %rd247, 3;
	add.s64 	%rd249, %rd248, %rd127;
	add.s64 	%rd348, %rd249, 6144;
	mul.wide.u32 	%rd250, %r398, 8;
	add.s64 	%rd347, %rd127, %rd250;
	add.s32 	%r399, %r397, 512;
$L__BB4_147:
	mov.u32 	%r32, %r399;
	ld.global.f64 	%fd193, [%rd347];
	abs.f64 	%fd194, %fd338;
	abs.f64 	%fd195, %fd193;
	setp.lt.f64 	%p40, %fd194, %fd195;
	mov.f64 	%fd335, %fd193;
	mov.u64 	%rd351, %rd349;
	@%p40 bra 	$L__BB4_150;
	setp.lt.f64 	%p41, %fd195, %fd194;
	mov.f64 	%fd335, %fd338;
	mov.u64 	%rd351, %rd354;
	@%p41 bra 	$L__BB4_150;
	setp.lt.s64 	%p42, %rd354, %rd349;
	selp.f64 	%fd335, %fd338, %fd193, %p42;
	min.s64 	%rd351, %rd354, %rd349;
$L__BB4_150:
	add.s32 	%r51, %r398, 256;
	cvt.u64.u32 	%rd251, %r51;
	add.s64 	%rd148, %rd198, %rd251;
	ld.global.f64 	%fd198, [%rd348+-4096];
	abs.f64 	%fd199, %fd335;
	abs.f64 	%fd200, %fd198;
	setp.lt.f64 	%p43, %fd199, %fd200;
	mov.f64 	%fd336, %fd198;
	mov.u64 	%rd352, %rd148;
	@%p43 bra 	$L__BB4_153;
	setp.lt.f64 	%p44, %fd200, %fd199;
	mov.f64 	%fd336, %fd335;
	mov.u64 	%rd352, %rd351;
	@%p44 bra 	$L__BB4_153;
	setp.lt.s64 	%p45, %rd351, %rd148;
	selp.f64 	%fd336, %fd335, %fd198, %p45;
	min.s64 	%rd352, %rd351, %rd148;
$L__BB4_153:
	add.s32 	%r52, %r398, 512;
	cvt.u64.u32 	%rd252, %r52;
	add.s64 	%rd151, %rd198, %rd252;
	ld.global.f64 	%fd203, [%rd348+-2048];
	abs.f64 	%fd204, %fd336;
	abs.f64 	%fd205, %fd203;
	setp.lt.f64 	%p46, %fd204, %fd205;
	mov.f64 	%fd337, %fd203;
	mov.u64 	%rd353, %rd151;
	@%p46 bra 	$L__BB4_156;
	setp.lt.f64 	%p47, %fd205, %fd204;
	mov.f64 	%fd337, %fd336;
	mov.u64 	%rd353, %rd352;
	@%p47 bra 	$L__BB4_156;
	setp.lt.s64 	%p48, %rd352, %rd151;
	selp.f64 	%fd337, %fd336, %fd203, %p48;
	min.s64 	%rd353, %rd352, %rd151;
$L__BB4_156:
	add.s32 	%r53, %r398, 768;
	cvt.u64.u32 	%rd253, %r53;
	add.s64 	%rd154, %rd198, %rd253;
	ld.global.f64 	%fd208, [%rd348];
	abs.f64 	%fd209, %fd337;
	abs.f64 	%fd210, %fd208;
	setp.lt.f64 	%p49, %fd209, %fd210;
	mov.f64 	%fd338, %fd208;
	mov.u64 	%rd354, %rd154;
	@%p49 bra 	$L__BB4_159;
	setp.lt.f64 	%p50, %fd210, %fd209;
	mov.f64 	%fd338, %fd337;
	mov.u64 	%rd354, %rd353;
	@%p50 bra 	$L__BB4_159;
	setp.lt.s64 	%p51, %rd353, %rd154;
	selp.f64 	%fd338, %fd337, %fd208, %p51;
	min.s64 	%rd354, %rd353, %rd154;
$L__BB4_159:
	add.s64 	%rd349, %rd349, 1024;
	add.s64 	%rd348, %rd348, 8192;
	add.s64 	%rd347, %rd347, 8192;
	add.s32 	%r399, %r32, 1024;
	add.s32 	%r54, %r32, 512;
	add.s32 	%r398, %r398, 1024;
	setp.lt.s32 	%p52, %r54, %r21;
	@%p52 bra 	$L__BB4_147;
$L__BB4_160:
	// begin inline asm
	mov.u32 %r55, %laneid;
	// end inline asm
	mov.b64 	%rd254, %fd338;
	mov.b64 	{%r57, %r62}, %rd254;
	mov.b32 	%r73, 1;
	mov.b32 	%r74, 31;
	mov.b32 	%r75, -1;
	// begin inline asm
	shfl.sync.down.b32 %r56, %r57, %r73, %r74, %r75;
	// end inline asm
	// begin inline asm
	shfl.sync.down.b32 %r61, %r62, %r73, %r74, %r75;
	// end inline asm
	mov.b64 	%rd255, {%r56, %r61};
	mov.b64 	%fd214, %rd255;
	mov.b64 	{%r67, %r72}, %rd354;
	// begin inline asm
	shfl.sync.down.b32 %r66, %r67, %r73, %r74, %r75;
	// end inline asm
	// begin inline asm
	shfl.sync.down.b32 %r71, %r72, %r73, %r74, %r75;
	// end inline asm
	mov.b64 	%rd161, {%r66, %r71};
	setp.gt.s32 	%p53, %r55, 30;
	mov.f64 	%fd340, %fd338;
	mov.u64 	%rd356, %rd354;
	@%p53 bra 	$L__BB4_164;
	abs.f64 	%fd215, %fd338;
	abs.f64 	%fd216, %fd214;
	setp.lt.f64 	%p54, %fd215, %fd216;
	mov.f64 	%fd340, %fd214;
	mov.u64 	%rd356, %rd161;
	@%p54 bra 	$L__BB4_164;
	setp.lt.f64 	%p55, %fd216, %fd215;
	mov.f64 	%fd340, %fd338;
	mov.u64 	%rd356, %rd354;
	@%p55 bra 	$L__BB4_164;
	setp.lt.s64 	%p56, %rd354, %rd161;
	selp.f64 	%fd340, %fd338, %fd214, %p56;
	min.s64 	%rd356, %rd354, %rd161;
$L__BB4_164:
	mov.b64 	%rd256, %fd340;
	mov.b64 	{%r77, %r82}, %rd256;
	mov.b32 	%r93, 2;
	mov.b32 	%r94, 31;
	mov.b32 	%r95, -1;
	// begin inline asm
	shfl.sync.down.b32 %r76, %r77, %r93, %r94, %r95;
	// end inline asm
	// begin inline asm
	shfl.sync.down.b32 %r81, %r82, %r93, %r94, %r95;
	// end inline asm
	mov.b64 	%rd257, {%r76, %r81};
	mov.b64 	%fd219, %rd257;
	mov.b64 	{%r87, %r92}, %rd356;
	// begin inline asm
	shfl.sync.down.b32 %r86, %r87, %r93, %r94, %r95;
	// end inline asm
	// begin inline asm
	shfl.sync.down.b32 %r91, %r92, %r93, %r94, %r95;
	// end inline asm
	mov.b64 	%rd164, {%r86, %r91};
	setp.gt.s32 	%p57, %r55, 29;
	mov.f64 	%fd341, %fd340;
	mov.u64 	%rd357, %rd356;
	@%p57 bra 	$L__BB4_168;
	abs.f64 	%fd220, %fd340;
	abs.f64 	%fd221, %fd219;
	setp.lt.f64 	%p58, %fd220, %fd221;
	mov.f64 	%fd341, %fd219;
	mov.u64 	%rd357, %rd164;
	@%p58 bra 	$L__BB4_168;
	setp.lt.f64 	%p59, %fd221, %fd220;
	mov.f64 	%fd341, %fd340;
	mov.u64 	%rd357, %rd356;
	@%p59 bra 	$L__BB4_168;
	setp.lt.s64 	%p60, %rd356, %rd164;
	selp.f64 	%fd341, %fd340, %fd219, %p60;
	min.s64 	%rd357, %rd356, %rd164;
$L__BB4_168:
	mov.b64 	%rd258, %fd341;
	mov.b64 	{%r97, %r102}, %rd258;
	mov.b32 	%r113, 4;
	mov.b32 	%r114, 31;
	mov.b32 	%r115, -1;
	// begin inline asm
	shfl.sync.down.b32 %r96, %r97, %r113, %r114, %r115;
	// end inline asm
	// begin inline asm
	shfl.sync.down.b32 %r101, %r102, %r113, %r114, %r115;
	// end inline asm
	mov.b64 	%rd259, {%r96, %r101};
	mov.b64 	%fd224, %rd259;
	mov.b64 	{%r107, %r112}, %rd357;
	// begin inline asm
	shfl.sync.down.b32 %r106, %r107, %r113, %r114, %r115;
	// end inline asm
	// begin inline asm
	shfl.sync.down.b32 %r111, %r112, %r113, %r114, %r115;
	// end inline asm
	mov.b64 	%rd167, {%r106, %r111};
	setp.gt.s32 	%p61, %r55, 27;
	mov.f64 	%fd342, %fd341;
	mov.u64 	%rd358, %rd357;
	@%p61 bra 	$L__BB4_172;
	abs.f64 	%fd225, %fd341;
	abs.f64 	%fd226, %fd224;
	setp.lt.f64 	%p62, %fd225, %fd226;
	mov.f64 	%fd342, %fd224;
	mov.u64 	%rd358, %rd167;
	@%p62 bra 	$L__BB4_172;
	setp.lt.f64 	%p63, %fd226, %fd225;
	mov.f64 	%fd342, %fd341;
	mov.u64 	%rd358, %rd357;
	@%p63 bra 	$L__BB4_172;
	setp.lt.s64 	%p64, %rd357, %rd167;
	selp.f64 	%fd342, %fd341, %fd224, %p64;
	min.s64 	%rd358, %rd357, %rd167;
$L__BB4_172:
	mov.b64 	%rd260, %fd342;
	mov.b64 	{%r117, %r122}, %rd260;
	mov.b32 	%r133, 8;
	mov.b32 	%r134, 31;
	mov.b32 	%r135, -1;
	// begin inline asm
	shfl.sync.down.b32 %r116, %r117, %r133, %r134, %r135;
	// end inline asm
	// begin inline asm
	shfl.sync.down.b32 %r121, %r122, %r133, %r134, %r135;
	// end inline asm
	mov.b64 	%rd261, {%r116, %r121};
	mov.b64 	%fd229, %rd261;
	mov.b64 	{%r127, %r132}, %rd358;
	// begin inline asm
	shfl.sync.down.b32 %r126, %r127, %r133, %r134, %r135;
	// end inline asm
	// begin inline asm
	shfl.sync.down.b32 %r131, %r132, %r133, %r134, %r135;
	// end inline asm
	mov.b64 	%rd170, {%r126, %r131};
	setp.gt.s32 	%p65, %r55, 23;
	mov.f64 	%fd343, %fd342;
	mov.u64 	%rd359, %rd358;
	@%p65 bra 	$L__BB4_176;
	abs.f64 	%fd230, %fd342;
	abs.f64 	%fd231, %fd229;
	setp.lt.f64 	%p66, %fd230, %fd231;
	mov.f64 	%fd343, %fd229;
	mov.u64 	%rd359, %rd170;
	@%p66 bra 	$L__BB4_176;
	setp.lt.f64 	%p67, %fd231, %fd230;
	mov.f64 	%fd343, %fd342;
	mov.u64 	%rd359, %rd358;
	@%p67 bra 	$L__BB4_176;
	setp.lt.s64 	%p68, %rd358, %rd170;
	selp.f64 	%fd343, %fd342, %fd229, %p68;
	min.s64 	%rd359, %rd358, %rd170;
$L__BB4_176:
	mov.b64 	%rd262, %fd343;
	mov.b64 	{%r137, %r142}, %rd262;
	mov.b32 	%r153, 16;
	mov.b32 	%r154, 31;
	mov.b32 	%r155, -1;
	// begin inline asm
	shfl.sync.down.b32 %r136, %r137, %r153, %r154, %r155;
	// end inline asm
	// begin inline asm
	shfl.sync.down.b32 %r141, %r142, %r153, %r154, %r155;
	// end inline asm
	mov.b64 	%rd263, {%r136, %r141};
	mov.b64 	%fd234, %rd263;
	mov.b64 	{%r147, %r152}, %rd359;
	// begin inline asm
	shfl.sync.down.b32 %r146, %r147, %r153, %r154, %r155;
	// end inline asm
	// begin inline asm
	shfl.sync.down.b32 %r151, %r152, %r153, %r154, %r155;
	// end inline asm
	mov.b64 	%rd173, {%r146, %r151};
	setp.gt.s32 	%p69, %r55, 15;
	mov.f64 	%fd351, %fd343;
	mov.u64 	%rd367, %rd359;
	@%p69 bra 	$L__BB4_180;
	abs.f64 	%fd235, %fd343;
	abs.f64 	%fd236, %fd234;
	setp.lt.f64 	%p70, %fd235, %fd236;
	mov.f64 	%fd351, %fd234;
	mov.u64 	%rd367, %rd173;
	@%p70 bra 	$L__BB4_180;
	setp.lt.f64 	%p71, %fd236, %fd235;
	mov.f64 	%fd351, %fd343;
	mov.u64 	%rd367, %rd359;
	@%p71 bra 	$L__BB4_180;
	setp.lt.s64 	%p72, %rd359, %rd173;
	selp.f64 	%fd351, %fd343, %fd234, %p72;
	min.s64 	%rd367, %rd359, %rd173;
$L__BB4_180:
	setp.ne.s32 	%p73, %r55, 0;
	@%p73 bra 	$L__BB4_182;
	shr.u32 	%r156, %r17, 1;
	and.b32  	%r157, %r156, 496;
	mov.u32 	%r158, _ZN6thrust24THRUST_300001_SM_1000_NS8cuda_cub4core6detail5shmemE;
	add.s32 	%r159, %r158, %r157;
	st.shared.f64 	[%r159+8], %fd351;
	st.shared.u64 	[%r159+16], %rd367;
$L__BB4_182:
	bar.sync 	0;
	setp.ne.s32 	%p74, %r17, 0;
	@%p74 bra 	$L__BB4_204;
	ld.shared.f64 	%fd239, [_ZN6thrust24THRUST_300001_SM_1000_NS8cuda_cub4core6detail5shmemE+24];
	ld.shared.u64 	%rd176, [_ZN6thrust24THRUST_300001_SM_1000_NS8cuda_cub4core6detail5shmemE+32];
	abs.f64 	%fd240, %fd351;
	abs.f64 	%fd241, %fd239;
	setp.lt.f64 	%p75, %fd240, %fd241;
	mov.f64 	%fd345, %fd239;
	mov.u64 	%rd361, %rd176;
	@%p75 bra 	$L__BB4_186;
	setp.lt.f64 	%p76, %fd241, %fd240;
	mov.f64 	%fd345, %fd351;
	mov.u64 	%rd361, %rd367;
	@%p76 bra 	$L__BB4_186;
	setp.lt.s64 	%p77, %rd367, %rd176;
	selp.f64 	%fd345, %fd351, %fd239, %p77;
	min.s64 	%rd361, %rd367, %rd176;
$L__BB4_186:
	ld.shared.f64 	%fd244, [_ZN6thrust24THRUST_300001_SM_1000_NS8cuda_cub4core6detail5shmemE+40];
	ld.shared.u64 	%rd179, [_ZN6thrust24THRUST_300001_SM_1000_NS8cuda_cub4core6detail5shmemE+48];
	abs.f64 	%fd245, %fd345;
	abs.f64 	%fd246, %fd244;
	setp.lt.f64 	%p78, %fd245, %fd246;
	mov.f64 	%fd346, %fd244;
	mov.u64 	%rd362, %rd179;
	@%p78 bra 	$L__BB4_189;
	setp.lt.f64 	%p79, %fd246, %fd245;
	mov.f64 	%fd346, %fd345;
	mov.u64 	%rd362, %rd361;
	@%p79 bra 	$L__BB4_189;
	setp.lt.s64 	%p80, %rd361, %rd179;
	selp.f64 	%fd346, %fd345, %fd244, %p80;
	min.s64 	%rd362, %rd361, %rd179;
$L__BB4_189:
	ld.shared.f64 	%fd249, [_ZN6thrust24THRUST_300001_SM_1000_NS8cuda_cub4core6detail5shmemE+56];
	ld.shared.u64 	%rd182, [_ZN6thrust24THRUST_300001_SM_1000_NS8cuda_cub4core6detail5shmemE+64];
	abs.f64 	%fd250, %fd346;
	abs.f64 	%fd251, %fd249;
	setp.lt.f64 	%p81, %fd250, %fd251;
	mov.f64 	%fd347, %fd249;
	mov.u64 	%rd363, %rd182;
	@%p81 bra 	$L__BB4_192;
	setp.lt.f64 	%p82, %fd251, %fd250;
	mov.f64 	%fd347, %fd346;
	mov.u64 	%rd363, %rd362;
	@%p82 bra 	$L__BB4_192;
	setp.lt.s64 	%p83, %rd362, %rd182;
	selp.f64 	%fd347, %fd346, %fd249, %p83;
	min.s64 	%rd363, %rd362, %rd182;
$L__BB4_192:
	ld.shared.f64 	%fd254, [_ZN6thrust24THRUST_300001_SM_1000_NS8cuda_cub4core6detail5shmemE+72];
	ld.shared.u64 	%rd185, [_ZN6thrust24THRUST_300001_SM_1000_NS8cuda_cub4core6detail5shmemE+80];
	abs.f64 	%fd255, %fd347;
	abs.f64 	%fd256, %fd254;
	setp.lt.f64 	%p84, %fd255, %fd256;
	mov.f64 	%fd348, %fd254;
	mov.u64 	%rd364, %rd185;
	@%p84 bra 	$L__BB4_195;
	setp.lt.f64 	%p85, %fd256, %fd255;
	mov.f64 	%fd348, %fd347;
	mov.u64 	%rd364, %rd363;
	@%p85 bra 	$L__BB4_195;
	setp.lt.s64 	%p86, %rd363, %rd185;
	selp.f64 	%fd348, %fd347, %fd254, %p86;
	min.s64 	%rd364, %rd363, %rd185;
$L__BB4_195:
	ld.shared.f64 	%fd259, [_ZN6thrust24THRUST_300001_SM_1000_NS8cuda_cub4core6detail5shmemE+88];
	ld.shared.u64 	%rd188, [_ZN6thrust24THRUST_300001_SM_1000_NS8cuda_cub4core6detail5shmemE+96];
	abs.f64 	%fd260, %fd348;
	abs.f64 	%fd261, %fd259;
	setp.lt.f64 	%p87, %fd260, %fd261;
	mov.f64 	%fd349, %fd259;
	mov.u64 	%rd365, %rd188;
	@%p87 bra 	$L__BB4_198;
	setp.lt.f64 	%p88, %fd261, %fd260;
	mov.f64 	%fd349, %fd348;
	mov.u64 	%rd365, %rd364;
	@%p88 bra 	$L__BB4_198;
	setp.lt.s64 	%p89, %rd364, %rd188;
	selp.f64 	%fd349, %fd348, %fd259, %p89;
	min.s64 	%rd365, %rd364, %rd188;
$L__BB4_198:
	ld.shared.f64 	%fd264, [_ZN6thrust24THRUST_300001_SM_1000_NS8cuda_cub4core6detail5shmemE+104];
	ld.shared.u64 	%rd191, [_ZN6thrust24THRUST_300001_SM_1000_NS8cuda_cub4core6detail5shmemE+112];
	abs.f64 	%fd265, %fd349;
	abs.f64 	%fd266, %fd264;
	setp.lt.f64 	%p90, %fd265, %fd266;
	mov.f64 	%fd350, %fd264;
	mov.u64 	%rd366, %rd191;
	@%p90 bra 	$L__BB4_201;
	setp.lt.f64 	%p91, %fd266, %fd265;
	mov.f64 	%fd350, %fd349;
	mov.u64 	%rd366, %rd365;
	@%p91 bra 	$L__BB4_201;
	setp.lt.s64 	%p92, %rd365, %rd191;
	selp.f64 	%fd350, %fd349, %fd264, %p92;
	min.s64 	%rd366, %rd365, %rd191;
$L__BB4_201:
	ld.shared.f64 	%fd269, [_ZN6thrust24THRUST_300001_SM_1000_NS8cuda_cub4core6detail5shmemE+120];
	ld.shared.u64 	%rd194, [_ZN6thrust24THRUST_300001_SM_1000_NS8cuda_cub4core6detail5shmemE+128];
	abs.f64 	%fd270, %fd350;
	abs.f64 	%fd271, %fd269;
	setp.lt.f64 	%p93, %fd270, %fd271;
	mov.u64 	%rd367, %rd194;
	mov.f64 	%fd351, %fd269;
	@%p93 bra 	$L__BB4_204;
	setp.lt.f64 	%p94, %fd271, %fd270;
	mov.u64 	%rd367, %rd366;
	mov.f64 	%fd351, %fd350;
	@%p94 bra 	$L__BB4_204;
	setp.lt.s64 	%p95, %rd366, %rd194;
	selp.f64 	%fd351, %fd350, %fd269, %p95;
	min.s64 	%rd367, %rd366, %rd194;
$L__BB4_204:
	mov.u32 	%r387, %tid.x;
	setp.ne.s32 	%p212, %r387, 0;
	@%p212 bra 	$L__BB4_206;
	ld.param.u64 	%rd297, [_ZN6thrust24THRUST_300001_SM_1000_NS8cuda_cub4core6detail13_kernel_agentINS1_8__reduce11ReduceAgentINS0_12zip_iteratorIN4cuda3std3__45tupleIJNS0_10device_ptrIdEENS0_17counting_iteratorIlNS0_11use_defaultESF_SF_EEEEEEEPNSB_IJdlEEESJ_iNS1_9__extrema9arg_max_fIdl10comparatorEEEEJSI_SK_iSO_EEEvDpT0__param_1];
	cvta.to.global.u64 	%rd296, %rd297;
	st.global.f64 	[%rd296], %fd351;
	st.global.u64 	[%rd296+8], %rd367;
$L__BB4_206:
	ret;

}
	// .globl	_ZN6thrust24THRUST_300001_SM_1000_NS8cuda_cub4core6detail13_kernel_agentINS1_8__reduce11ReduceAgentINS0_12zip_iteratorIN4cuda3std3__45tupleIJNS0_10device_ptrIdEENS0_17counting_iteratorIlNS0_11use_defaultESF_SF_EEEEEEEPNSB_IJdlEEESJ_iNS1_9__extrema9arg_max_fIdl10comparatorEEEEJSI_SK_iN3cub18CUB_300001_SM_100013GridEvenShareIiEENSR_9GridQueueIjEESO_EEEvDpT0_
.visible .entry _ZN6thrust24THRUST_300001_SM_1000_NS8cuda_cub4core6detail13_kernel_agentINS1_8__reduce11ReduceAgentINS0_12zip_iteratorIN4cuda3std3__45tupleIJNS0_10device_ptrIdEENS0_17counting_iteratorIlNS0_11use_defaultESF_SF_EEEEEEEPNSB_IJdlEEESJ_iNS1_9__extrema9arg_max_fIdl10comparatorEEEEJSI_SK_iN3cub18CUB_300001_SM_100013GridEvenShareIiEENSR_9GridQueueIjEESO_EEEvDpT0_(
	.param .align 8 .b8 _ZN6thrust24THRUST_300001_SM_1000_NS8cuda_cub4core6detail13_kernel_agentINS1_8__reduce11ReduceAgentINS0_12zip_iteratorIN4cuda3std3__45tupleIJNS0_10device_ptrIdEENS0_17counting_iteratorIlNS0_11use_defaultESF_SF_EEEEEEEPNSB_IJdlEEESJ_iNS1_9__extrema9arg_max_fIdl10comparatorEEEEJSI_SK_iN3cub18CUB_300001_SM_100013GridEvenShareIiEENSR_9GridQueueIjEESO_EEEvDpT0__param_0[16],
	.param .u64 .ptr .align 1 _ZN6thrust24THRUST_300001_SM_1000_NS8cuda_cub4core6detail13_kernel_agentINS1_8__reduce11ReduceAgentINS0_12zip_iteratorIN4cuda3std3__45tupleIJNS0_10device_ptrIdEENS0_17counting_iteratorIlNS0_11use_defaultESF_SF_EEEEEEEPNSB_IJdlEEESJ_iNS1_9__extrema9arg_max_fIdl10comparatorEEEEJSI_SK_iN3cub18CUB_300001_SM_100013GridEvenShareIiEENSR_9GridQueueIjEESO_EEEvDpT0__param_1,
	.param .u32 _ZN6thrust24THRUST_300001_SM_1000_NS8cuda_cub4core6detail13_kernel_agentINS1_8__reduce11ReduceAgentINS0_12zip_iteratorIN4cuda3std3__45tupleIJNS0_10device_ptrIdEENS0_17counting_iteratorIlNS0_11use_defaultESF_SF_EEEEEEEPNSB_IJdlEEESJ_iNS1_9__extrema9arg_max_fIdl10comparatorEEEEJSI_SK_iN3cub18CUB_300001_SM_100013GridEvenShareIiEENSR_9GridQueueIjEESO_EEEvDpT0__param_2,
	.param .align 4 .b8 _ZN6thrust24THRUST_300001_SM_1000_NS8cuda_cub4core6detail13_kernel_agentINS1_8__reduce11ReduceAgentINS0_12zip_iteratorIN4cuda3std3__45tupleIJNS0_10device_ptrIdEENS0_17counting_iteratorIlNS0_11use_defaultESF_SF_EEEEEEEPNSB_IJdlEEESJ_iNS1_9__extrema9arg_max_fIdl10comparatorEEEEJSI_SK_iN3cub18CUB_300001_SM_100013GridEvenShareIiEENSR_9GridQueueIjEESO_EEEvDpT0__param_3[40],
	.param .align 8 .b8 _ZN6thrust24THRUST_300001_SM_1000_NS8cuda_cub4core6detail13_kernel_agentINS1_8__reduce11ReduceAgentINS0_12zip_iteratorIN4cuda3std3__45tupleIJNS0_10device_ptrIdEENS0_17counting_iteratorIlNS0_11use_defaultESF_SF_EEEEEEEPNSB_IJdlEEESJ_iNS1_9__extrema9arg_max_fIdl10comparatorEEEEJSI_SK_iN3cub18CUB_300001_SM_100013GridEvenShareIiEENSR_9GridQueueIjEESO_EEEvDpT0__param_4[8],
	.param .align 1 .b8 _ZN6thrust24THRUST_300001_SM_1000_NS8cuda_cub4core6detail13_kernel_agentINS1_8__reduce11ReduceAgentINS0_12zip_iteratorIN4cuda3std3__45tupleIJNS0_10device_ptrIdEENS0_17counting_iteratorIlNS0_11use_defaultESF_SF_EEEEEEEPNSB_IJdlEEESJ_iNS1_9__extrema9arg_max_fIdl10comparatorEEEEJSI_SK_iN3cub18CUB_300001_SM_100013GridEvenShareIiEENSR_9GridQueueIjEESO_EEEvDpT0__param_5[1]
)
.maxntid 256
{
	.reg .pred 	%p<215>;
	.reg .b32 	%r<437>;
	.reg .b64 	%rd<318>;
	.reg .b64 	%fd<352>;

	ld.param.u64 	%rd3, [_ZN6thrust24THRUST_300001_SM_1000_NS8cuda_cub4core6detail13_kernel_agentINS1_8__reduce11ReduceAgentINS0_12zip_iteratorIN4cuda3std3__45tupleIJNS0_10device_ptrIdEENS0_17counting_iteratorIlNS0_11use_defaultESF_SF_EEEEEEEPNSB_IJdlEEESJ_iNS1_9__extrema9arg_max_fIdl10comparatorEEEEJSI_SK_iN3cub18CUB_300001_SM_100013GridEvenShareIiEENSR_9GridQueueIjEESO_EEEvDpT0__param_0+8];
	ld.param.u64 	%rd181, [_ZN6thrust24THRUST_300001_SM_1000_NS8cuda_cub4core6detail13_kernel_agentINS1_8__reduce11ReduceAgentINS0_12zip_iteratorIN4cuda3std3__45tupleIJNS0_10device_ptrIdEENS0_17counting_iteratorIlNS0_11use_defaultESF_SF_EEEEEEEPNSB_IJdlEEESJ_iNS1_9__extrema9arg_max_fIdl10comparatorEEEEJSI_SK_iN3cub18CUB_300001_SM_100013GridEvenShareIiEENSR_9GridQueueIjEESO_EEEvDpT0__param_0];
	ld.param.u64 	%rd182, [_ZN6thrust24THRUST_300001_SM_1000_NS8cuda_cub4core6detail13_kernel_agentINS1_8__reduce11ReduceAgentINS0_12zip_iteratorIN4cuda3std3__45tupleIJNS0_10device_ptrIdEENS0_17counting_iteratorIlNS0_11use_defaultESF_SF_EEEEEEEPNSB_IJdlEEESJ_iNS1_9__extrema9arg_max_fIdl10comparatorEEEEJSI_SK_iN3cub18CUB_300001_SM_100013GridEvenShareIiEENSR_9GridQueueIjEESO_EEEvDpT0__param_4];
	ld.param.u32 	%r66, [_ZN6thrust24THRUST_300001_SM_1000_NS8cuda_cub4core6detail13_kernel_agentINS1_8__reduce11ReduceAgentINS0_12zip_iteratorIN4cuda3std3__45tupleIJNS0_10device_ptrIdEENS0_17counting_iteratorIlNS0_11use_defaultESF_SF_EEEEEEEPNSB_IJdlEEESJ_iNS1_9__extrema9arg_max_fIdl10comparatorEEEEJSI_SK_iN3cub18CUB_300001_SM_100013GridEvenShareIiEENSR_9GridQueueIjEESO_EEEvDpT0__param_2];
	cvta.to.global.u64 	%rd1, %rd182;
	cvta.to.global.u64 	%rd2, %rd181;
	mov.u32 	%r1, %ctaid.x;
	mul.lo.s32 	%r2, %r1, 1280;
	mov.u32 	%r67, %nctaid.x;
	mul.lo.s32 	%r3, %r67, 1280;
	add.s32 	%r68, %r2, 1280;
	setp.le.s32 	%p1, %r68, %r66;
	@%p1 bra 	$L__BB5_121;
	sub.s32 	%r4, %r66, %r2;
	mov.u32 	%r5, %tid.x;
	setp.ge.s32 	%p98, %r5, %r4;
	mov.f64 	%fd298, 0d0000000000000000;
	mov.b64 	%rd264, 0;
	mov.u32 	%r420, %r5;
	@%p98 bra 	$L__BB5_3;
	add.s32 	%r190, %r2, %r5;
	cvt.s64.s32 	%rd219, %r190;
	mul.wide.s32 	%rd220, %r190, 8;
	add.s64 	%rd221, %rd2, %rd220;
	add.s64 	%rd264, %rd3, %rd219;
	ld.global.f64 	%fd298, [%rd221];
	add.s32 	%r420, %r5, 256;
$L__BB5_3:
	setp.ge.s32 	%p99, %r420, %r4;
	@%p99 bra 	$L__BB5_25;
	not.b32 	%r191, %r420;
	add.s32 	%r192, %r66, %r191;
	sub.s32 	%r8, %r192, %r2;
	and.b32  	%r193, %r8, 768;
	setp.eq.s32 	%p100, %r193, 768;
	@%p100 bra 	$L__BB5_10;
	add.s32 	%r418, %r420, %r2;
	shr.u32 	%r194, %r8, 8;
	add.s32 	%r195, %r194, 1;
	and.b32  	%r196, %r195, 3;
	neg.s32 	%r417, %r196;
$L__BB5_6:
	.pragma "nounroll";
	mov.u64 	%rd6, %rd264;
	mov.f64 	%fd3, %fd298;
	cvt.s64.s32 	%rd223, %r418;
	add.s64 	%rd7, %rd3, %rd223;
	mul.wide.s32 	%rd224, %r418, 8;
	add.s64 	%rd225, %rd2, %rd224;
	ld.global.f64 	%fd4, [%rd225];
	abs.f64 	%fd5, %fd3;
	abs.f64 	%fd6, %fd4;
	setp.lt.f64 	%p101, %fd5, %fd6;
	mov.u64 	%rd264, %rd7;
	mov.f64 	%fd298, %fd4;
	@%p101 bra 	$L__BB5_9;
	setp.lt.f64 	%p102, %fd6, %fd5;
	mov.u64 	%rd264, %rd6;
	mov.f64 	%fd298, %fd3;
	@%p102 bra 	$L__BB5_9;
	setp.lt.s64 	%p103, %rd6, %rd7;
	min.s64 	%rd264, %rd6, %rd7;
	selp.f64 	%fd298, %fd3, %fd4, %p103;
$L__BB5_9:
	add.s32 	%r420, %r420, 256;
	add.s32 	%r418, %r418, 256;
	add.s32 	%r417, %r417, 1;
	setp.ne.s32 	%p104, %r417, 0;
	@%p104 bra 	$L__BB5_6;
$L__BB5_10:
	setp.lt.u32 	%p105, %r8, 768;
	@%p105 bra 	$L__BB5_25;
	add.s32 	%r421, %r420, %r2;
	add.s32 	%r424, %r421, 256;
	add.s32 	%r423, %r421, 512;
	add.s32 	%r422, %r421, 768;
	add.s64 	%rd12, %rd2, 4096;
$L__BB5_12:
	cvt.s64.s32 	%rd226, %r424;
	add.s64 	%rd14, %rd3, %rd226;
	cvt.s64.s32 	%rd227, %r423;
	add.s64 	%rd15, %rd3, %rd227;
	cvt.s64.s32 	%rd228, %r422;
	add.s64 	%rd16, %rd3, %rd228;
	cvt.s64.s32 	%rd229, %r421;
	mul.wide.s32 	%rd230, %r421, 8;
	add.s64 	%rd17, %rd12, %rd230;
	add.s64 	%rd18, %rd3, %rd229;
	ld.global.f64 	%fd12, [%rd17+-4096];
	abs.f64 	%fd13, %fd298;
	abs.f64 	%fd14, %fd12;
	setp.lt.f64 	%p106, %fd13, %fd14;
	mov.u64 	%rd261, %rd18;
	mov.f64 	%fd295, %fd12;
	@%p106 bra 	$L__BB5_15;
	setp.lt.f64 	%p107, %fd14, %fd13;
	mov.u64 	%rd261, %rd264;
	mov.f64 	%fd295, %fd298;
	@%p107 bra 	$L__BB5_15;
	setp.lt.s64 	%p108, %rd264, %rd18;
	min.s64 	%rd261, %rd264, %rd18;
	selp.f64 	%fd295, %fd298, %fd12, %p108;
$L__BB5_15:
	ld.global.f64 	%fd17, [%rd17+-2048];
	abs.f64 	%fd18, %fd295;
	abs.f64 	%fd19, %fd17;
	setp.lt.f64 	%p109, %fd18, %fd19;
	mov.u64 	%rd262, %rd14;
	mov.f64 	%fd296, %fd17;
	@%p109 bra 	$L__BB5_18;
	setp.lt.f64 	%p110, %fd19, %fd18;
	mov.u64 	%rd262, %rd261;
	mov.f64 	%fd296, %fd295;
	@%p110 bra 	$L__BB5_18;
	setp.lt.s64 	%p111, %rd261, %rd14;
	min.s64 	%rd262, %rd261, %rd14;
	selp.f64 	%fd296, %fd295, %fd17, %p111;
$L__BB5_18:
	ld.global.f64 	%fd22, [%rd17];
	abs.f64 	%fd23, %fd296;
	abs.f64 	%fd24, %fd22;
	setp.lt.f64 	%p112, %fd23, %fd24;
	mov.u64 	%rd263, %rd15;
	mov.f64 	%fd297, %fd22;
	@%p112 bra 	$L__BB5_21;
	setp.lt.f64 	%p113, %fd24, %fd23;
	mov.u64 	%rd263, %rd262;
	mov.f64 	%fd297, %fd296;
	@%p113 bra 	$L__BB5_21;
	setp.lt.s64 	%p114, %rd262, %rd15;
	min.s64 	%rd263, %rd262, %rd15;
	selp.f64 	%fd297, %fd296, %fd22, %p114;
$L__BB5_21:
	ld.global.f64 	%fd27, [%rd17+2048];
	abs.f64 	%fd28, %fd297;
	abs.f64 	%fd29, %fd27;
	setp.lt.f64 	%p115, %fd28, %fd29;
	mov.u64 	%rd264, %rd16;
	mov.f64 	%fd298, %fd27;
	@%p115 bra 	$L__BB5_24;
	setp.lt.f64 	%p116, %fd29, %fd28;
	mov.u64 	%rd264, %rd263;
	mov.f64 	%fd298, %fd297;
	@%p116 bra 	$L__BB5_24;
	setp.lt.s64 	%p117, %rd263, %rd16;
	min.s64 	%rd264, %rd263, %rd16;
	selp.f64 	%fd298, %fd297, %fd27, %p117;
$L__BB5_24:
	add.s32 	%r420, %r420, 1024;
	add.s32 	%r424, %r424, 1024;
	add.s32 	%r423, %r423, 1024;
	add.s32 	%r422, %r422, 1024;
	add.s32 	%r421, %r421, 1024;
	setp.lt.s32 	%p118, %r420, %r4;
	@%p118 bra 	$L__BB5_12;
$L__BB5_25:
	setp.lt.s32 	%p119, %r4, 256;
	@%p119 bra 	$L__BB5_70;
	// begin inline asm
	mov.u32 %r310, %laneid;
	// end inline asm
	mov.b64 	%rd241, %fd298;
	mov.b64 	{%r312, %r317}, %rd241;
	mov.b32 	%r328, 1;
	mov.b32 	%r329, 31;
	mov.b32 	%r330, -1;
	// begin inline asm
	shfl.sync.down.b32 %r311, %r312, %r328, %r329, %r330;
	// end inline asm
	// begin inline asm
	shfl.sync.down.b32 %r316, %r317, %r328, %r329, %r330;
	// end inline asm
	mov.b64 	%rd242, {%r311, %r316};
	mov.b64 	%fd33, %rd242;
	mov.b64 	{%r322, %r327}, %rd264;
	// begin inline asm
	shfl.sync.down.b32 %r321, %r322, %r328, %r329, %r330;
	// end inline asm
	// begin inline asm
	shfl.sync.down.b32 %r326, %r327, %r328, %r329, %r330;
	// end inline asm
	mov.b64 	%rd28, {%r321, %r326};
	setp.gt.s32 	%p171, %r310, 30;
	mov.u64 	%rd266, %rd264;
	mov.f64 	%fd300, %fd298;
	@%p171 bra 	$L__BB5_30;
	abs.f64 	%fd34, %fd298;
	abs.f64 	%fd35, %fd33;
	setp.lt.f64 	%p172, %fd34, %fd35;
	mov.u64 	%rd266, %rd28;
	mov.f64 	%fd300, %fd33;
	@%p172 bra 	$L__BB5_30;
	setp.lt.f64 	%p173, %fd35, %fd34;
	mov.u64 	%rd266, %rd264;
	mov.f64 	%fd300, %fd298;
	@%p173 bra 	$L__BB5_30;
	setp.lt.s64 	%p174, %rd264, %rd28;
	min.s64 	%rd266, %rd264, %rd28;
	selp.f64 	%fd300, %fd298, %fd33, %p174;
$L__BB5_30:
	mov.b64 	%rd243, %fd300;
	mov.b64 	{%r332, %r337}, %rd243;
	mov.b32 	%r348, 2;
	mov.b32 	%r349, 31;
	mov.b32 	%r350, -1;
	// begin inline asm
	shfl.sync.down.b32 %r331, %r332, %r348, %r349, %r350;
	// end inline asm
	// begin inline asm
	shfl.sync.down.b32 %r336, %r337, %r348, %r349, %r350;
	// end inline asm
	mov.b64 	%rd244, {%r331, %r336};
	mov.b64 	%fd38, %rd244;
	mov.b64 	{%r342, %r347}, %rd266;
	// begin inline asm
	shfl.sync.down.b32 %r341, %r342, %r348, %r349, %r350;
	// end inline asm
	// begin inline asm
	shfl.sync.down.b32 %r346, %r347, %r348, %r349, %r350;
	// end inline asm
	mov.b64 	%rd31, {%r341, %r346};
	setp.gt.s32 	%p175, %r310, 29;
	mov.u64 	%rd267, %rd266;
	mov.f64 	%fd301, %fd300;
	@%p175 bra 	$L__BB5_34;
	abs.f64 	%fd39, %fd300;
	abs.f64 	%fd40, %fd38;
	setp.lt.f64 	%p176, %fd39, %fd40;
	mov.u64 	%rd267, %rd31;
	mov.f64 	%fd301, %fd38;
	@%p176 bra 	$L__BB5_34;
	setp.lt.f64 	%p177, %fd40, %fd39;
	mov.u64 	%rd267, %rd266;
	mov.f64 	%fd301, %fd300;
	@%p177 bra 	$L__BB5_34;
	setp.lt.s64 	%p178, %rd266, %rd31;
	min.s64 	%rd267, %rd266, %rd31;
	selp.f64 	%fd301, %fd300, %fd38, %p178;
$L__BB5_34:
	mov.b64 	%rd245, %fd301;
	mov.b64 	{%r352, %r357}, %rd245;
	mov.b32 	%r368, 4;
	mov.b32 	%r369, 31;
	mov.b32 	%r370, -1;
	// begin inline asm
	shfl.sync.down.b32 %r351, %r352, %r368, %r369, %r370;
	// end inline asm
	// begin inline asm
	shfl.sync.down.b32 %r356, %r357, %r368, %r369, %r370;
	// end inline asm
	mov.b64 	%rd246, {%r351, %r356};
	mov.b64 	%fd43, %rd246;
	mov.b64 	{%r362, %r367}, %rd267;
	// begin inline asm
	shfl.sync.down.b32 %r361, %r362, %r368, %r369, %r370;
	// end inline asm
	// begin inline asm
	shfl.sync.down.b32 %r366, %r367, %r368, %r369, %r370;
	// end inline asm
	mov.b64 	%rd34, {%r361, %r366};
	setp.gt.s32 	%p179, %r310, 27;
	mov.u64 	%rd268, %rd267;
	mov.f64 	%fd302, %fd301;
	@%p179 bra 	$L__BB5_38;
	abs.f64 	%fd44, %fd301;
	abs.f64 	%fd45, %fd43;
	setp.lt.f64 	%p180, %fd44, %fd45;
	mov.u64 	%rd268, %rd34;
	mov.f64 	%fd302, %fd43;
	@%p180 bra 	$L__BB5_38;
	setp.lt.f64 	%p181, %fd45, %fd44;
	mov.u64 	%rd268, %rd267;
	mov.f64 	%fd302, %fd301;
	@%p181 bra 	$L__BB5_38;
	setp.lt.s64 	%p182, %rd267, %rd34;
	min.s64 	%rd268, %rd267, %rd34;
	selp.f64 	%fd302, %fd301, %fd43, %p182;
$L__BB5_38:
	mov.b64 	%rd247, %fd302;
	mov.b64 	{%r372, %r377}, %rd247;
	mov.b32 	%r388, 8;
	mov.b32 	%r389, 31;
	mov.b32 	%r390, -1;
	// begin inline asm
	shfl.sync.down.b32 %r371, %r372, %r388, %r389, %r390;
	// end inline asm
	// begin inline asm
	shfl.sync.down.b32 %r376, %r377, %r388, %r389, %r390;
	// end inline asm
	mov.b64 	%rd248, {%r371, %r376};
	mov.b64 	%fd48, %rd248;
	mov.b64 	{%r382, %r387}, %rd268;
	// begin inline asm
	shfl.sync.down.b32 %r381, %r382, %r388, %r389, %r390;
	// end inline asm
	// begin inline asm
	shfl.sync.down.b32 %r386, %r387, %r388, %r389, %r390;
	// end inline asm
	mov.b64 	%rd37, {%r381, %r386};
	setp.gt.s32 	%p183, %r310, 23;
	mov.u64 	%rd269, %rd268;
	mov.f64 	%fd303, %fd302;
	@%p183 bra 	$L__BB5_42;
	abs.f64 	%fd49, %fd302;
	abs.f64 	%fd50, %fd48;
	setp.lt.f64 	%p184, %fd49, %fd50;
	mov.u64 	%rd269, %rd37;
	mov.f64 	%fd303, %fd48;
	@%p184 bra 	$L__BB5_42;
	setp.lt.f64 	%p185, %fd50, %fd49;
	mov.u64 	%rd269, %rd268;
	mov.f64 	%fd303, %fd302;
	@%p185 bra 	$L__BB5_42;
	setp.lt.s64 	%p186, %rd268, %rd37;
	min.s64 	%rd269, %rd268, %rd37;
	selp.f64 	%fd303, %fd302, %fd48, %p186;
$L__BB5_42:
	mov.b64 	%rd249, %fd303;
	mov.b64 	{%r392, %r397}, %rd249;
	mov.b32 	%r408, 16;
	mov.b32 	%r409, 31;
	mov.b32 	%r410, -1;
	// begin inline asm
	shfl.sync.down.b32 %r391, %r392, %r408, %r409, %r410;
	// end inline asm
	// begin inline asm
	shfl.sync.down.b32 %r396, %r397, %r408, %r409, %r410;
	// end inline asm
	mov.b64 	%rd250, {%r391, %r396};
	mov.b64 	%fd53, %rd250;
	mov.b64 	{%r402, %r407}, %rd269;
	// begin inline asm
	shfl.sync.down.b32 %r401, %r402, %r408, %r409, %r410;
	// end inline asm
	// begin inline asm
	shfl.sync.down.b32 %r406, %r407, %r408, %r409, %r410;
	// end inline asm
	mov.b64 	%rd40, {%r401, %r406};
	setp.gt.s32 	%p187, %r310, 15;
	mov.u64 	%rd317, %rd269;
	mov.f64 	%fd351, %fd303;
	@%p187 bra 	$L__BB5_46;
	abs.f64 	%fd54, %fd303;
	abs.f64 	%fd55, %fd53;
	setp.lt.f64 	%p188, %fd54, %fd55;
	mov.u64 	%rd317, %rd40;
	mov.f64 	%fd351, %fd53;
	@%p188 bra 	$L__BB5_46;
	setp.lt.f64 	%p189, %fd55, %fd54;
	mov.u64 	%rd317, %rd269;
	mov.f64 	%fd351, %fd303;
	@%p189 bra 	$L__BB5_46;
	setp.lt.s64 	%p190, %rd269, %rd40;
	min.s64 	%rd317, %rd269, %rd40;
	selp.f64 	%fd351, %fd303, %fd53, %p190;
$L__BB5_46:
	setp.ne.s32 	%p191, %r310, 0;
	@%p191 bra 	$L__BB5_48;
	shr.u32 	%r411, %r5, 1;
	and.b32  	%r412, %r411, 496;
	mov.u32 	%r413, _ZN6thrust24THRUST_300001_SM_1000_NS8cuda_cub4core6detail5shmemE;
	add.s32 	%r414, %r413, %r412;
	st.shared.f64 	[%r414+8], %fd351;
	st.shared.u64 	[%r414+16], %rd317;
$L__BB5_48:
	bar.sync 	0;
	setp.ne.s32 	%p192, %r5, 0;
	@%p192 bra 	$L__BB5_208;
	ld.shared.f64 	%fd58, [_ZN6thrust24THRUST_300001_SM_1000_NS8cuda_cub4core6detail5shmemE+24];
	ld.shared.u64 	%rd43, [_ZN6thrust24THRUST_300001_SM_1000_NS8cuda_cub4core6detail5shmemE+32];
	abs.f64 	%fd59, %fd351;
	abs.f64 	%fd60, %fd58;
	setp.lt.f64 	%p193, %fd59, %fd60;
	mov.u64 	%rd271, %rd43;
	mov.f64 	%fd305, %fd58;
	@%p193 bra 	$L__BB5_52;
	setp.lt.f64 	%p194, %fd60, %fd59;
	mov.u64 	%rd271, %rd317;
	mov.f64 	%fd305, %fd351;
	@%p194 bra 	$L__BB5_52;
	setp.lt.s64 	%p195, %rd317, %rd43;
	min.s64 	%rd271, %rd317, %rd43;
	selp.f64 	%fd305, %fd351, %fd58, %p195;
$L__BB5_52:
	ld.shared.f64 	%fd63, [_ZN6thrust24THRUST_300001_SM_1000_NS8cuda_cub4core6detail5shmemE+40];
	ld.shared.u64 	%rd46, [_ZN6thrust24THRUST_300001_SM_1000_NS8cuda_cub4core6detail5shmemE+48];
	abs.f64 	%fd64, %fd305;
	abs.f64 	%fd65, %fd63;
	setp.lt.f64 	%p196, %fd64, %fd65;
	mov.u64 	%rd272, %rd46;
	mov.f64 	%fd306, %fd63;
	@%p196 bra 	$L__BB5_55;
	setp.lt.f64 	%p197, %fd65, %fd64;
	mov.u64 	%rd272, %rd271;
	mov.f64 	%fd306, %fd305;
	@%p197 bra 	$L__BB5_55;
	setp.lt.s64 	%p198, %rd271, %rd46;
	min.s64 	%rd272, %rd271, %rd46;
	selp.f64 	%fd306, %fd305, %fd63, %p198;
$L__BB5_55:
	ld.shared.f64 	%fd68, [_ZN6thrust24THRUST_300001_SM_1000_NS8cuda_cub4core6detail5shmemE+56];
	ld.shared.u64 	%rd49, [_ZN6thrust24THRUST_300001_SM_1000_NS8cuda_cub4core6detail5shmemE+64];
	abs.f64 	%fd69, %fd306;
	abs.f64 	%fd70, %fd68;
	setp.lt.f64 	%p199, %fd69, %fd70;
	mov.u64 	%rd273, %rd49;
	mov.f64 	%fd307, %fd68;
	@%p199 bra 	$L__BB5_58;
	setp.lt.f64 	%p200, %fd70, %fd69;
	mov.u64 	%rd273, %rd272;
	mov.f64 	%fd307, %fd306;
	@%p200 bra 	$L__BB5_58;
	setp.lt.s64 	%p201, %rd272, %rd49;
	min.s64 	%rd273, %rd272, %rd49;
	selp.f64 	%fd307, %fd306, %fd68, %p201;
$L__BB5_58:
	ld.shared.f64 	%fd73, [_ZN6thrust24THRUST_300001_SM_1000_NS8cuda_cub4core6detail5shmemE+72];
	ld.shared.u64 	%rd52, [_ZN6thrust24THRUST_300001_SM_1000_NS8cuda_cub4core6detail5shmemE+80];
	abs.f64 	%fd74, %fd307;
	abs.f64 	%fd75, %fd73;
	setp.lt.f64 	%p202, %fd74, %fd75;
	mov.u64 	%rd274, %rd52;
	mov.f64 	%fd308, %fd73;
	@%p202 bra 	$L__BB5_61;
	setp.lt.f64 	%p203, %fd75, %fd74;
	mov.u64 	%rd274, %rd273;
	mov.f64 	%fd308, %fd307;
	@%p203 bra 	$L__BB5_61;
	setp.lt.s64 	%p204, %rd273, %rd52;
	min.s64 	%rd274, %rd273, %rd52;
	selp.f64 	%fd308, %fd307, %fd73, %p204;
$L__BB5_61:
	ld.shared.f64 	%fd78, [_ZN6thrust24THRUST_300001_SM_1000_NS8cuda_cub4core6detail5shmemE+88];
	ld.shared.u64 	%rd55, [_ZN6thrust24THRUST_300001_SM_1000_NS8cuda_cub4core6detail5shmemE+96];
	abs.f64 	%fd79, %fd308;
	abs.f64 	%fd80, %fd78;
	setp.lt.f64 	%p205, %fd79, %fd80;
	mov.u64 	%rd275, %rd55;
	mov.f64 	%fd309, %fd78;
	@%p205 bra 	$L__BB5_64;
	setp.lt.f64 	%p206, %fd80, %fd79;
	mov.u64 	%rd275, %rd274;
	mov.f64 	%fd309, %fd308;
	@%p206 bra 	$L__BB5_64;
	setp.lt.s64 	%p207, %rd274, %rd55;
	min.s64 	%rd275, %rd274, %rd55;
	selp.f64 	%fd309, %fd308, %fd78, %p207;
$L__BB5_64:
	ld.shared.f64 	%fd83, [_ZN6thrust24THRUST_300001_SM_1000_NS8cuda_cub4core6detail5shmemE+104];
	ld.shared.u64 	%rd58, [_ZN6thrust24THRUST_300001_SM_1000_NS8cuda_cub4core6detail5shmemE+112];
	abs.f64 	%fd84, %fd309;
	abs.f64 	%fd85, %fd83;
	setp.lt.f64 	%p208, %fd84, %fd85;
	mov.u64 	%rd276, %rd58;
	mov.f64 	%fd310, %fd83;
	@%p208 bra 	$L__BB5_67;
	setp.lt.f64 	%p209, %fd85, %fd84;
	mov.u64 	%rd276, %rd275;
	mov.f64 	%fd310, %fd309;
	@%p209 bra 	$L__BB5_67;
	setp.lt.s64 	%p210, %rd275, %rd58;
	min.s64 	%rd276, %rd275, %rd58;
	selp.f64 	%fd310, %fd309, %fd83, %p210;
$L__BB5_67:
	ld.shared.f64 	%fd88, [_ZN6thrust24THRUST_300001_SM_1000_NS8cuda_cub4core6detail5shmemE+120];
	ld.shared.u64 	%rd61, [_ZN6thrust24THRUST_300001_SM_1000_NS8cuda_cub4core6detail5shmemE+128];
	abs.f64 	%fd89, %fd310;
	abs.f64 	%fd90, %fd88;
	setp.lt.f64 	%p211, %fd89, %fd90;
	mov.u64 	%rd317, %rd61;
	mov.f64 	%fd351, %fd88;
	@%p211 bra 	$L__BB5_208;
	setp.lt.f64 	%p212, %fd90, %fd89;
	mov.u64 	%rd317, %rd276;
	mov.f64 	%fd351, %fd310;
	@%p212 bra 	$L__BB5_208;
	setp.lt.s64 	%p213, %rd276, %rd61;
	min.s64 	%rd317, %rd276, %rd61;
	selp.f64 	%fd351, %fd310, %fd88, %p213;
	bra.uni 	$L__BB5_208;
$L__BB5_70:
	// begin inline asm
	mov.u32 %r197, %laneid;
	// end inline asm
	and.b32  	%r218, %r5, 992;
	add.s32 	%r219, %r218, 32;
	setp.gt.s32 	%p120, %r219, %r4;
	not.b32 	%r220, %r218;
	add.s32 	%r221, %r4, %r220;
	selp.b32 	%r216, %r221, 31, %p120;
	mov.b64 	%rd231, %fd298;
	mov.b64 	{%r199, %r204}, %rd231;
	mov.b32 	%r215, 1;
	mov.b32 	%r217, -1;
	// begin inline asm
	shfl.sync.down.b32 %r198, %r199, %r215, %r216, %r217;
	// end inline asm
	// begin inline asm
	shfl.sync.down.b32 %r203, %r204, %r215, %r216, %r217;
	// end inline asm
	mov.b64 	%rd232, {%r198, %r203};
	mov.b64 	%fd92, %rd232;
	mov.b64 	{%r209, %r214}, %rd264;
	// begin inline asm
	shfl.sync.down.b32 %r208, %r209, %r215, %r216, %r217;
	// end inline asm
	// begin inline asm
	shfl.sync.down.b32 %r213, %r214, %r215, %r216, %r217;
	// end inline asm
	mov.b64 	%rd63, {%r208, %r213};
	setp.ge.s32 	%p121, %r197, %r216;
	mov.u64 	%rd277, %rd264;
	mov.f64 	%fd311, %fd298;
	@%p121 bra 	$L__BB5_74;
	abs.f64 	%fd93, %fd298;
	abs.f64 	%fd94, %fd92;
	setp.lt.f64 	%p122, %fd93, %fd94;
	mov.u64 	%rd277, %rd63;
	mov.f64 	%fd311, %fd92;
	@%p122 bra 	$L__BB5_74;
	setp.lt.f64 	%p123, %fd94, %fd93;
	mov.u64 	%rd277, %rd264;
	mov.f64 	%fd311, %fd298;
	@%p123 bra 	$L__BB5_74;
	setp.lt.s64 	%p124, %rd264, %rd63;
	min.s64 	%rd277, %rd264, %rd63;
	selp.f64 	%fd311, %fd298, %fd92, %p124;
$L__BB5_74:
	mov.b64 	%rd233, %fd311;
	mov.b64 	{%r223, %r228}, %rd233;
	mov.b32 	%r239, 2;
	mov.b32 	%r241, -1;
	// begin inline asm
	shfl.sync.down.b32 %r222, %r223, %r239, %r216, %r241;
	// end inline asm
	// begin inline asm
	shfl.sync.down.b32 %r227, %r228, %r239, %r216, %r241;
	// end inline asm
	mov.b64 	%rd234, {%r222, %r227};
	mov.b64 	%fd97, %rd234;
	mov.b64 	{%r233, %r238}, %rd277;
	// begin inline asm
	shfl.sync.down.b32 %r232, %r233, %r239, %r216, %r241;
	// end inline asm
	// begin inline asm
	shfl.sync.down.b32 %r237, %r238, %r239, %r216, %r241;
	// end inline asm
	mov.b64 	%rd66, {%r232, %r237};
	add.s32 	%r242, %r197, 2;
	setp.gt.s32 	%p125, %r242, %r216;
	mov.u64 	%rd278, %rd277;
	mov.f64 	%fd312, %fd311;
	@%p125 bra 	$L__BB5_78;
	abs.f64 	%fd98, %fd311;
	abs.f64 	%fd99, %fd97;
	setp.lt.f64 	%p126, %fd98, %fd99;
	mov.u64 	%rd278, %rd66;
	mov.f64 	%fd312, %fd97;
	@%p126 bra 	$L__BB5_78;
	setp.lt.f64 	%p127, %fd99, %fd98;
	mov.u64 	%rd278, %rd277;
	mov.f64 	%fd312, %fd311;
	@%p127 bra 	$L__BB5_78;
	setp.lt.s64 	%p128, %rd277, %rd66;
	min.s64 	%rd278, %rd277, %rd66;
	selp.f64 	%fd312, %fd311, %fd97, %p128;
$L__BB5_78:
	mov.b64 	%rd235, %fd312;
	mov.b64 	{%r244, %r249}, %rd235;
	mov.b32 	%r260, 4;
	mov.b32 	%r262, -1;
	// begin inline asm
	shfl.sync.down.b32 %r243, %r244, %r260, %r216, %r262;
	// end inline asm
	// begin inline asm
	shfl.sync.down.b32 %r248, %r249, %r260, %r216, %r262;
	// end inline asm
	mov.b64 	%rd236, {%r243, %r248};
	mov.b64 	%fd102, %rd236;
	mov.b64 	{%r254, %r259}, %rd278;
	// begin inline asm
	shfl.sync.down.b32 %r253, %r254, %r260, %r216, %r262;
	// end inline asm
	// begin inline asm
	shfl.sync.down.b32 %r258, %r259, %r260, %r216, %r262;
	// end inline asm
	mov.b64 	%rd69, {%r253, %r258};
	add.s32 	%r263, %r197, 4;
	setp.gt.s32 	%p129, %r263, %r216;
	mov.u64 	%rd279, %rd278;
	mov.f64 	%fd313, %fd312;
	@%p129 bra 	$L__BB5_82;
	abs.f64 	%fd103, %fd312;
	abs.f64 	%fd104, %fd102;
	setp.lt.f64 	%p130, %fd103, %fd104;
	mov.u64 	%rd279, %rd69;
	mov.f64 	%fd313, %fd102;
	@%p130 bra 	$L__BB5_82;
	setp.lt.f64 	%p131, %fd104, %fd103;
	mov.u64 	%rd279, %rd278;
	mov.f64 	%fd313, %fd312;
	@%p131 bra 	$L__BB5_82;
	setp.lt.s64 	%p132, %rd278, %rd69;
	min.s64 	%rd279, %rd278, %rd69;
	selp.f64 	%fd313, %fd312, %fd102, %p132;
$L__BB5_82:
	mov.b64 	%rd237, %fd313;
	mov.b64 	{%r265, %r270}, %rd237;
	mov.b32 	%r281, 8;
	mov.b32 	%r283, -1;
	// begin inline asm
	shfl.sync.down.b32 %r264, %r265, %r281, %r216, %r283;
	// end inline asm
	// begin inline asm
	shfl.sync.down.b32 %r269, %r270, %r281, %r216, %r283;
	// end inline asm
	mov.b64 	%rd238, {%r264, %r269};
	mov.b64 	%fd107, %rd238;
	mov.b64 	{%r275, %r280}, %rd279;
	// begin inline asm
	shfl.sync.down.b32 %r274, %r275, %r281, %r216, %r283;
	// end inline asm
	// begin inline asm
	shfl.sync.down.b32 %r279, %r280, %r281, %r216, %r283;
	// end inline asm
	mov.b64 	%rd72, {%r274, %r279};
	add.s32 	%r284, %r197, 8;
	setp.gt.s32 	%p133, %r284, %r216;
	mov.u64 	%rd280, %rd279;
	mov.f64 	%fd314, %fd313;
	@%p133 bra 	$L__BB5_86;
	abs.f64 	%fd108, %fd313;
	abs.f64 	%fd109, %fd107;
	setp.lt.f64 	%p134, %fd108, %fd109;
	mov.u64 	%rd280, %rd72;
	mov.f64 	%fd314, %fd107;
	@%p134 bra 	$L__BB5_86;
	setp.lt.f64 	%p135, %fd109, %fd108;
	mov.u64 	%rd280, %rd279;
	mov.f64 	%fd314, %fd313;
	@%p135 bra 	$L__BB5_86;
	setp.lt.s64 	%p136, %rd279, %rd72;
	min.s64 	%rd280, %rd279, %rd72;
	selp.f64 	%fd314, %fd313, %fd107, %p136;
$L__BB5_86:
	mov.b64 	%rd239, %fd314;
	mov.b64 	{%r286, %r291}, %rd239;
	mov.b32 	%r302, 16;
	mov.b32 	%r304, -1;
	// begin inline asm
	shfl.sync.down.b32 %r285, %r286, %r302, %r216, %r304;
	// end inline asm
	// begin inline asm
	shfl.sync.down.b32 %r290, %r291, %r302, %r216, %r304;
	// end inline asm
	mov.b64 	%rd240, {%r285, %r290};
	mov.b64 	%fd112, %rd240;
	mov.b64 	{%r296, %r301}, %rd280;
	// begin inline asm
	shfl.sync.down.b32 %r295, %r296, %r302, %r216, %r304;
	// end inline asm
	// begin inline asm
	shfl.sync.down.b32 %r300, %r301, %r302, %r216, %r304;
	// end inline asm
	mov.b64 	%rd75, {%r295, %r300};
	add.s32 	%r305, %r197, 16;
	setp.gt.s32 	%p137, %r305, %r216;
	mov.u64 	%rd317, %rd280;
	mov.f64 	%fd351, %fd314;
	@%p137 bra 	$L__BB5_90;
	abs.f64 	%fd113, %fd314;
	abs.f64 	%fd114, %fd112;
	setp.lt.f64 	%p138, %fd113, %fd114;
	mov.u64 	%rd317, %rd75;
	mov.f64 	%fd351, %fd112;
	@%p138 bra 	$L__BB5_90;
	setp.lt.f64 	%p139, %fd114, %fd113;
	mov.u64 	%rd317, %rd280;
	mov.f64 	%fd351, %fd314;
	@%p139 bra 	$L__BB5_90;
	setp.lt.s64 	%p140, %rd280, %rd75;
	min.s64 	%rd317, %rd280, %rd75;
	selp.f64 	%fd351, %fd314, %fd112, %p140;
$L__BB5_90:
	setp.ne.s32 	%p141, %r197, 0;
	@%p141 bra 	$L__BB5_92;
	shr.u32 	%r306, %r5, 1;
	and.b32  	%r307, %r306, 496;
	mov.u32 	%r308, _ZN6thrust24THRUST_300001_SM_1000_NS8cuda_cub4core6detail5shmemE;
	add.s32 	%r309, %r308, %r307;
	st.shared.f64 	[%r309+8], %fd351;
	st.shared.u64 	[%r309+16], %rd317;
$L__BB5_92:
	bar.sync 	0;
	setp.ne.s32 	%p142, %r5, 0;
	@%p142 bra 	$L__BB5_208;
	setp.lt.s32 	%p143, %r4, 33;
	mov.f64 	%fd316, %fd351;
	mov.u64 	%rd282, %rd317;
	@%p143 bra 	$L__BB5_97;
	ld.shared.f64 	%fd117, [_ZN6thrust24THRUST_300001_SM_1000_NS8cuda_cub4core6detail5shmemE+24];
	ld.shared.u64 	%rd78, [_ZN6thrust24THRUST_300001_SM_1000_NS8cuda_cub4core6detail5shmemE+32];
	abs.f64 	%fd118, %fd351;
	abs.f64 	%fd119, %fd117;
	setp.lt.f64 	%p144, %fd118, %fd119;
	mov.f64 	%fd316, %fd117;
	mov.u64 	%rd282, %rd78;
	@%p144 bra 	$L__BB5_97;
	setp.lt.f64 	%p145, %fd119, %fd118;
	mov.f64 	%fd316, %fd351;
	mov.u64 	%rd282, %rd317;
	@%p145 bra 	$L__BB5_97;
	setp.lt.s64 	%p146, %rd317, %rd78;
	min.s64 	%rd282, %rd317, %rd78;
	selp.f64 	%fd316, %fd351, %fd117, %p146;
$L__BB5_97:
	setp.lt.s32 	%p147, %r4, 65;
	mov.f64 	%fd317, %fd316;
	mov.u64 	%rd283, %rd282;
	@%p147 bra 	$L__BB5_101;
	ld.shared.f64 	%fd122, [_ZN6thrust24THRUST_300001_SM_1000_NS8cuda_cub4core6detail5shmemE+40];
	ld.shared.u64 	%rd81, [_ZN6thrust24THRUST_300001_SM_1000_NS8cuda_cub4core6detail5shmemE+48];
	abs.f64 	%fd123, %fd316;
	abs.f64 	%fd124, %fd122;
	setp.lt.f64 	%p148, %fd123, %fd124;
	mov.f64 	%fd317, %fd122;
	mov.u64 	%rd283, %rd81;
	@%p148 bra 	$L__BB5_101;
	setp.lt.f64 	%p149, %fd124, %fd123;
	mov.f64 	%fd317, %fd316;
	mov.u64 	%rd283, %rd282;
	@%p149 bra 	$L__BB5_101;
	setp.lt.s64 	%p150, %rd282, %rd81;
	selp.f64 	%fd317, %fd316, %fd122, %p150;
	min.s64 	%rd283, %rd282, %rd81;
$L__BB5_101:
	setp.lt.s32 	%p151, %r4, 97;
	mov.f64 	%fd318, %fd317;
	mov.u64 	%rd284, %rd283;
	@%p151 bra 	$L__BB5_105;
	ld.shared.f64 	%fd127, [_ZN6thrust24THRUST_300001_SM_1000_NS8cuda_cub4core6detail5shmemE+56];
	ld.shared.u64 	%rd84, [_ZN6thrust24THRUST_300001_SM_1000_NS8cuda_cub4core6detail5shmemE+64];
	abs.f64 	%fd128, %fd317;
	abs.f64 	%fd129, %fd127;
	setp.lt.f64 	%p152, %fd128, %fd129;
	mov.f64 	%fd318, %fd127;
	mov.u64 	%rd284, %rd84;
	@%p152 bra 	$L__BB5_105;
	setp.lt.f64 	%p153, %fd129, %fd128;
	mov.f64 	%fd318, %fd317;
	mov.u64 	%rd284, %rd283;
	@%p153 bra 	$L__BB5_105;
	setp.lt.s64 	%p154, %rd283, %rd84;
	selp.f64 	%fd318, %fd317, %fd127, %p154;
	min.s64 	%rd284, %rd283, %rd84;
$L__BB5_105:
	setp.lt.s32 	%p155, %r4, 129;
	mov.f64 	%fd319, %fd318;
	mov.u64 	%rd285, %rd284;
	@%p155 bra 	$L__BB5_109;
	ld.shared.f64 	%fd132, [_ZN6thrust24THRUST_300001_SM_1000_NS8cuda_cub4core6detail5shmemE+72];
	ld.shared.u64 	%rd87, [_ZN6thrust24THRUST_300001_SM_1000_NS8cuda_cub4core6detail5shmemE+80];
	abs.f64 	%fd133, %fd318;
	abs.f64 	%fd134, %fd132;
	setp.lt.f64 	%p156, %fd133, %fd134;
	mov.f64 	%fd319, %fd132;
	mov.u64 	%rd285, %rd87;
	@%p156 bra 	$L__BB5_109;
	setp.lt.f64 	%p157, %fd134, %fd133;
	mov.f64 	%fd319, %fd318;
	mov.u64 	%rd285, %rd284;
	@%p157 bra 	$L__BB5_109;
	setp.lt.s64 	%p158, %rd284, %rd87;
	selp.f64 	%fd319, %fd318, %fd132, %p158;
	min.s64 	%rd285, %rd284, %rd87;
$L__BB5_109:
	setp.lt.s32 	%p159, %r4, 161;
	mov.f64 	%fd320, %fd319;
	mov.u64 	%rd286, %rd285;
	@%p159 bra 	$L__BB5_113;
	ld.shared.f64 	%fd137, [_ZN6thrust24THRUST_300001_SM_1000_NS8cuda_cub4core6detail5shmemE+88];
	ld.shared.u64 	%rd90, [_ZN6thrust24THRUST_300001_SM_1000_NS8cuda_cub4core6detail5shmemE+96];
	abs.f64 	%fd138, %fd319;
	abs.f64 	%fd139, %fd137;
	setp.lt.f64 	%p160, %fd138, %fd139;
	mov.f64 	%fd320, %fd137;
	mov.u64 	%rd286, %rd90;
	@%p160 bra 	$L__BB5_113;
	setp.lt.f64 	%p161, %fd139, %fd138;
	mov.f64 	%fd320, %fd319;
	mov.u64 	%rd286, %rd285;
	@%p161 bra 	$L__BB5_113;
	setp.lt.s64 	%p162, %rd285, %rd90;
	selp.f64 	%fd320, %fd319, %fd137, %p162;
	min.s64 	%rd286, %rd285, %rd90;
$L__BB5_113:
	setp.lt.s32 	%p163, %r4, 193;
	mov.f64 	%fd321, %fd320;
	mov.u64 	%rd287, %rd286;
	@%p163 bra 	$L__BB5_117;
	ld.shared.f64 	%fd142, [_ZN6thrust24THRUST_300001_SM_1000_NS8cuda_cub4core6detail5shmemE+104];
	ld.shared.u64 	%rd93, [_ZN6thrust24THRUST_300001_SM_1000_NS8cuda_cub4core6detail5shmemE+112];
	abs.f64 	%fd143, %fd320;
	abs.f64 	%fd144, %fd142;
	setp.lt.f64 	%p164, %fd143, %fd144;
	mov.f64 	%fd321, %fd142;
	mov.u64 	%rd287, %rd93;
	@%p164 bra 	$L__BB5_117;
	setp.lt.f64 	%p165, %fd144, %fd143;
	mov.f64 	%fd321, %fd320;
	mov.u64 	%rd287, %rd286;
	@%p165 bra 	$L__BB5_117;
	setp.lt.s64 	%p166, %rd286, %rd93;
	selp.f64 	%fd321, %fd320, %fd142, %p166;
	min.s64 	%rd287, %rd286, %rd93;
$L__BB5_117:
	setp.lt.s32 	%p167, %r4, 225;
	mov.u64 	%rd317, %rd287;
	mov.f64 	%fd351, %fd321;
	@%p167 bra 	$L__BB5_208;
	ld.shared.f64 	%fd147, [_ZN6thrust24THRUST_300001_SM_1000_NS8cuda_cub4core6detail5shmemE+120];
	ld.shared.u64 	%rd96, [_ZN6thrust24THRUST_300001_SM_1000_NS8cuda_cub4core6detail5shmemE+128];
	abs.f64 	%fd148, %fd321;
	abs.f64 	%fd149, %fd147;
	setp.lt.f64 	%p168, %fd148, %fd149;
	mov.u64 	%rd317, %rd96;
	mov.f64 	%fd351, %fd147;
	@%p168 bra 	$L__BB5_208;
	setp.lt.f64 	%p169, %fd149, %fd148;
	mov.u64 	%rd317, %rd287;
	mov.f64 	%fd351, %fd321;
	@%p169 bra 	$L__BB5_208;
	setp.lt.s64 	%p170, %rd287, %rd96;
	selp.f64 	%fd351, %fd321, %fd147, %p170;
	min.s64 	%rd317, %rd287, %rd96;
	bra.uni 	$L__BB5_208;
$L__BB5_121:
	mov.u32 	%r35, %tid.x;
	cvt.s64.s32 	%rd183, %r2;
	add.s64 	%rd98, %rd3, %rd183;
	cvt.u64.u32 	%rd99, %r35;
	add.s64 	%rd184, %rd99, %rd183;
	shl.b64 	%rd185, %rd184, 3;
	add.s64 	%rd186, %rd2, %rd185;
	ld.global.f64 	%fd274, [%rd186];
	add.s32 	%r69, %r35, 256;
	cvt.u64.u32 	%rd187, %r69;
	ld.global.f64 	%fd275, [%rd186+2048];
	add.s32 	%r70, %r35, 512;
	cvt.u64.u32 	%rd188, %r70;
	ld.global.f64 	%fd276, [%rd186+4096];
	add.s32 	%r71, %r35, 768;
	cvt.u64.u32 	%rd189, %r71;
	ld.global.f64 	%fd277, [%rd186+6144];
	or.b32  	%r72, %r35, 1024;
	cvt.u64.u32 	%rd100, %r72;
	add.s64 	%rd305, %rd98, %rd100;
	ld.global.f64 	%fd339, [%rd186+8192];
	abs.f64 	%fd278, %fd274;
	abs.f64 	%fd279, %fd275;
	setp.geu.f64 	%p2, %fd278, %fd279;
	selp.f64 	%fd280, %fd274, %fd275, %p2;
	selp.b64 	%rd190, %rd99, %rd187, %p2;
	abs.f64 	%fd281, %fd280;
	abs.f64 	%fd282, %fd276;
	setp.geu.f64 	%p3, %fd281, %fd282;
	selp.f64 	%fd283, %fd280, %fd276, %p3;
	selp.b64 	%rd191, %rd190, %rd188, %p3;
	abs.f64 	%fd284, %fd283;
	abs.f64 	%fd285, %fd277;
	setp.geu.f64 	%p4, %fd284, %fd285;
	selp.f64 	%fd152, %fd283, %fd277, %p4;
	selp.b64 	%rd102, %rd191, %rd189, %p4;
	abs.f64 	%fd153, %fd152;
	abs.f64 	%fd154, %fd339;
	setp.lt.f64 	%p5, %fd153, %fd154;
	@%p5 bra 	$L__BB5_123;
	setp.lt.f64 	%p6, %fd154, %fd153;
	setp.lt.u64 	%p7, %rd102, %rd100;
	or.pred  	%p8, %p6, %p7;
	selp.f64 	%fd339, %fd152, %fd339, %p8;
	add.s64 	%rd194, %rd98, %rd102;
	selp.b64 	%rd305, %rd194, %rd305, %p8;
$L__BB5_123:
	setp.le.s32 	%p9, %r66, %r3;
	@%p9 bra 	$L__BB5_164;
	setp.ne.s32 	%p10, %r35, 0;
	@%p10 bra 	$L__BB5_126;
	atom.global.add.u32 	%r73, [%rd1+4], 1280;
	add.s32 	%r74, %r73, %r3;
	st.shared.u32 	[_ZN6thrust24THRUST_300001_SM_1000_NS8cuda_cub4core6detail5shmemE+152], %r74;
$L__BB5_126:
	bar.sync 	0;
	ld.shared.u32 	%r427, [_ZN6thrust24THRUST_300001_SM_1000_NS8cuda_cub4core6detail5shmemE+152];
	add.s32 	%r75, %r427, 1280;
	setp.gt.s32 	%p11, %r75, %r66;
	@%p11 bra 	$L__BB5_141;
	mov.f64 	%fd323, %fd339;
	mov.u64 	%rd289, %rd305;
$L__BB5_128:
	cvt.s64.s32 	%rd195, %r427;
	add.s64 	%rd196, %rd99, %rd195;
	shl.b64 	%rd197, %rd196, 3;
	add.s64 	%rd198, %rd2, %rd197;
	add.s64 	%rd290, %rd196, %rd3;
	ld.global.f64 	%fd324, [%rd198];
	add.s64 	%rd291, %rd290, 256;
	ld.global.f64 	%fd325, [%rd198+2048];
	add.s64 	%rd292, %rd290, 512;
	ld.global.f64 	%fd326, [%rd198+4096];
	add.s64 	%rd293, %rd290, 768;
	ld.global.f64 	%fd327, [%rd198+6144];
	add.s64 	%rd305, %rd290, 1024;
	ld.global.f64 	%fd339, [%rd198+8192];
	abs.f64 	%fd163, %fd323;
	abs.f64 	%fd164, %fd324;
	setp.lt.f64 	%p12, %fd163, %fd164;
	@%p12 bra 	$L__BB5_130;
	setp.lt.f64 	%p13, %fd164, %fd163;
	setp.lt.s64 	%p14, %rd289, %rd290;
	or.pred  	%p15, %p13, %p14;
	selp.f64 	%fd324, %fd323, %fd324, %p15;
	selp.b64 	%rd290, %rd289, %rd290, %p15;
$L__BB5_130:
	abs.f64 	%fd167, %fd324;
	abs.f64 	%fd168, %fd325;
	setp.lt.f64 	%p16, %fd167, %fd168;
	@%p16 bra 	$L__BB5_132;
	setp.lt.f64 	%p17, %fd168, %fd167;
	setp.lt.s64 	%p18, %rd290, %rd291;
	or.pred  	%p19, %p17, %p18;
	selp.f64 	%fd325, %fd324, %fd325, %p19;
	selp.b64 	%rd291, %rd290, %rd291, %p19;
$L__BB5_132:
	abs.f64 	%fd171, %fd325;
	abs.f64 	%fd172, %fd326;
	setp.lt.f64 	%p20, %fd171, %fd172;
	@%p20 bra 	$L__BB5_134;
	setp.lt.f64 	%p21, %fd172, %fd171;
	setp.lt.s64 	%p22, %rd291, %rd292;
	or.pred  	%p23, %p21, %p22;
	selp.f64 	%fd326, %fd325, %fd326, %p23;
	selp.b64 	%rd292, %rd291, %rd292, %p23;
$L__BB5_134:
	abs.f64 	%fd175, %fd326;
	abs.f64 	%fd176, %fd327;
	setp.lt.f64 	%p24, %fd175, %fd176;
	@%p24 bra 	$L__BB5_136;
	setp.lt.f64 	%p25, %fd176, %fd175;
	setp.lt.s64 	%p26, %rd292, %rd293;
	or.pred  	%p27, %p25, %p26;
	selp.f64 	%fd327, %fd326, %fd327, %p27;
	selp.b64 	%rd293, %rd292, %rd293, %p27;
$L__BB5_136:
	abs.f64 	%fd179, %fd327;
	abs.f64 	%fd180, %fd339;
	setp.lt.f64 	%p28, %fd179, %fd180;
	@%p28 bra 	$L__BB5_138;
	setp.lt.f64 	%p29, %fd180, %fd179;
	setp.lt.s64 	%p30, %rd293, %rd305;
	or.pred  	%p31, %p29, %p30;
	selp.f64 	%fd339, %fd327, %fd339, %p31;
	selp.b64 	%rd305, %rd293, %rd305, %p31;
$L__BB5_138:
	setp.ne.s32 	%p32, %r35, 0;
	bar.sync 	0;
	@%p32 bra 	$L__BB5_140;
	atom.global.add.u32 	%r76, [%rd1+4], 1280;
	add.s32 	%r77, %r76, %r3;
	st.shared.u32 	[_ZN6thrust24THRUST_300001_SM_1000_NS8cuda_cub4core6detail5shmemE+152], %r77;
$L__BB5_140:
	bar.sync 	0;
	ld.shared.u32 	%r427, [_ZN6thrust24THRUST_300001_SM_1000_NS8cuda_cub4core6detail5shmemE+152];
	add.s32 	%r78, %r427, 1280;
	setp.le.s32 	%p33, %r78, %r66;
	mov.f64 	%fd323, %fd339;
	mov.u64 	%rd289, %rd305;
	@%p33 bra 	$L__BB5_128;
$L__BB5_141:
	setp.le.s32 	%p34, %r66, %r427;
	@%p34 bra 	$L__BB5_164;
	sub.s32 	%r40, %r66, %r427;
	setp.ge.s32 	%p35, %r35, %r40;
	@%p35 bra 	$L__BB5_164;
	not.b32 	%r79, %r35;
	add.s32 	%r80, %r66, %r79;
	sub.s32 	%r41, %r80, %r427;
	and.b32  	%r81, %r41, 768;
	setp.eq.s32 	%p36, %r81, 768;
	mov.u32 	%r431, %r35;
	@%p36 bra 	$L__BB5_149;
	add.s32 	%r429, %r35, %r427;
	shr.u32 	%r82, %r41, 8;
	add.s32 	%r83, %r82, 1;
	and.b32  	%r84, %r83, 3;
	neg.s32 	%r428, %r84;
	mov.u32 	%r431, %r35;
$L__BB5_145:
	.pragma "nounroll";
	mov.u64 	%rd122, %rd305;
	mov.f64 	%fd184, %fd339;
	cvt.s64.s32 	%rd200, %r429;
	add.s64 	%rd123, %rd3, %rd200;
	mul.wide.s32 	%rd201, %r429, 8;
	add.s64 	%rd202, %rd2, %rd201;
	ld.global.f64 	%fd185, [%rd202];
	abs.f64 	%fd186, %fd184;
	abs.f64 	%fd187, %fd185;
	setp.lt.f64 	%p37, %fd186, %fd187;
	mov.f64 	%fd339, %fd185;
	mov.u64 	%rd305, %rd123;
	@%p37 bra 	$L__BB5_148;
	setp.lt.f64 	%p38, %fd187, %fd186;
	mov.f64 	%fd339, %fd184;
	mov.u64 	%rd305, %rd122;
	@%p38 bra 	$L__BB5_148;
	setp.lt.s64 	%p39, %rd122, %rd123;
	selp.f64 	%fd339, %fd184, %fd185, %p39;
	min.s64 	%rd305, %rd122, %rd123;
$L__BB5_148:
	add.s32 	%r431, %r431, 256;
	add.s32 	%r429, %r429, 256;
	add.s32 	%r428, %r428, 1;
	setp.ne.s32 	%p40, %r428, 0;
	@%p40 bra 	$L__BB5_145;
$L__BB5_149:
	setp.lt.u32 	%p41, %r41, 768;
	@%p41 bra 	$L__BB5_164;
	add.s32 	%r432, %r431, %r427;
	add.s32 	%r435, %r432, 256;
	add.s32 	%r434, %r432, 512;
	add.s32 	%r433, %r432, 768;
	add.s64 	%rd128, %rd2, 4096;
$L__BB5_151:
	cvt.s64.s32 	%rd203, %r435;
	add.s64 	%rd130, %rd3, %rd203;
	cvt.s64.s32 	%rd204, %r434;
	add.s64 	%rd131, %rd3, %rd204;
	cvt.s64.s32 	%rd205, %r433;
	add.s64 	%rd132, %rd3, %rd205;
	cvt.s64.s32 	%rd206, %r432;
	mul.wide.s32 	%rd207, %r432, 8;
	add.s64 	%rd133, %rd128, %rd207;
	add.s64 	%rd134, %rd3, %rd206;
	ld.global.f64 	%fd193, [%rd133+-4096];
	abs.f64 	%fd194, %fd339;
	abs.f64 	%fd195, %fd193;
	setp.lt.f64 	%p42, %fd194, %fd195;
	mov.f64 	%fd335, %fd193;
	mov.u64 	%rd301, %rd134;
	@%p42 bra 	$L__BB5_154;
	setp.lt.f64 	%p43, %fd195, %fd194;
	mov.f64 	%fd335, %fd339;
	mov.u64 	%rd301, %rd305;
	@%p43 bra 	$L__BB5_154;
	setp.lt.s64 	%p44, %rd305, %rd134;
	selp.f64 	%fd335, %fd339, %fd193, %p44;
	min.s64 	%rd301, %rd305, %rd134;
$L__BB5_154:
	ld.global.f64 	%fd198, [%rd133+-2048];
	abs.f64 	%fd199, %fd335;
	abs.f64 	%fd200, %fd198;
	setp.lt.f64 	%p45, %fd199, %fd200;
	mov.f64 	%fd336, %fd198;
	mov.u64 	%rd302, %rd130;
	@%p45 bra 	$L__BB5_157;
	setp.lt.f64 	%p46, %fd200, %fd199;
	mov.f64 	%fd336, %fd335;
	mov.u64 	%rd302, %rd301;
	@%p46 bra 	$L__BB5_157;
	setp.lt.s64 	%p47, %rd301, %rd130;
	selp.f64 	%fd336, %fd335, %fd198, %p47;
	min.s64 	%rd302, %rd301, %rd130;
$L__BB5_157:
	ld.global.f64 	%fd203, [%rd133];
	abs.f64 	%fd204, %fd336;
	abs.f64 	%fd205, %fd203;
	setp.lt.f64 	%p48, %fd204, %fd205;
	mov.f64 	%fd337, %fd203;
	mov.u64 	%rd303, %rd131;
	@%p48 bra 	$L__BB5_160;
	setp.lt.f64 	%p49, %fd205, %fd204;
	mov.f64 	%fd337, %fd336;
	mov.u64 	%rd303, %rd302;
	@%p49 bra 	$L__BB5_160;
	setp.lt.s64 	%p50, %rd302, %rd131;
	selp.f64 	%fd337, %fd336, %fd203, %p50;
	min.s64 	%rd303, %rd302, %rd131;
$L__BB5_160:
	ld.global.f64 	%fd208, [%rd133+2048];
	abs.f64 	%fd209, %fd337;
	abs.f64 	%fd210, %fd208;
	setp.lt.f64 	%p51, %fd209, %fd210;
	mov.f64 	%fd339, %fd208;
	mov.u64 	%rd305, %rd132;
	@%p51 bra 	$L__BB5_163;
	setp.lt.f64 	%p52, %fd210, %fd209;
	mov.f64 	%fd339, %fd337;
	mov.u64 	%rd305, %rd303;
	@%p52 bra 	$L__BB5_163;
	setp.lt.s64 	%p53, %rd303, %rd132;
	selp.f64 	%fd339, %fd337, %fd208, %p53;
	min.s64 	%rd305, %rd303, %rd132;
$L__BB5_163:
	add.s32 	%r431, %r431, 1024;
	add.s32 	%r435, %r435, 1024;
	add.s32 	%r434, %r434, 1024;
	add.s32 	%r433, %r433, 1024;
	add.s32 	%r432, %r432, 1024;
	setp.lt.s32 	%p54, %r431, %r40;
	@%p54 bra 	$L__BB5_151;
$L__BB5_164:
	// begin inline asm
	mov.u32 %r85, %laneid;
	// end inline asm
	mov.b64 	%rd208, %fd339;
	mov.b64 	{%r87, %r92}, %rd208;
	mov.b32 	%r103, 1;
	mov.b32 	%r104, 31;
	mov.b32 	%r105, -1;
	// begin inline asm
	shfl.sync.down.b32 %r86, %r87, %r103, %r104, %r105;
	// end inline asm
	// begin inline asm
	shfl.sync.down.b32 %r91, %r92, %r103, %r104, %r105;
	// end inline asm
	mov.b64 	%rd209, {%r86, %r91};
	mov.b64 	%fd214, %rd209;
	mov.b64 	{%r97, %r102}, %rd305;
	// begin inline asm
	shfl.sync.down.b32 %r96, %r97, %r103, %r104, %r105;
	// end inline asm
	// begin inline asm
	shfl.sync.down.b32 %r101, %r102, %r103, %r104, %r105;
	// end inline asm
	mov.b64 	%rd144, {%r96, %r101};
	setp.gt.s32 	%p55, %r85, 30;
	mov.f64 	%fd340, %fd339;
	mov.u64 	%rd306, %rd305;
	@%p55 bra 	$L__BB5_168;
	abs.f64 	%fd215, %fd339;
	abs.f64 	%fd216, %fd214;
	setp.lt.f64 	%p56, %fd215, %fd216;
	mov.f64 	%fd340, %fd214;
	mov.u64 	%rd306, %rd144;
	@%p56 bra 	$L__BB5_168;
	setp.lt.f64 	%p57, %fd216, %fd215;
	mov.f64 	%fd340, %fd339;
	mov.u64 	%rd306, %rd305;
	@%p57 bra 	$L__BB5_168;
	setp.lt.s64 	%p58, %rd305, %rd144;
	selp.f64 	%fd340, %fd339, %fd214, %p58;
	min.s64 	%rd306, %rd305, %rd144;
$L__BB5_168:
	mov.b64 	%rd210, %fd340;
	mov.b64 	{%r107, %r112}, %rd210;
	mov.b32 	%r123, 2;
	mov.b32 	%r124, 31;
	mov.b32 	%r125, -1;
	// begin inline asm
	shfl.sync.down.b32 %r106, %r107, %r123, %r124, %r125;
	// end inline asm
	// begin inline asm
	shfl.sync.down.b32 %r111, %r112, %r123, %r124, %r125;
	// end inline asm
	mov.b64 	%rd211, {%r106, %r111};
	mov.b64 	%fd219, %rd211;
	mov.b64 	{%r117, %r122}, %rd306;
	// begin inline asm
	shfl.sync.down.b32 %r116, %r117, %r123, %r124, %r125;
	// end inline asm
	// begin inline asm
	shfl.sync.down.b32 %r121, %r122, %r123, %r124, %r125;
	// end inline asm
	mov.b64 	%rd147, {%r116, %r121};
	setp.gt.s32 	%p59, %r85, 29;
	mov.f64 	%fd341, %fd340;
	mov.u64 	%rd307, %rd306;
	@%p59 bra 	$L__BB5_172;
	abs.f64 	%fd220, %fd340;
	abs.f64 	%fd221, %fd219;
	setp.lt.f64 	%p60, %fd220, %fd221;
	mov.f64 	%fd341, %fd219;
	mov.u64 	%rd307, %rd147;
	@%p60 bra 	$L__BB5_172;
	setp.lt.f64 	%p61, %fd221, %fd220;
	mov.f64 	%fd341, %fd340;
	mov.u64 	%rd307, %rd306;
	@%p61 bra 	$L__BB5_172;
	setp.lt.s64 	%p62, %rd306, %rd147;
	selp.f64 	%fd341, %fd340, %fd219, %p62;
	min.s64 	%rd307, %rd306, %rd147;
$L__BB5_172:
	mov.b64 	%rd212, %fd341;
	mov.b64 	{%r127, %r132}, %rd212;
	mov.b32 	%r143, 4;
	mov.b32 	%r144, 31;
	mov.b32 	%r145, -1;
	// begin inline asm
	shfl.sync.down.b32 %r126, %r127, %r143, %r144, %r145;
	// end inline asm
	// begin inline asm
	shfl.sync.down.b32 %r131, %r132, %r143, %r144, %r145;
	// end inline asm
	mov.b64 	%rd213, {%r126, %r131};
	mov.b64 	%fd224, %rd213;
	mov.b64 	{%r137, %r142}, %rd307;
	// begin inline asm
	shfl.sync.down.b32 %r136, %r137, %r143, %r144, %r145;
	// end inline asm
	// begin inline asm
	shfl.sync.down.b32 %r141, %r142, %r143, %r144, %r145;
	// end inline asm
	mov.b64 	%rd150, {%r136, %r141};
	setp.gt.s32 	%p63, %r85, 27;
	mov.f64 	%fd342, %fd341;
	mov.u64 	%rd308, %rd307;
	@%p63 bra 	$L__BB5_176;
	abs.f64 	%fd225, %fd341;
	abs.f64 	%fd226, %fd224;
	setp.lt.f64 	%p64, %fd225, %fd226;
	mov.f64 	%fd342, %fd224;
	mov.u64 	%rd308, %rd150;
	@%p64 bra 	$L__BB5_176;
	setp.lt.f64 	%p65, %fd226, %fd225;
	mov.f64 	%fd342, %fd341;
	mov.u64 	%rd308, %rd307;
	@%p65 bra 	$L__BB5_176;
	setp.lt.s64 	%p66, %rd307, %rd150;
	selp.f64 	%fd342, %fd341, %fd224, %p66;
	min.s64 	%rd308, %rd307, %rd150;
$L__BB5_176:
	mov.b64 	%rd214, %fd342;
	mov.b64 	{%r147, %r152}, %rd214;
	mov.b32 	%r163, 8;
	mov.b32 	%r164, 31;
	mov.b32 	%r165, -1;
	// begin inline asm
	shfl.sync.down.b32 %r146, %r147, %r163, %r164, %r165;
	// end inline asm
	// begin inline asm
	shfl.sync.down.b32 %r151, %r152, %r163, %r164, %r165;
	// end inline asm
	mov.b64 	%rd215, {%r146, %r151};
	mov.b64 	%fd229, %rd215;
	mov.b64 	{%r157, %r162}, %rd308;
	// begin inline asm
	shfl.sync.down.b32 %r156, %r157, %r163, %r164, %r165;
	// end inline asm
	// begin inline asm
	shfl.sync.down.b32 %r161, %r162, %r163, %r164, %r165;
	// end inline asm
	mov.b64 	%rd153, {%r156, %r161};
	setp.gt.s32 	%p67, %r85, 23;
	mov.f64 	%fd343, %fd342;
	mov.u64 	%rd309, %rd308;
	@%p67 bra 	$L__BB5_180;
	abs.f64 	%fd230, %fd342;
	abs.f64 	%fd231, %fd229;
	setp.lt.f64 	%p68, %fd230, %fd231;
	mov.f64 	%fd343, %fd229;
	mov.u64 	%rd309, %rd153;
	@%p68 bra 	$L__BB5_180;
	setp.lt.f64 	%p69, %fd231, %fd230;
	mov.f64 	%fd343, %fd342;
	mov.u64 	%rd309, %rd308;
	@%p69 bra 	$L__BB5_180;
	setp.lt.s64 	%p70, %rd308, %rd153;
	selp.f64 	%fd343, %fd342, %fd229, %p70;
	min.s64 	%rd309, %rd308, %rd153;
$L__BB5_180:
	mov.b64 	%rd216, %fd343;
	mov.b64 	{%r167, %r172}, %rd216;
	mov.b32 	%r183, 16;
	mov.b32 	%r184, 31;
	mov.b32 	%r185, -1;
	// begin inline asm
	shfl.sync.down.b32 %r166, %r167, %r183, %r184, %r185;
	// end inline asm
	// begin inline asm
	shfl.sync.down.b32 %r171, %r172, %r183, %r184, %r185;
	// end inline asm
	mov.b64 	%rd217, {%r166, %r171};
	mov.b64 	%fd234, %rd217;
	mov.b64 	{%r177, %r182}, %rd309;
	// begin inline asm
	shfl.sync.down.b32 %r176, %r177, %r183, %r184, %r185;
	// end inline asm
	// begin inline asm
	shfl.sync.down.b32 %r181, %r182, %r183, %r184, %r185;
	// end inline asm
	mov.b64 	%rd156, {%r176, %r181};
	setp.gt.s32 	%p71, %r85, 15;
	mov.f64 	%fd351, %fd343;
	mov.u64 	%rd317, %rd309;
	@%p71 bra 	$L__BB5_184;
	abs.f64 	%fd235, %fd343;
	abs.f64 	%fd236, %fd234;
	setp.lt.f64 	%p72, %fd235, %fd236;
	mov.f64 	%fd351, %fd234;
	mov.u64 	%rd317, %rd156;
	@%p72 bra 	$L__BB5_184;
	setp.lt.f64 	%p73, %fd236, %fd235;
	mov.f64 	%fd351, %fd343;
	mov.u64 	%rd317, %rd309;
	@%p73 bra 	$L__BB5_184;
	setp.lt.s64 	%p74, %rd309, %rd156;
	selp.f64 	%fd351, %fd343, %fd234, %p74;
	min.s64 	%rd317, %rd309, %rd156;
$L__BB5_184:
	setp.ne.s32 	%p75, %r85, 0;
	@%p75 bra 	$L__BB5_186;
	shr.u32 	%r186, %r35, 1;
	and.b32  	%r187, %r186, 496;
	mov.u32 	%r188, _ZN6thrust24THRUST_300001_SM_1000_NS8cuda_cub4core6detail5shmemE;
	add.s32 	%r189, %r188, %r187;
	st.shared.f64 	[%r189+8], %fd351;
	st.shared.u64 	[%r189+16], %rd317;
$L__BB5_186:
	bar.sync 	0;
	setp.ne.s32 	%p76, %r35, 0;
	@%p76 bra 	$L__BB5_208;
	ld.shared.f64 	%fd239, [_ZN6thrust24THRUST_300001_SM_1000_NS8cuda_cub4core6detail5shmemE+24];
	ld.shared.u64 	%rd159, [_ZN6thrust24THRUST_300001_SM_1000_NS8cuda_cub4core6detail5shmemE+32];
	abs.f64 	%fd240, %fd351;
	abs.f64 	%fd241, %fd239;
	setp.lt.f64 	%p77, %fd240, %fd241;
	mov.f64 	%fd345, %fd239;
	mov.u64 	%rd311, %rd159;
	@%p77 bra 	$L__BB5_190;
	setp.lt.f64 	%p78, %fd241, %fd240;
	mov.f64 	%fd345, %fd351;
	mov.u64 	%rd311, %rd317;
	@%p78 bra 	$L__BB5_190;
	setp.lt.s64 	%p79, %rd317, %rd159;
	selp.f64 	%fd345, %fd351, %fd239, %p79;
	min.s64 	%rd311, %rd317, %rd159;
$L__BB5_190:
	ld.shared.f64 	%fd244, [_ZN6thrust24THRUST_300001_SM_1000_NS8cuda_cub4core6detail5shmemE+40];
	ld.shared.u64 	%rd162, [_ZN6thrust24THRUST_300001_SM_1000_NS8cuda_cub4core6detail5shmemE+48];
	abs.f64 	%fd245, %fd345;
	abs.f64 	%fd246, %fd244;
	setp.lt.f64 	%p80, %fd245, %fd246;
	mov.f64 	%fd346, %fd244;
	mov.u64 	%rd312, %rd162;
	@%p80 bra 	$L__BB5_193;
	setp.lt.f64 	%p81, %fd246, %fd245;
	mov.f64 	%fd346, %fd345;
	mov.u64 	%rd312, %rd311;
	@%p81 bra 	$L__BB5_193;
	setp.lt.s64 	%p82, %rd311, %rd162;
	selp.f64 	%fd346, %fd345, %fd244, %p82;
	min.s64 	%rd312, %rd311, %rd162;
$L__BB5_193:
	ld.shared.f64 	%fd249, [_ZN6thrust24THRUST_300001_SM_1000_NS8cuda_cub4core6detail5shmemE+56];
	ld.shared.u64 	%rd165, [_ZN6thrust24THRUST_300001_SM_1000_NS8cuda_cub4core6detail5shmemE+64];
	abs.f64 	%fd250, %fd346;
	abs.f64 	%fd251, %fd249;
	setp.lt.f64 	%p83, %fd250, %fd251;
	mov.f64 	%fd347, %fd249;
	mov.u64 	%rd313, %rd165;
	@%p83 bra 	$L__BB5_196;
	setp.lt.f64 	%p84, %fd251, %fd250;
	mov.f64 	%fd347, %fd346;
	mov.u64 	%rd313, %rd312;
	@%p84 bra 	$L__BB5_196;
	setp.lt.s64 	%p85, %rd312, %rd165;
	selp.f64 	%fd347, %fd346, %fd249, %p85;
	min.s64 	%rd313, %rd312, %rd165;
$L__BB5_196:
	ld.shared.f64 	%fd254, [_ZN6thrust24THRUST_300001_SM_1000_NS8cuda_cub4core6detail5shmemE+72];
	ld.shared.u64 	%rd168, [_ZN6thrust24THRUST_300001_SM_1000_NS8cuda_cub4core6detail5shmemE+80];
	abs.f64 	%fd255, %fd347;
	abs.f64 	%fd256, %fd254;
	setp.lt.f64 	%p86, %fd255, %fd256;
	mov.f64 	%fd348, %fd254;
	mov.u64 	%rd314, %rd168;
	@%p86 bra 	$L__BB5_199;
	setp.lt.f64 	%p87, %fd256, %fd255;
	mov.f64 	%fd348, %fd347;
	mov.u64 	%rd314, %rd313;
	@%p87 bra 	$L__BB5_199;
	setp.lt.s64 	%p88, %rd313, %rd168;
	selp.f64 	%fd348, %fd347, %fd254, %p88;
	min.s64 	%rd314, %rd313, %rd168;
$L__BB5_199:
	ld.shared.f64 	%fd259, [_ZN6thrust24THRUST_300001_SM_1000_NS8cuda_cub4core6detail5shmemE+88];
	ld.shared.u64 	%rd171, [_ZN6thrust24THRUST_300001_SM_1000_NS8cuda_cub4core6detail5shmemE+96];
	abs.f64 	%fd260, %fd348;
	abs.f64 	%fd261, %fd259;
	setp.lt.f64 	%p89, %fd260, %fd261;
	mov.f64 	%fd349, %fd259;
	mov.u64 	%rd315, %rd171;
	@%p89 bra 	$L__BB5_202;
	setp.lt.f64 	%p90, %fd261, %fd260;
	mov.f64 	%fd349, %fd348;
	mov.u64 	%rd315, %rd314;
	@%p90 bra 	$L__BB5_202;
	setp.lt.s64 	%p91, %rd314, %rd171;
	selp.f64 	%fd349, %fd348, %fd259, %p91;
	min.s64 	%rd315, %rd314, %rd171;
$L__BB5_202:
	ld.shared.f64 	%fd264, [_ZN6thrust24THRUST_300001_SM_1000_NS8cuda_cub4core6detail5shmemE+104];
	ld.shared.u64 	%rd174, [_ZN6thrust24THRUST_300001_SM_1000_NS8cuda_cub4core6detail5shmemE+112];
	abs.f64 	%fd265, %fd349;
	abs.f64 	%fd266, %fd264;
	setp.lt.f64 	%p92, %fd265, %fd266;
	mov.f64 	%fd350, %fd264;
	mov.u64 	%rd316, %rd174;
	@%p92 bra 	$L__BB5_205;
	setp.lt.f64 	%p93, %fd266, %fd265;
	mov.f64 	%fd350, %fd349;
	mov.u64 	%rd316, %rd315;
	@%p93 bra 	$L__BB5_205;
	setp.lt.s64 	%p94, %rd315, %rd174;
	selp.f64 	%fd350, %fd349, %fd264, %p94;
	min.s64 	%rd316, %rd315, %rd174;
$L__BB5_205:
	ld.shared.f64 	%fd269, [_ZN6thrust24THRUST_300001_SM_1000_NS8cuda_cub4core6detail5shmemE+120];
	ld.shared.u64 	%rd177, [_ZN6thrust24THRUST_300001_SM_1000_NS8cuda_cub4core6detail5shmemE+128];
	abs.f64 	%fd270, %fd350;
	abs.f64 	%fd271, %fd269;
	setp.lt.f64 	%p95, %fd270, %fd271;
	mov.u64 	%rd317, %rd177;
	mov.f64 	%fd351, %fd269;
	@%p95 bra 	$L__BB5_208;
	setp.lt.f64 	%p96, %fd271, %fd270;
	mov.u64 	%rd317, %rd316;
	mov.f64 	%fd351, %fd350;
	@%p96 bra 	$L__BB5_208;
	setp.lt.s64 	%p97, %rd316, %rd177;
	selp.f64 	%fd351, %fd350, %fd269, %p97;
	min.s64 	%rd317, %rd316, %rd177;
$L__BB5_208:
	mov.u32 	%r415, %tid.x;
	setp.ne.s32 	%p214, %r415, 0;
	@%p214 bra 	$L__BB5_210;
	ld.param.u64 	%rd254, [_ZN6thrust24THRUST_300001_SM_1000_NS8cuda_cub4core6detail13_kernel_agentINS1_8__reduce11ReduceAgentINS0_12zip_iteratorIN4cuda3std3__45tupleIJNS0_10device_ptrIdEENS0_17counting_iteratorIlNS0_11use_defaultESF_SF_EEEEEEEPNSB_IJdlEEESJ_iNS1_9__extrema9arg_max_fIdl10comparatorEEEEJSI_SK_iN3cub18CUB_300001_SM_100013GridEvenShareIiEENSR_9GridQueueIjEESO_EEEvDpT0__param_1];
	cvta.to.global.u64 	%rd251, %rd254;
	mul.wide.u32 	%rd252, %r1, 16;
	add.s64 	%rd253, %rd251, %rd252;
	st.global.f64 	[%rd253], %fd351;
	st.global.u64 	[%rd253+8], %rd317;
$L__BB5_210:
	ret;

}
	// .globl	_ZN6thrust24THRUST_300001_SM_1000_NS8cuda_cub4core6detail13_kernel_agentINS1_8__reduce10DrainAgentIiEEJN3cub18CUB_300001_SM_10009GridQueueIjEEiEEEvDpT0_
.visible .entry _ZN6thrust24THRUST_300001_SM_1000_NS8cuda_cub4core6detail13_kernel_agentINS1_8__reduce10DrainAgentIiEEJN3cub18CUB_300001_SM_10009GridQueueIjEEiEEEvDpT0_(
	.param .align 8 .b8 _ZN6thrust24THRUST_300001_SM_1000_NS8cuda_cub4core6detail13_kernel_agentINS1_8__reduce10DrainAgentIiEEJN3cub18CUB_300001_SM_10009GridQueueIjEEiEEEvDpT0__param_0[8],
	.param .u32 _ZN6thrust24THRUST_300001_SM_1000_NS8cuda_cub4core6detail13_kernel_agentINS1_8__reduce10DrainAgentIiEEJN3cub18CUB_300001_SM_10009GridQueueIjEEiEEEvDpT0__param_1
)
.maxntid 1
{
	.reg .b32 	%r<3>;
	.reg .b64 	%rd<3>;

	ld.param.u64 	%rd1, [_ZN6thrust24THRUST_300001_SM_1000_NS8cuda_cub4core6detail13_kernel_agentINS1_8__reduce10DrainAgentIiEEJN3cub18CUB_300001_SM_10009GridQueueIjEEiEEEvDpT0__param_0];
	ld.param.u32 	%r1, [_ZN6thrust24THRUST_300001_SM_1000_NS8cuda_cub4core6detail13_kernel_agentINS1_8__reduce10DrainAgentIiEEJN3cub18CUB_300001_SM_10009GridQueueIjEEiEEEvDpT0__param_1];
	cvta.to.global.u64 	%rd2, %rd1;
	st.global.u32 	[%rd2], %r1;
	mov.b32 	%r2, 0;
	st.global.u32 	[%rd2+4], %r2;
	ret;

}
	// .globl	_ZN6thrust24THRUST_300001_SM_1000_NS8cuda_cub4core6detail13_kernel_agentINS1_8__reduce11ReduceAgentIPN4cuda3std3__45tupleIJdlEEESC_SB_iNS1_9__extrema9arg_max_fIdl10comparatorEEEEJSC_SC_iSG_EEEvDpT0_
.visible .entry _ZN6thrust24THRUST_300001_SM_1000_NS8cuda_cub4core6detail13_kernel_agentINS1_8__reduce11ReduceAgentIPN4cuda3std3__45tupleIJdlEEESC_SB_iNS1_9__extrema9arg_max_fIdl10comparatorEEEEJSC_SC_iSG_EEEvDpT0_(
	.param .u64 .ptr .align 1 _ZN6thrust24THRUST_300001_SM_1000_NS8cuda_cub4core6detail13_kernel_agentINS1_8__reduce11ReduceAgentIPN4cuda3std3__45tupleIJdlEEESC_SB_iNS1_9__extrema9arg_max_fIdl10comparatorEEEEJSC_SC_iSG_EEEvDpT0__param_0,
	.param .u64 .ptr .align 1 _ZN6thrust24THRUST_300001_SM_1000_NS8cuda_cub4core6detail13_kernel_agentINS1_8__reduce11ReduceAgentIPN4cuda3std3__45tupleIJdlEEESC_SB_iNS1_9__extrema9arg_max_fIdl10comparatorEEEEJSC_SC_iSG_EEEvDpT0__param_1,
	.param .u32 _ZN6thrust24THRUST_300001_SM_1000_NS8cuda_cub4core6detail13_kernel_agentINS1_8__reduce11ReduceAgentIPN4cuda3std3__45tupleIJdlEEESC_SB_iNS1_9__extrema9arg_max_fIdl10comparatorEEEEJSC_SC_iSG_EEEvDpT0__param_2,
	.param .align 1 .b8 _ZN6thrust24THRUST_300001_SM_1000_NS8cuda_cub4core6detail13_kernel_agentINS1_8__reduce11ReduceAgentIPN4cuda3std3__45tupleIJdlEEESC_SB_iNS1_9__extrema9arg_max_fIdl10comparatorEEEEJSC_SC_iSG_EEEvDpT0__param_3[1]
)
.maxntid 256
{
	.reg .pred 	%p<222>;
	.reg .b32 	%r<390>;
	.reg .b64 	%rd<395>;
	.reg .b64 	%fd<358>;

	ld.param.u32 	%r37, [_ZN6thrust24THRUST_300001_SM_1000_NS8cuda_cub4core6detail13_kernel_agentINS1_8__reduce11ReduceAgentIPN4cuda3std3__45tupleIJdlEEESC_SB_iNS1_9__extrema9arg_max_fIdl10comparatorEEEEJSC_SC_iSG_EEEvDpT0__param_2];
	setp.eq.s32 	%p1, %r37, 0;
	@%p1 bra 	$L__BB7_211;
	setp.gt.s32 	%p2, %r37, 1279;
	@%p2 bra 	$L__BB7_121;
	mov.u32 	%r1, %tid.x;
	setp.ge.s32 	%p105, %r1, %r37;
	mov.f64 	%fd301, 0d0000000000000000;
	mov.b64 	%rd337, 0;
	mov.u32 	%r380, %r1;
	@%p105 bra 	$L__BB7_4;
	ld.param.u64 	%rd323, [_ZN6thrust24THRUST_300001_SM_1000_NS8cuda_cub4core6detail13_kernel_agentINS1_8__reduce11ReduceAgentIPN4cuda3std3__45tupleIJdlEEESC_SB_iNS1_9__extrema9arg_max_fIdl10comparatorEEEEJSC_SC_iSG_EEEvDpT0__param_0];
	mul.wide.u32 	%rd273, %r1, 16;
	add.s64 	%rd270, %rd323, %rd273;
	// begin inline asm
	ld.global.nc.u64 %rd269, [%rd270];
	// end inline asm
	add.s64 	%rd272, %rd270, 8;
	// begin inline asm
	ld.global.nc.u64 %rd337, [%rd272];
	// end inline asm
	mov.b64 	%fd301, %rd269;
	add.s32 	%r380, %r1, 256;
$L__BB7_4:
	setp.ge.s32 	%p106, %r380, %r37;
	@%p106 bra 	$L__BB7_25;
	not.b32 	%r153, %r380;
	add.s32 	%r4, %r37, %r153;
	and.b32  	%r154, %r4, 768;
	setp.eq.s32 	%p107, %r154, 768;
	@%p107 bra 	$L__BB7_11;
	ld.param.u64 	%rd324, [_ZN6thrust24THRUST_300001_SM_1000_NS8cuda_cub4core6detail13_kernel_agentINS1_8__reduce11ReduceAgentIPN4cuda3std3__45tupleIJdlEEESC_SB_iNS1_9__extrema9arg_max_fIdl10comparatorEEEEJSC_SC_iSG_EEEvDpT0__param_0];
	mul.wide.u32 	%rd275, %r380, 16;
	add.s64 	%rd328, %rd324, %rd275;
	shr.u32 	%r155, %r4, 8;
	add.s32 	%r156, %r155, 1;
	and.b32  	%r157, %r156, 3;
	neg.s32 	%r378, %r157;
$L__BB7_7:
	.pragma "nounroll";
	mov.u64 	%rd5, %rd337;
	mov.f64 	%fd3, %fd301;
	// begin inline asm
	ld.global.nc.u64 %rd276, [%rd328];
	// end inline asm
	add.s64 	%rd279, %rd328, 8;
	// begin inline asm
	ld.global.nc.u64 %rd278, [%rd279];
	// end inline asm
	mov.b64 	%fd4, %rd276;
	abs.f64 	%fd5, %fd3;
	abs.f64 	%fd6, %fd4;
	setp.lt.f64 	%p108, %fd5, %fd6;
	mov.u64 	%rd337, %rd278;
	mov.f64 	%fd301, %fd4;
	@%p108 bra 	$L__BB7_10;
	setp.lt.f64 	%p109, %fd6, %fd5;
	mov.u64 	%rd337, %rd5;
	mov.f64 	%fd301, %fd3;
	@%p109 bra 	$L__BB7_10;
	setp.lt.s64 	%p110, %rd5, %rd278;
	min.s64 	%rd337, %rd5, %rd278;
	selp.f64 	%fd301, %fd3, %fd4, %p110;
$L__BB7_10:
	add.s32 	%r380, %r380, 256;
	add.s64 	%rd328, %rd328, 4096;
	add.s32 	%r378, %r378, 1;
	setp.ne.s32 	%p111, %r378, 0;
	@%p111 bra 	$L__BB7_7;
$L__BB7_11:
	setp.lt.u32 	%p112, %r4, 768;
	@%p112 bra 	$L__BB7_25;
$L__BB7_12:
	ld.param.u64 	%rd325, [_ZN6thrust24THRUST_300001_SM_1000_NS8cuda_cub4core6detail13_kernel_agentINS1_8__reduce11ReduceAgentIPN4cuda3std3__45tupleIJdlEEESC_SB_iNS1_9__extrema9arg_max_fIdl10comparatorEEEEJSC_SC_iSG_EEEvDpT0__param_0];
	mul.wide.s32 	%rd284, %r380, 16;
	add.s64 	%rd281, %rd325, %rd284;
	// begin inline asm
	ld.global.nc.u64 %rd280, [%rd281];
	// end inline asm
	add.s64 	%rd283, %rd281, 8;
	// begin inline asm
	ld.global.nc.u64 %rd282, [%rd283];
	// end inline asm
	mov.b64 	%fd12, %rd280;
	abs.f64 	%fd13, %fd301;
	abs.f64 	%fd14, %fd12;
	setp.lt.f64 	%p113, %fd13, %fd14;
	mov.u64 	%rd334, %rd282;
	mov.f64 	%fd298, %fd12;
	@%p113 bra 	$L__BB7_15;
	setp.lt.f64 	%p114, %fd14, %fd13;
	mov.u64 	%rd334, %rd337;
	mov.f64 	%fd298, %fd301;
	@%p114 bra 	$L__BB7_15;
	setp.lt.s64 	%p115, %rd337, %rd282;
	min.s64 	%rd334, %rd337, %rd282;
	selp.f64 	%fd298, %fd301, %fd12, %p115;
$L__BB7_15:
	add.s64 	%rd286, %rd281, 4096;
	// begin inline asm
	ld.global.nc.u64 %rd285, [%rd286];
	// end inline asm
	add.s64 	%rd288, %rd281, 4104;
	// begin inline asm
	ld.global.nc.u64 %rd287, [%rd288];
	// end inline asm
	mov.b64 	%fd17, %rd285;
	abs.f64 	%fd18, %fd298;
	abs.f64 	%fd19, %fd17;
	setp.lt.f64 	%p116, %fd18, %fd19;
	mov.u64 	%rd335, %rd287;
	mov.f64 	%fd299, %fd17;
	@%p116 bra 	$L__BB7_18;
	setp.lt.f64 	%p117, %fd19, %fd18;
	mov.u64 	%rd335, %rd334;
	mov.f64 	%fd299, %fd298;
	@%p117 bra 	$L__BB7_18;
	setp.lt.s64 	%p118, %rd334, %rd287;
	min.s64 	%rd335, %rd334, %rd287;
	selp.f64 	%fd299, %fd298, %fd17, %p118;
$L__BB7_18:
	add.s64 	%rd290, %rd281, 8192;
	// begin inline asm
	ld.global.nc.u64 %rd289, [%rd290];
	// end inline asm
	add.s64 	%rd292, %rd281, 8200;
	// begin inline asm
	ld.global.nc.u64 %rd291, [%rd292];
	// end inline asm
	mov.b64 	%fd22, %rd289;
	abs.f64 	%fd23, %fd299;
	abs.f64 	%fd24, %fd22;
	setp.lt.f64 	%p119, %fd23, %fd24;
	mov.u64 	%rd336, %rd291;
	mov.f64 	%fd300, %fd22;
	@%p119 bra 	$L__BB7_21;
	setp.lt.f64 	%p120, %fd24, %fd23;
	mov.u64 	%rd336, %rd335;
	mov.f64 	%fd300, %fd299;
	@%p120 bra 	$L__BB7_21;
	setp.lt.s64 	%p121, %rd335, %rd291;
	min.s64 	%rd336, %rd335, %rd291;
	selp.f64 	%fd300, %fd299, %fd22, %p121;
$L__BB7_21:
	add.s64 	%rd294, %rd281, 12288;
	// begin inline asm
	ld.global.nc.u64 %rd293, [%rd294];
	// end inline asm
	add.s64 	%rd296, %rd281, 12296;
	// begin inline asm
	ld.global.nc.u64 %rd295, [%rd296];
	// end inline asm
	mov.b64 	%fd27, %rd293;
	abs.f64 	%fd28, %fd300;
	abs.f64 	%fd29, %fd27;
	setp.lt.f64 	%p122, %fd28, %fd29;
	mov.u64 	%rd337, %rd295;
	mov.f64 	%fd301, %fd27;
	@%p122 bra 	$L__BB7_24;
	setp.lt.f64 	%p123, %fd29, %fd28;
	mov.u64 	%rd337, %rd336;
	mov.f64 	%fd301, %fd300;
	@%p123 bra 	$L__BB7_24;
	setp.lt.s64 	%p124, %rd336, %rd295;
	min.s64 	%rd337, %rd336, %rd295;
	selp.f64 	%fd301, %fd300, %fd27, %p124;
$L__BB7_24:
	add.s32 	%r380, %r380, 1024;
	setp.lt.s32 	%p125, %r380, %r37;
	@%p125 bra 	$L__BB7_12;
$L__BB7_25:
	setp.lt.s32 	%p126, %r37, 256;
	@%p126 bra 	$L__BB7_70;
	// begin inline asm
	mov.u32 %r271, %laneid;
	// end inline asm
	mov.b64 	%rd307, %fd301;
	mov.b64 	{%r273, %r278}, %rd307;
	mov.b32 	%r289, 1;
	mov.b32 	%r290, 31;
	mov.b32 	%r291, -1;
	// begin inline asm
	shfl.sync.down.b32 %r272, %r273, %r289, %r290, %r291;
	// end inline asm
	// begin inline asm
	shfl.sync.down.b32 %r277, %r278, %r289, %r290, %r291;
	// end inline asm
	mov.b64 	%rd308, {%r272, %r277};
	mov.b64 	%fd33, %rd308;
	mov.b64 	{%r283, %r288}, %rd337;
	// begin inline asm
	shfl.sync.down.b32 %r282, %r283, %r289, %r290, %r291;
	// end inline asm
	// begin inline asm
	shfl.sync.down.b32 %r287, %r288, %r289, %r290, %r291;
	// end inline asm
	mov.b64 	%rd27, {%r282, %r287};
	setp.gt.s32 	%p178, %r271, 30;
	mov.u64 	%rd339, %rd337;
	mov.f64 	%fd303, %fd301;
	@%p178 bra 	$L__BB7_30;
	abs.f64 	%fd34, %fd301;
	abs.f64 	%fd35, %fd33;
	setp.lt.f64 	%p179, %fd34, %fd35;
	mov.u64 	%rd339, %rd27;
	mov.f64 	%fd303, %fd33;
	@%p179 bra 	$L__BB7_30;
	setp.lt.f64 	%p180, %fd35, %fd34;
	mov.u64 	%rd339, %rd337;
	mov.f64 	%fd303, %fd301;
	@%p180 bra 	$L__BB7_30;
	setp.lt.s64 	%p181, %rd337, %rd27;
	min.s64 	%rd339, %rd337, %rd27;
	selp.f64 	%fd303, %fd301, %fd33, %p181;
$L__BB7_30:
	mov.b64 	%rd309, %fd303;
	mov.b64 	{%r293, %r298}, %rd309;
	mov.b32 	%r309, 2;
	mov.b32 	%r310, 31;
	mov.b32 	%r311, -1;
	// begin inline asm
	shfl.sync.down.b32 %r292, %r293, %r309, %r310, %r311;
	// end inline asm
	// begin inline asm
	shfl.sync.down.b32 %r297, %r298, %r309, %r310, %r311;
	// end inline asm
	mov.b64 	%rd310, {%r292, %r297};
	mov.b64 	%fd38, %rd310;
	mov.b64 	{%r303, %r308}, %rd339;
	// begin inline asm
	shfl.sync.down.b32 %r302, %r303, %r309, %r310, %r311;
	// end inline asm
	// begin inline asm
	shfl.sync.down.b32 %r307, %r308, %r309, %r310, %r311;
	// end inline asm
	mov.b64 	%rd30, {%r302, %r307};
	setp.gt.s32 	%p182, %r271, 29;
	mov.u64 	%rd340, %rd339;
	mov.f64 	%fd304, %fd303;
	@%p182 bra 	$L__BB7_34;
	abs.f64 	%fd39, %fd303;
	abs.f64 	%fd40, %fd38;
	setp.lt.f64 	%p183, %fd39, %fd40;
	mov.u64 	%rd340, %rd30;
	mov.f64 	%fd304, %fd38;
	@%p183 bra 	$L__BB7_34;
	setp.lt.f64 	%p184, %fd40, %fd39;
	mov.u64 	%rd340, %rd339;
	mov.f64 	%fd304, %fd303;
	@%p184 bra 	$L__BB7_34;
	setp.lt.s64 	%p185, %rd339, %rd30;
	min.s64 	%rd340, %rd339, %rd30;
	selp.f64 	%fd304, %fd303, %fd38, %p185;
$L__BB7_34:
	mov.b64 	%rd311, %fd304;
	mov.b64 	{%r313, %r318}, %rd311;
	mov.b32 	%r329, 4;
	mov.b32 	%r330, 31;
	mov.b32 	%r331, -1;
	// begin inline asm
	shfl.sync.down.b32 %r312, %r313, %r329, %r330, %r331;
	// end inline asm
	// begin inline asm
	shfl.sync.down.b32 %r317, %r318, %r329, %r330, %r331;
	// end inline asm
	mov.b64 	%rd312, {%r312, %r317};
	mov.b64 	%fd43, %rd312;
	mov.b64 	{%r323, %r328}, %rd340;
	// begin inline asm
	shfl.sync.down.b32 %r322, %r323, %r329, %r330, %r331;
	// end inline asm
	// begin inline asm
	shfl.sync.down.b32 %r327, %r328, %r329, %r330, %r331;
	// end inline asm
	mov.b64 	%rd33, {%r322, %r327};
	setp.gt.s32 	%p186, %r271, 27;
	mov.u64 	%rd341, %rd340;
	mov.f64 	%fd305, %fd304;
	@%p186 bra 	$L__BB7_38;
	abs.f64 	%fd44, %fd304;
	abs.f64 	%fd45, %fd43;
	setp.lt.f64 	%p187, %fd44, %fd45;
	mov.u64 	%rd341, %rd33;
	mov.f64 	%fd305, %fd43;
	@%p187 bra 	$L__BB7_38;
	setp.lt.f64 	%p188, %fd45, %fd44;
	mov.u64 	%rd341, %rd340;
	mov.f64 	%fd305, %fd304;
	@%p188 bra 	$L__BB7_38;
	setp.lt.s64 	%p189, %rd340, %rd33;
	min.s64 	%rd341, %rd340, %rd33;
	selp.f64 	%fd305, %fd304, %fd43, %p189;
$L__BB7_38:
	mov.b64 	%rd313, %fd305;
	mov.b64 	{%r333, %r338}, %rd313;
	mov.b32 	%r349, 8;
	mov.b32 	%r350, 31;
	mov.b32 	%r351, -1;
	// begin inline asm
	shfl.sync.down.b32 %r332, %r333, %r349, %r350, %r351;
	// end inline asm
	// begin inline asm
	shfl.sync.down.b32 %r337, %r338, %r349, %r350, %r351;
	// end inline asm
	mov.b64 	%rd314, {%r332, %r337};
	mov.b64 	%fd48, %rd314;
	mov.b64 	{%r343, %r348}, %rd341;
	// begin inline asm
	shfl.sync.down.b32 %r342, %r343, %r349, %r350, %r351;
	// end inline asm
	// begin inline asm
	shfl.sync.down.b32 %r347, %r348, %r349, %r350, %r351;
	// end inline asm
	mov.b64 	%rd36, {%r342, %r347};
	setp.gt.s32 	%p190, %r271, 23;
	mov.u64 	%rd342, %rd341;
	mov.f64 	%fd306, %fd305;
	@%p190 bra 	$L__BB7_42;
	abs.f64 	%fd49, %fd305;
	abs.f64 	%fd50, %fd48;
	setp.lt.f64 	%p191, %fd49, %fd50;
	mov.u64 	%rd342, %rd36;
	mov.f64 	%fd306, %fd48;
	@%p191 bra 	$L__BB7_42;
	setp.lt.f64 	%p192, %fd50, %fd49;
	mov.u64 	%rd342, %rd341;
	mov.f64 	%fd306, %fd305;
	@%p192 bra 	$L__BB7_42;
	setp.lt.s64 	%p193, %rd341, %rd36;
	min.s64 	%rd342, %rd341, %rd36;
	selp.f64 	%fd306, %fd305, %fd48, %p193;
$L__BB7_42:
	mov.b64 	%rd315, %fd306;
	mov.b64 	{%r353, %r358}, %rd315;
	mov.b32 	%r369, 16;
	mov.b32 	%r370, 31;
	mov.b32 	%r371, -1;
	// begin inline asm
	shfl.sync.down.b32 %r352, %r353, %r369, %r370, %r371;
	// end inline asm
	// begin inline asm
	shfl.sync.down.b32 %r357, %r358, %r369, %r370, %r371;
	// end inline asm
	mov.b64 	%rd316, {%r352, %r357};
	mov.b64 	%fd53, %rd316;
	mov.b64 	{%r363, %r368}, %rd342;
	// begin inline asm
	shfl.sync.down.b32 %r362, %r363, %r369, %r370, %r371;
	// end inline asm
	// begin inline asm
	shfl.sync.down.b32 %r367, %r368, %r369, %r370, %r371;
	// end inline asm
	mov.b64 	%rd39, {%r362, %r367};
	setp.gt.s32 	%p194, %r271, 15;
	mov.u64 	%rd394, %rd342;
	mov.f64 	%fd357, %fd306;
	@%p194 bra 	$L__BB7_46;
	abs.f64 	%fd54, %fd306;
	abs.f64 	%fd55, %fd53;
	setp.lt.f64 	%p195, %fd54, %fd55;
	mov.u64 	%rd394, %rd39;
	mov.f64 	%fd357, %fd53;
	@%p195 bra 	$L__BB7_46;
	setp.lt.f64 	%p196, %fd55, %fd54;
	mov.u64 	%rd394, %rd342;
	mov.f64 	%fd357, %fd306;
	@%p196 bra 	$L__BB7_46;
	setp.lt.s64 	%p197, %rd342, %rd39;
	min.s64 	%rd394, %rd342, %rd39;
	selp.f64 	%fd357, %fd306, %fd53, %p197;
$L__BB7_46:
	setp.ne.s32 	%p198, %r271, 0;
	@%p198 bra 	$L__BB7_48;
	shr.u32 	%r372, %r1, 1;
	and.b32  	%r373, %r372, 496;
	mov.u32 	%r374, _ZN6thrust24THRUST_300001_SM_1000_NS8cuda_cub4core6detail5shmemE;
	add.s32 	%r375, %r374, %r373;
	st.shared.f64 	[%r375+8], %fd357;
	st.shared.u64 	[%r375+16], %rd394;
$L__BB7_48:
	bar.sync 	0;
	setp.ne.s32 	%p199, %r1, 0;
	@%p199 bra 	$L__BB7_209;
	ld.shared.f64 	%fd58, [_ZN6thrust24THRUST_300001_SM_1000_NS8cuda_cub4core6detail5shmemE+24];
	ld.shared.u64 	%rd42, [_ZN6thrust24THRUST_300001_SM_1000_NS8cuda_cub4core6detail5shmemE+32];
	abs.f64 	%fd59, %fd357;
	abs.f64 	%fd60, %fd58;
	setp.lt.f64 	%p200, %fd59, %fd60;
	mov.u64 	%rd344, %rd42;
	mov.f64 	%fd308, %fd58;
	@%p200 bra 	$L__BB7_52;
	setp.lt.f64 	%p201, %fd60, %fd59;
	mov.u64 	%rd344, %rd394;
	mov.f64 	%fd308, %fd357;
	@%p201 bra 	$L__BB7_52;
	setp.lt.s64 	%p202, %rd394, %rd42;
	min.s64 	%rd344, %rd394, %rd42;
	selp.f64 	%fd308, %fd357, %fd58, %p202;
$L__BB7_52:
	ld.shared.f64 	%fd63, [_ZN6thrust24THRUST_300001_SM_1000_NS8cuda_cub4core6detail5shmemE+40];
	ld.shared.u64 	%rd45, [_ZN6thrust24THRUST_300001_SM_1000_NS8cuda_cub4core6detail5shmemE+48];
	abs.f64 	%fd64, %fd308;
	abs.f64 	%fd65, %fd63;
	setp.lt.f64 	%p203, %fd64, %fd65;
	mov.u64 	%rd345, %rd45;
	mov.f64 	%fd309, %fd63;
	@%p203 bra 	$L__BB7_55;
	setp.lt.f64 	%p204, %fd65, %fd64;
	mov.u64 	%rd345, %rd344;
	mov.f64 	%fd309, %fd308;
	@%p204 bra 	$L__BB7_55;
	setp.lt.s64 	%p205, %rd344, %rd45;
	min.s64 	%rd345, %rd344, %rd45;
	selp.f64 	%fd309, %fd308, %fd63, %p205;
$L__BB7_55:
	ld.shared.f64 	%fd68, [_ZN6thrust24THRUST_300001_SM_1000_NS8cuda_cub4core6detail5shmemE+56];
	ld.shared.u64 	%rd48, [_ZN6thrust24THRUST_300001_SM_1000_NS8cuda_cub4core6detail5shmemE+64];
	abs.f64 	%fd69, %fd309;
	abs.f64 	%fd70, %fd68;
	setp.lt.f64 	%p206, %fd69, %fd70;
	mov.u64 	%rd346, %rd48;
	mov.f64 	%fd310, %fd68;
	@%p206 bra 	$L__BB7_58;
	setp.lt.f64 	%p207, %fd70, %fd69;
	mov.u64 	%rd346, %rd345;
	mov.f64 	%fd310, %fd309;
	@%p207 bra 	$L__BB7_58;
	setp.lt.s64 	%p208, %rd345, %rd48;
	min.s64 	%rd346, %rd345, %rd48;
	selp.f64 	%fd310, %fd309, %fd68, %p208;
$L__BB7_58:
	ld.shared.f64 	%fd73, [_ZN6thrust24THRUST_300001_SM_1000_NS8cuda_cub4core6detail5shmemE+72];
	ld.shared.u64 	%rd51, [_ZN6thrust24THRUST_300001_SM_1000_NS8cuda_cub4core6detail5shmemE+80];
	abs.f64 	%fd74, %fd310;
	abs.f64 	%fd75, %fd73;
	setp.lt.f64 	%p209, %fd74, %fd75;
	mov.u64 	%rd347, %rd51;
	mov.f64 	%fd311, %fd73;
	@%p209 bra 	$L__BB7_61;
	setp.lt.f64 	%p210, %fd75, %fd74;
	mov.u64 	%rd347, %rd346;
	mov.f64 	%fd311, %fd310;
	@%p210 bra 	$L__BB7_61;
	setp.lt.s64 	%p211, %rd346, %rd51;
	min.s64 	%rd347, %rd346, %rd51;
	selp.f64 	%fd311, %fd310, %fd73, %p211;
$L__BB7_61:
	ld.shared.f64 	%fd78, [_ZN6thrust24THRUST_300001_SM_1000_NS8cuda_cub4core6detail5shmemE+88];
	ld.shared.u64 	%rd54, [_ZN6thrust24THRUST_300001_SM_1000_NS8cuda_cub4core6detail5shmemE+96];
	abs.f64 	%fd79, %fd311;
	abs.f64 	%fd80, %fd78;
	setp.lt.f64 	%p212, %fd79, %fd80;
	mov.u64 	%rd348, %rd54;
	mov.f64 	%fd312, %fd78;
	@%p212 bra 	$L__BB7_64;
	setp.lt.f64 	%p213, %fd80, %fd79;
	mov.u64 	%rd348, %rd347;
	mov.f64 	%fd312, %fd311;
	@%p213 bra 	$L__BB7_64;
	setp.lt.s64 	%p214, %rd347, %rd54;
	min.s64 	%rd348, %rd347, %rd54;
	selp.f64 	%fd312, %fd311, %fd78, %p214;
$L__BB7_64:
	ld.shared.f64 	%fd83, [_ZN6thrust24THRUST_300001_SM_1000_NS8cuda_cub4core6detail5shmemE+104];
	ld.shared.u64 	%rd57, [_ZN6thrust24THRUST_300001_SM_1000_NS8cuda_cub4core6detail5shmemE+112];
	abs.f64 	%fd84, %fd312;
	abs.f64 	%fd85, %fd83;
	setp.lt.f64 	%p215, %fd84, %fd85;
	mov.u64 	%rd349, %rd57;
	mov.f64 	%fd313, %fd83;
	@%p215 bra 	$L__BB7_67;
	setp.lt.f64 	%p216, %fd85, %fd84;
	mov.u64 	%rd349, %rd348;
	mov.f64 	%fd313, %fd312;
	@%p216 bra 	$L__BB7_67;
	setp.lt.s64 	%p217, %rd348, %rd57;
	min.s64 	%rd349, %rd348, %rd57;
	selp.f64 	%fd313, %fd312, %fd83, %p217;
$L__BB7_67:
	ld.shared.f64 	%fd88, [_ZN6thrust24THRUST_300001_SM_1000_NS8cuda_cub4core6detail5shmemE+120];
	ld.shared.u64 	%rd60, [_ZN6thrust24THRUST_300001_SM_1000_NS8cuda_cub4core6detail5shmemE+128];
	abs.f64 	%fd89, %fd313;
	abs.f64 	%fd90, %fd88;
	setp.lt.f64 	%p218, %fd89, %fd90;
	mov.u64 	%rd394, %rd60;
	mov.f64 	%fd357, %fd88;
	@%p218 bra 	$L__BB7_209;
	setp.lt.f64 	%p219, %fd90, %fd89;
	mov.u64 	%rd394, %rd349;
	mov.f64 	%fd357, %fd313;
	@%p219 bra 	$L__BB7_209;
	setp.lt.s64 	%p220, %rd349, %rd60;
	min.s64 	%rd394, %rd349, %rd60;
	selp.f64 	%fd357, %fd313, %fd88, %p220;
	bra.uni 	$L__BB7_209;
$L__BB7_70:
	// begin inline asm
	mov.u32 %r158, %laneid;
	// end inline asm
	and.b32  	%r179, %r1, 992;
	add.s32 	%r180, %r179, 32;
	setp.gt.s32 	%p127, %r180, %r37;
	not.b32 	%r181, %r179;
	add.s32 	%r182, %r37, %r181;
	selp.b32 	%r177, %r182, 31, %p127;
	mov.b64 	%rd297, %fd301;
	mov.b64 	{%r160, %r165}, %rd297;
	mov.b32 	%r176, 1;
	mov.b32 	%r178, -1;
	// begin inline asm
	shfl.sync.down.b32 %r159, %r160, %r176, %r177, %r178;
	// end inline asm
	// begin inline asm
	shfl.sync.down.b32 %r164, %r165, %r176, %r177, %r178;
	// end inline asm
	mov.b64 	%rd298, {%r159, %r164};
	mov.b64 	%fd92, %rd298;
	mov.b64 	{%r170, %r175}, %rd337;
	// begin inline asm
	shfl.sync.down.b32 %r169, %r170, %r176, %r177, %r178;
	// end inline asm
	// begin inline asm
	shfl.sync.down.b32 %r174, %r175, %r176, %r177, %r178;
	// end inline asm
	mov.b64 	%rd62, {%r169, %r174};
	setp.ge.s32 	%p128, %r158, %r177;
	mov.u64 	%rd350, %rd337;
	mov.f64 	%fd314, %fd301;
	@%p128 bra 	$L__BB7_74;
	abs.f64 	%fd93, %fd301;
	abs.f64 	%fd94, %fd92;
	setp.lt.f64 	%p129, %fd93, %fd94;
	mov.u64 	%rd350, %rd62;
	mov.f64 	%fd314, %fd92;
	@%p129 bra 	$L__BB7_74;
	setp.lt.f64 	%p130, %fd94, %fd93;
	mov.u64 	%rd350, %rd337;
	mov.f64 	%fd314, %fd301;
	@%p130 bra 	$L__BB7_74;
	setp.lt.s64 	%p131, %rd337, %rd62;
	min.s64 	%rd350, %rd337, %rd62;
	selp.f64 	%fd314, %fd301, %fd92, %p131;
$L__BB7_74:
	mov.b64 	%rd299, %fd314;
	mov.b64 	{%r184, %r189}, %rd299;
	mov.b32 	%r200, 2;
	mov.b32 	%r202, -1;
	// begin inline asm
	shfl.sync.down.b32 %r183, %r184, %r200, %r177, %r202;
	// end inline asm
	// begin inline asm
	shfl.sync.down.b32 %r188, %r189, %r200, %r177, %r202;
	// end inline asm
	mov.b64 	%rd300, {%r183, %r188};
	mov.b64 	%fd97, %rd300;
	mov.b64 	{%r194, %r199}, %rd350;
	// begin inline asm
	shfl.sync.down.b32 %r193, %r194, %r200, %r177, %r202;
	// end inline asm
	// begin inline asm
	shfl.sync.down.b32 %r198, %r199, %r200, %r177, %r202;
	// end inline asm
	mov.b64 	%rd65, {%r193, %r198};
	add.s32 	%r203, %r158, 2;
	setp.gt.s32 	%p132, %r203, %r177;
	mov.u64 	%rd351, %rd350;
	mov.f64 	%fd315, %fd314;
	@%p132 bra 	$L__BB7_78;
	abs.f64 	%fd98, %fd314;
	abs.f64 	%fd99, %fd97;
	setp.lt.f64 	%p133, %fd98, %fd99;
	mov.u64 	%rd351, %rd65;
	mov.f64 	%fd315, %fd97;
	@%p133 bra 	$L__BB7_78;
	setp.lt.f64 	%p134, %fd99, %fd98;
	mov.u64 	%rd351, %rd350;
	mov.f64 	%fd315, %fd314;
	@%p134 bra 	$L__BB7_78;
	setp.lt.s64 	%p135, %rd350, %rd65;
	min.s64 	%rd351, %rd350, %rd65;
	selp.f64 	%fd315, %fd314, %fd97, %p135;
$L__BB7_78:
	mov.b64 	%rd301, %fd315;
	mov.b64 	{%r205, %r210}, %rd301;
	mov.b32 	%r221, 4;
	mov.b32 	%r223, -1;
	// begin inline asm
	shfl.sync.down.b32 %r204, %r205, %r221, %r177, %r223;
	// end inline asm
	// begin inline asm
	shfl.sync.down.b32 %r209, %r210, %r221, %r177, %r223;
	// end inline asm
	mov.b64 	%rd302, {%r204, %r209};
	mov.b64 	%fd102, %rd302;
	mov.b64 	{%r215, %r220}, %rd351;
	// begin inline asm
	shfl.sync.down.b32 %r214, %r215, %r221, %r177, %r223;
	// end inline asm
	// begin inline asm
	shfl.sync.down.b32 %r219, %r220, %r221, %r177, %r223;
	// end inline asm
	mov.b64 	%rd68, {%r214, %r219};
	add.s32 	%r224, %r158, 4;
	setp.gt.s32 	%p136, %r224, %r177;
	mov.u64 	%rd352, %rd351;
	mov.f64 	%fd316, %fd315;
	@%p136 bra 	$L__BB7_82;
	abs.f64 	%fd103, %fd315;
	abs.f64 	%fd104, %fd102;
	setp.lt.f64 	%p137, %fd103, %fd104;
	mov.u64 	%rd352, %rd68;
	mov.f64 	%fd316, %fd102;
	@%p137 bra 	$L__BB7_82;
	setp.lt.f64 	%p138, %fd104, %fd103;
	mov.u64 	%rd352, %rd351;
	mov.f64 	%fd316, %fd315;
	@%p138 bra 	$L__BB7_82;
	setp.lt.s64 	%p139, %rd351, %rd68;
	min.s64 	%rd352, %rd351, %rd68;
	selp.f64 	%fd316, %fd315, %fd102, %p139;
$L__BB7_82:
	mov.b64 	%rd303, %fd316;
	mov.b64 	{%r226, %r231}, %rd303;
	mov.b32 	%r242, 8;
	mov.b32 	%r244, -1;
	// begin inline asm
	shfl.sync.down.b32 %r225, %r226, %r242, %r177, %r244;
	// end inline asm
	// begin inline asm
	shfl.sync.down.b32 %r230, %r231, %r242, %r177, %r244;
	// end inline asm
	mov.b64 	%rd304, {%r225, %r230};
	mov.b64 	%fd107, %rd304;
	mov.b64 	{%r236, %r241}, %rd352;
	// begin inline asm
	shfl.sync.down.b32 %r235, %r236, %r242, %r177, %r244;
	// end inline asm
	// begin inline asm
	shfl.sync.down.b32 %r240, %r241, %r242, %r177, %r244;
	// end inline asm
	mov.b64 	%rd71, {%r235, %r240};
	add.s32 	%r245, %r158, 8;
	setp.gt.s32 	%p140, %r245, %r177;
	mov.u64 	%rd353, %rd352;
	mov.f64 	%fd317, %fd316;
	@%p140 bra 	$L__BB7_86;
	abs.f64 	%fd108, %fd316;
	abs.f64 	%fd109, %fd107;
	setp.lt.f64 	%p141, %fd108, %fd109;
	mov.u64 	%rd353, %rd71;
	mov.f64 	%fd317, %fd107;
	@%p141 bra 	$L__BB7_86;
	setp.lt.f64 	%p142, %fd109, %fd108;
	mov.u64 	%rd353, %rd352;
	mov.f64 	%fd317, %fd316;
	@%p142 bra 	$L__BB7_86;
	setp.lt.s64 	%p143, %rd352, %rd71;
	min.s64 	%rd353, %rd352, %rd71;
	selp.f64 	%fd317, %fd316, %fd107, %p143;
$L__BB7_86:
	mov.b64 	%rd305, %fd317;
	mov.b64 	{%r247, %r252}, %rd305;
	mov.b32 	%r263, 16;
	mov.b32 	%r265, -1;
	// begin inline asm
	shfl.sync.down.b32 %r246, %r247, %r263, %r177, %r265;
	// end inline asm
	// begin inline asm
	shfl.sync.down.b32 %r251, %r252, %r263, %r177, %r265;
	// end inline asm
	mov.b64 	%rd306, {%r246, %r251};
	mov.b64 	%fd112, %rd306;
	mov.b64 	{%r257, %r262}, %rd353;
	// begin inline asm
	shfl.sync.down.b32 %r256, %r257, %r263, %r177, %r265;
	// end inline asm
	// begin inline asm
	shfl.sync.down.b32 %r261, %r262, %r263, %r177, %r265;
	// end inline asm
	mov.b64 	%rd74, {%r256, %r261};
	add.s32 	%r266, %r158, 16;
	setp.gt.s32 	%p144, %r266, %r177;
	mov.u64 	%rd394, %rd353;
	mov.f64 	%fd357, %fd317;
	@%p144 bra 	$L__BB7_90;
	abs.f64 	%fd113, %fd317;
	abs.f64 	%fd114, %fd112;
	setp.lt.f64 	%p145, %fd113, %fd114;
	mov.u64 	%rd394, %rd74;
	mov.f64 	%fd357, %fd112;
	@%p145 bra 	$L__BB7_90;
	setp.lt.f64 	%p146, %fd114, %fd113;
	mov.u64 	%rd394, %rd353;
	mov.f64 	%fd357, %fd317;
	@%p146 bra 	$L__BB7_90;
	setp.lt.s64 	%p147, %rd353, %rd74;
	min.s64 	%rd394, %rd353, %rd74;
	selp.f64 	%fd357, %fd317, %fd112, %p147;
$L__BB7_90:
	setp.ne.s32 	%p148, %r158, 0;
	@%p148 bra 	$L__BB7_92;
	shr.u32 	%r267, %r1, 1;
	and.b32  	%r268, %r267, 496;
	mov.u32 	%r269, _ZN6thrust24THRUST_300001_SM_1000_NS8cuda_cub4core6detail5shmemE;
	add.s32 	%r270, %r269, %r268;
	st.shared.f64 	[%r270+8], %fd357;
	st.shared.u64 	[%r270+16], %rd394;
$L__BB7_92:
	bar.sync 	0;
	setp.ne.s32 	%p149, %r1, 0;
	@%p149 bra 	$L__BB7_209;
	setp.lt.s32 	%p150, %r37, 33;
	mov.f64 	%fd319, %fd357;
	mov.u64 	%rd355, %rd394;
	@%p150 bra 	$L__BB7_97;
	ld.shared.f64 	%fd117, [_ZN6thrust24THRUST_300001_SM_1000_NS8cuda_cub4core6detail5shmemE+24];
	ld.shared.u64 	%rd77, [_ZN6thrust24THRUST_300001_SM_1000_NS8cuda_cub4core6detail5shmemE+32];
	abs.f64 	%fd118, %fd357;
	abs.f64 	%fd119, %fd117;
	setp.lt.f64 	%p151, %fd118, %fd119;
	mov.f64 	%fd319, %fd117;
	mov.u64 	%rd355, %rd77;
	@%p151 bra 	$L__BB7_97;
	setp.lt.f64 	%p152, %fd119, %fd118;
	mov.f64 	%fd319, %fd357;
	mov.u64 	%rd355, %rd394;
	@%p152 bra 	$L__BB7_97;
	setp.lt.s64 	%p153, %rd394, %rd77;
	min.s64 	%rd355, %rd394, %rd77;
	selp.f64 	%fd319, %fd357, %fd117, %p153;
$L__BB7_97:
	setp.lt.s32 	%p154, %r37, 65;
	mov.f64 	%fd320, %fd319;
	mov.u64 	%rd356, %rd355;
	@%p154 bra 	$L__BB7_101;
	ld.shared.f64 	%fd122, [_ZN6thrust24THRUST_300001_SM_1000_NS8cuda_cub4core6detail5shmemE+40];
	ld.shared.u64 	%rd80, [_ZN6thrust24THRUST_300001_SM_1000_NS8cuda_cub4core6detail5shmemE+48];
	abs.f64 	%fd123, %fd319;
	abs.f64 	%fd124, %fd122;
	setp.lt.f64 	%p155, %fd123, %fd124;
	mov.f64 	%fd320, %fd122;
	mov.u64 	%rd356, %rd80;
	@%p155 bra 	$L__BB7_101;
	setp.lt.f64 	%p156, %fd124, %fd123;
	mov.f64 	%fd320, %fd319;
	mov.u64 	%rd356, %rd355;
	@%p156 bra 	$L__BB7_101;
	setp.lt.s64 	%p157, %rd355, %rd80;
	min.s64 	%rd356, %rd355, %rd80;
	selp.f64 	%fd320, %fd319, %fd122, %p157;
$L__BB7_101:
	setp.lt.s32 	%p158, %r37, 97;
	mov.f64 	%fd321, %fd320;
	mov.u64 	%rd357, %rd356;
	@%p158 bra 	$L__BB7_105;
	ld.shared.f64 	%fd127, [_ZN6thrust24THRUST_300001_SM_1000_NS8cuda_cub4core6detail5shmemE+56];
	ld.shared.u64 	%rd83, [_ZN6thrust24THRUST_300001_SM_1000_NS8cuda_cub4core6detail5shmemE+64];
	abs.f64 	%fd128, %fd320;
	abs.f64 	%fd129, %fd127;
	setp.lt.f64 	%p159, %fd128, %fd129;
	mov.f64 	%fd321, %fd127;
	mov.u64 	%rd357, %rd83;
	@%p159 bra 	$L__BB7_105;
	setp.lt.f64 	%p160, %fd129, %fd128;
	mov.f64 	%fd321, %fd320;
	mov.u64 	%rd357, %rd356;
	@%p160 bra 	$L__BB7_105;
	setp.lt.s64 	%p161, %rd356, %rd83;
	min.s64 	%rd357, %rd356, %rd83;
	selp.f64 	%fd321, %fd320, %fd127, %p161;
$L__BB7_105:
	setp.lt.s32 	%p162, %r37, 129;
	mov.f64 	%fd322, %fd321;
	mov.u64 	%rd358, %rd357;
	@%p162 bra 	$L__BB7_109;
	ld.shared.f64 	%fd132, [_ZN6thrust24THRUST_300001_SM_1000_NS8cuda_cub4core6detail5shmemE+72];
	ld.shared.u64 	%rd86, [_ZN6thrust24THRUST_300001_SM_1000_NS8cuda_cub4core6detail5shmemE+80];
	abs.f64 	%fd133, %fd321;
	abs.f64 	%fd134, %fd132;
	setp.lt.f64 	%p163, %fd133, %fd134;
	mov.f64 	%fd322, %fd132;
	mov.u64 	%rd358, %rd86;
	@%p163 bra 	$L__BB7_109;
	setp.lt.f64 	%p164, %fd134, %fd133;
	mov.f64 	%fd322, %fd321;
	mov.u64 	%rd358, %rd357;
	@%p164 bra 	$L__BB7_109;
	setp.lt.s64 	%p165, %rd357, %rd86;
	min.s64 	%rd358, %rd357, %rd86;
	selp.f64 	%fd322, %fd321, %fd132, %p165;
$L__BB7_109:
	setp.lt.s32 	%p166, %r37, 161;
	mov.f64 	%fd323, %fd322;
	mov.u64 	%rd359, %rd358;
	@%p166 bra 	$L__BB7_113;
	ld.shared.f64 	%fd137, [_ZN6thrust24THRUST_300001_SM_1000_NS8cuda_cub4core6detail5shmemE+88];
	ld.shared.u64 	%rd89, [_ZN6thrust24THRUST_300001_SM_1000_NS8cuda_cub4core6detail5shmemE+96];
	abs.f64 	%fd138, %fd322;
	abs.f64 	%fd139, %fd137;
	setp.lt.f64 	%p167, %fd138, %fd139;
	mov.f64 	%fd323, %fd137;
	mov.u64 	%rd359, %rd89;
	@%p167 bra 	$L__BB7_113;
	setp.lt.f64 	%p168, %fd139, %fd138;
	mov.f64 	%fd323, %fd322;
	mov.u64 	%rd359, %rd358;
	@%p168 bra 	$L__BB7_113;
	setp.lt.s64 	%p169, %rd358, %rd89;
	min.s64 	%rd359, %rd358, %rd89;
	selp.f64 	%fd323, %fd322, %fd137, %p169;
$L__BB7_113:
	setp.lt.s32 	%p170, %r37, 193;
	mov.f64 	%fd324, %fd323;
	mov.u64 	%rd360, %rd359;
	@%p170 bra 	$L__BB7_117;
	ld.shared.f64 	%fd142, [_ZN6thrust24THRUST_300001_SM_1000_NS8cuda_cub4core6detail5shmemE+104];
	ld.shared.u64 	%rd92, [_ZN6thrust24THRUST_300001_SM_1000_NS8cuda_cub4core6detail5shmemE+112];
	abs.f64 	%fd143, %fd323;
	abs.f64 	%fd144, %fd142;
	setp.lt.f64 	%p171, %fd143, %fd144;
	mov.f64 	%fd324, %fd142;
	mov.u64 	%rd360, %rd92;
	@%p171 bra 	$L__BB7_117;
	setp.lt.f64 	%p172, %fd144, %fd143;
	mov.f64 	%fd324, %fd323;
	mov.u64 	%rd360, %rd359;
	@%p172 bra 	$L__BB7_117;
	setp.lt.s64 	%p173, %rd359, %rd92;
	min.s64 	%rd360, %rd359, %rd92;
	selp.f64 	%fd324, %fd323, %fd142, %p173;
$L__BB7_117:
	setp.lt.s32 	%p174, %r37, 225;
	mov.u64 	%rd394, %rd360;
	mov.f64 	%fd357, %fd324;
	@%p174 bra 	$L__BB7_209;
	ld.shared.f64 	%fd147, [_ZN6thrust24THRUST_300001_SM_1000_NS8cuda_cub4core6detail5shmemE+120];
	ld.shared.u64 	%rd95, [_ZN6thrust24THRUST_300001_SM_1000_NS8cuda_cub4core6detail5shmemE+128];
	abs.f64 	%fd148, %fd324;
	abs.f64 	%fd149, %fd147;
	setp.lt.f64 	%p175, %fd148, %fd149;
	mov.u64 	%rd394, %rd95;
	mov.f64 	%fd357, %fd147;
	@%p175 bra 	$L__BB7_209;
	setp.lt.f64 	%p176, %fd149, %fd148;
	mov.u64 	%rd394, %rd360;
	mov.f64 	%fd357, %fd324;
	@%p176 bra 	$L__BB7_209;
	setp.lt.s64 	%p177, %rd360, %rd95;
	min.s64 	%rd394, %rd360, %rd95;
	selp.f64 	%fd357, %fd324, %fd147, %p177;
	bra.uni 	$L__BB7_209;
$L__BB7_121:
	ld.param.u64 	%rd318, [_ZN6thrust24THRUST_300001_SM_1000_NS8cuda_cub4core6detail13_kernel_agentINS1_8__reduce11ReduceAgentIPN4cuda3std3__45tupleIJdlEEESC_SB_iNS1_9__extrema9arg_max_fIdl10comparatorEEEEJSC_SC_iSG_EEEvDpT0__param_0];
	mov.u32 	%r16, %tid.x;
	mul.wide.u32 	%rd208, %r16, 16;
	add.s64 	%rd189, %rd318, %rd208;
	// begin inline asm
	ld.global.nc.u64 %rd188, [%rd189];
	// end inline asm
	add.s64 	%rd191, %rd189, 8;
	// begin inline asm
	ld.global.nc.u64 %rd190, [%rd191];
	// end inline asm
	mov.b64 	%fd151, %rd188;
	add.s64 	%rd193, %rd189, 4096;
	// begin inline asm
	ld.global.nc.u64 %rd192, [%rd193];
	// end inline asm
	add.s64 	%rd195, %rd189, 4104;
	// begin inline asm
	ld.global.nc.u64 %rd361, [%rd195];
	// end inline asm
	mov.b64 	%fd325, %rd192;
	add.s64 	%rd197, %rd189, 8192;
	// begin inline asm
	ld.global.nc.u64 %rd196, [%rd197];
	// end inline asm
	add.s64 	%rd199, %rd189, 8200;
	// begin inline asm
	ld.global.nc.u64 %rd362, [%rd199];
	// end inline asm
	mov.b64 	%fd326, %rd196;
	add.s64 	%rd201, %rd189, 12288;
	// begin inline asm
	ld.global.nc.u64 %rd200, [%rd201];
	// end inline asm
	add.s64 	%rd203, %rd189, 12296;
	// begin inline asm
	ld.global.nc.u64 %rd363, [%rd203];
	// end inline asm
	mov.b64 	%fd327, %rd200;
	add.s64 	%rd205, %rd189, 16384;
	// begin inline asm
	ld.global.nc.u64 %rd204, [%rd205];
	// end inline asm
	add.s64 	%rd207, %rd189, 16392;
	// begin inline asm
	ld.global.nc.u64 %rd381, [%rd207];
	// end inline asm
	mov.b64 	%fd344, %rd204;
	abs.f64 	%fd156, %fd151;
	abs.f64 	%fd157, %fd325;
	setp.lt.f64 	%p3, %fd156, %fd157;
	@%p3 bra 	$L__BB7_123;
	setp.lt.f64 	%p4, %fd157, %fd156;
	setp.lt.s64 	%p5, %rd190, %rd361;
	or.pred  	%p6, %p4, %p5;
	selp.b64 	%rd361, %rd190, %rd361, %p6;
	selp.f64 	%fd325, %fd151, %fd325, %p6;
$L__BB7_123:
	abs.f64 	%fd160, %fd325;
	abs.f64 	%fd161, %fd326;
	setp.lt.f64 	%p7, %fd160, %fd161;
	@%p7 bra 	$L__BB7_125;
	setp.lt.f64 	%p8, %fd161, %fd160;
	setp.lt.s64 	%p9, %rd361, %rd362;
	or.pred  	%p10, %p8, %p9;
	selp.b64 	%rd362, %rd361, %rd362, %p10;
	selp.f64 	%fd326, %fd325, %fd326, %p10;
$L__BB7_125:
	abs.f64 	%fd164, %fd326;
	abs.f64 	%fd165, %fd327;
	setp.lt.f64 	%p11, %fd164, %fd165;
	@%p11 bra 	$L__BB7_127;
	setp.lt.f64 	%p12, %fd165, %fd164;
	setp.lt.s64 	%p13, %rd362, %rd363;
	or.pred  	%p14, %p12, %p13;
	selp.b64 	%rd363, %rd362, %rd363, %p14;
	selp.f64 	%fd327, %fd326, %fd327, %p14;
$L__BB7_127:
	abs.f64 	%fd168, %fd327;
	abs.f64 	%fd169, %fd344;
	setp.lt.f64 	%p15, %fd168, %fd169;
	@%p15 bra 	$L__BB7_129;
	setp.lt.f64 	%p16, %fd169, %fd168;
	setp.lt.s64 	%p17, %rd363, %rd381;
	or.pred  	%p18, %p16, %p17;
	selp.b64 	%rd381, %rd363, %rd381, %p18;
	selp.f64 	%fd344, %fd327, %fd344, %p18;
$L__BB7_129:
	setp.lt.u32 	%p19, %r37, 2560;
	mov.b32 	%r383, 1280;
	@%p19 bra 	$L__BB7_142;
	mov.b32 	%r382, 1280;
	mov.f64 	%fd329, %fd344;
	mov.u64 	%rd365, %rd381;
$L__BB7_131:
	ld.param.u64 	%rd319, [_ZN6thrust24THRUST_300001_SM_1000_NS8cuda_cub4core6detail13_kernel_agentINS1_8__reduce11ReduceAgentIPN4cuda3std3__45tupleIJdlEEESC_SB_iNS1_9__extrema9arg_max_fIdl10comparatorEEEEJSC_SC_iSG_EEEvDpT0__param_0];
	add.s32 	%r40, %r382, %r16;
	mul.wide.u32 	%rd229, %r40, 16;
	add.s64 	%rd210, %rd319, %rd229;
	// begin inline asm
	ld.global.nc.u64 %rd209, [%rd210];
	// end inline asm
	add.s64 	%rd212, %rd210, 8;
	// begin inline asm
	ld.global.nc.u64 %rd366, [%rd212];
	// end inline asm
	mov.b64 	%fd330, %rd209;
	add.s64 	%rd214, %rd210, 4096;
	// begin inline asm
	ld.global.nc.u64 %rd213, [%rd214];
	// end inline asm
	add.s64 	%rd216, %rd210, 4104;
	// begin inline asm
	ld.global.nc.u64 %rd367, [%rd216];
	// end inline asm
	mov.b64 	%fd331, %rd213;
	add.s64 	%rd218, %rd210, 8192;
	// begin inline asm
	ld.global.nc.u64 %rd217, [%rd218];
	// end inline asm
	add.s64 	%rd220, %rd210, 8200;
	// begin inline asm
	ld.global.nc.u64 %rd368, [%rd220];
	// end inline asm
	mov.b64 	%fd332, %rd217;
	add.s64 	%rd222, %rd210, 12288;
	// begin inline asm
	ld.global.nc.u64 %rd221, [%rd222];
	// end inline asm
	add.s64 	%rd224, %rd210, 12296;
	// begin inline asm
	ld.global.nc.u64 %rd369, [%rd224];
	// end inline asm
	mov.b64 	%fd333, %rd221;
	add.s64 	%rd226, %rd210, 16384;
	// begin inline asm
	ld.global.nc.u64 %rd225, [%rd226];
	// end inline asm
	add.s64 	%rd228, %rd210, 16392;
	// begin inline asm
	ld.global.nc.u64 %rd381, [%rd228];
	// end inline asm
	mov.b64 	%fd344, %rd225;
	abs.f64 	%fd178, %fd329;
	abs.f64 	%fd179, %fd330;
	setp.lt.f64 	%p20, %fd178, %fd179;
	@%p20 bra 	$L__BB7_133;
	setp.lt.f64 	%p21, %fd179, %fd178;
	setp.lt.s64 	%p22, %rd365, %rd366;
	or.pred  	%p23, %p21, %p22;
	selp.b64 	%rd366, %rd365, %rd366, %p23;
	selp.f64 	%fd330, %fd329, %fd330, %p23;
$L__BB7_133:
	abs.f64 	%fd182, %fd330;
	abs.f64 	%fd183, %fd331;
	setp.lt.f64 	%p24, %fd182, %fd183;
	@%p24 bra 	$L__BB7_135;
	setp.lt.f64 	%p25, %fd183, %fd182;
	setp.lt.s64 	%p26, %rd366, %rd367;
	or.pred  	%p27, %p25, %p26;
	selp.b64 	%rd367, %rd366, %rd367, %p27;
	selp.f64 	%fd331, %fd330, %fd331, %p27;
$L__BB7_135:
	abs.f64 	%fd186, %fd331;
	abs.f64 	%fd187, %fd332;
	setp.lt.f64 	%p28, %fd186, %fd187;
	@%p28 bra 	$L__BB7_137;
	setp.lt.f64 	%p29, %fd187, %fd186;
	setp.lt.s64 	%p30, %rd367, %rd368;
	or.pred  	%p31, %p29, %p30;
	selp.b64 	%rd368, %rd367, %rd368, %p31;
	selp.f64 	%fd332, %fd331, %fd332, %p31;
$L__BB7_137:
	abs.f64 	%fd190, %fd332;
	abs.f64 	%fd191, %fd333;
	setp.lt.f64 	%p32, %fd190, %fd191;
	@%p32 bra 	$L__BB7_139;
	setp.lt.f64 	%p33, %fd191, %fd190;
	setp.lt.s64 	%p34, %rd368, %rd369;
	or.pred  	%p35, %p33, %p34;
	selp.b64 	%rd369, %rd368, %rd369, %p35;
	selp.f64 	%fd333, %fd332, %fd333, %p35;
$L__BB7_139:
	abs.f64 	%fd194, %fd333;
	abs.f64 	%fd195, %fd344;
	setp.lt.f64 	%p36, %fd194, %fd195;
	@%p36 bra 	$L__BB7_141;
	setp.lt.f64 	%p37, %fd195, %fd194;
	setp.lt.s64 	%p38, %rd369, %rd381;
	or.pred  	%p39, %p37, %p38;
	selp.b64 	%rd381, %rd369, %rd381, %p39;
	selp.f64 	%fd344, %fd333, %fd344, %p39;
$L__BB7_141:
	add.s32 	%r383, %r382, 1280;
	add.s32 	%r41, %r382, 2560;
	setp.le.s32 	%p40, %r41, %r37;
	mov.u32 	%r382, %r383;
	mov.f64 	%fd329, %fd344;
	mov.u64 	%rd365, %rd381;
	@%p40 bra 	$L__BB7_131;
$L__BB7_142:
	setp.le.s32 	%p41, %r37, %r383;
	@%p41 bra 	$L__BB7_165;
	sub.s32 	%r20, %r37, %r383;
	setp.ge.s32 	%p42, %r16, %r20;
	@%p42 bra 	$L__BB7_165;
	not.b32 	%r42, %r16;
	add.s32 	%r43, %r37, %r42;
	sub.s32 	%r21, %r43, %r383;
	and.b32  	%r44, %r21, 768;
	setp.eq.s32 	%p43, %r44, 768;
	mov.u32 	%r387, %r16;
	@%p43 bra 	$L__BB7_150;
	add.s32 	%r385, %r16, %r383;
	shr.u32 	%r45, %r21, 8;
	add.s32 	%r46, %r45, 1;
	and.b32  	%r47, %r46, 3;
	neg.s32 	%r384, %r47;
	mov.u32 	%r387, %r16;
$L__BB7_146:
	.pragma "nounroll";
	mov.u64 	%rd127, %rd381;
	mov.f64 	%fd199, %fd344;
	ld.param.u64 	%rd320, [_ZN6thrust24THRUST_300001_SM_1000_NS8cuda_cub4core6detail13_kernel_agentINS1_8__reduce11ReduceAgentIPN4cuda3std3__45tupleIJdlEEESC_SB_iNS1_9__extrema9arg_max_fIdl10comparatorEEEEJSC_SC_iSG_EEEvDpT0__param_0];
	mul.wide.u32 	%rd235, %r385, 16;
	add.s64 	%rd232, %rd320, %rd235;
	// begin inline asm
	ld.global.nc.u64 %rd231, [%rd232];
	// end inline asm
	add.s64 	%rd234, %rd232, 8;
	// begin inline asm
	ld.global.nc.u64 %rd233, [%rd234];
	// end inline asm
	mov.b64 	%fd200, %rd231;
	abs.f64 	%fd201, %fd199;
	abs.f64 	%fd202, %fd200;
	setp.lt.f64 	%p44, %fd201, %fd202;
	mov.f64 	%fd344, %fd200;
	mov.u64 	%rd381, %rd233;
	@%p44 bra 	$L__BB7_149;
	setp.lt.f64 	%p45, %fd202, %fd201;
	mov.f64 	%fd344, %fd199;
	mov.u64 	%rd381, %rd127;
	@%p45 bra 	$L__BB7_149;
	setp.lt.s64 	%p46, %rd127, %rd233;
	selp.f64 	%fd344, %fd199, %fd200, %p46;
	min.s64 	%rd381, %rd127, %rd233;
$L__BB7_149:
	add.s32 	%r387, %r387, 256;
	add.s32 	%r385, %r385, 256;
	add.s32 	%r384, %r384, 1;
	setp.ne.s32 	%p47, %r384, 0;
	@%p47 bra 	$L__BB7_146;
$L__BB7_150:
	setp.lt.u32 	%p48, %r21, 768;
	@%p48 bra 	$L__BB7_165;
	ld.param.u64 	%rd321, [_ZN6thrust24THRUST_300001_SM_1000_NS8cuda_cub4core6detail13_kernel_agentINS1_8__reduce11ReduceAgentIPN4cuda3std3__45tupleIJdlEEESC_SB_iNS1_9__extrema9arg_max_fIdl10comparatorEEEEJSC_SC_iSG_EEEvDpT0__param_0];
	cvt.u64.u32 	%rd236, %r387;
	cvt.u64.u32 	%rd237, %r383;
	add.s64 	%rd238, %rd236, %rd237;
	shl.b64 	%rd239, %rd238, 4;
	add.s64 	%rd240, %rd239, %rd321;
	add.s64 	%rd376, %rd240, 12296;
	add.s32 	%r388, %r387, %r383;
$L__BB7_152:
	ld.param.u64 	%rd322, [_ZN6thrust24THRUST_300001_SM_1000_NS8cuda_cub4core6detail13_kernel_agentINS1_8__reduce11ReduceAgentIPN4cuda3std3__45tupleIJdlEEESC_SB_iNS1_9__extrema9arg_max_fIdl10comparatorEEEEJSC_SC_iSG_EEEvDpT0__param_0];
	mul.wide.u32 	%rd245, %r388, 16;
	add.s64 	%rd242, %rd322, %rd245;
	// begin inline asm
	ld.global.nc.u64 %rd241, [%rd242];
	// end inline asm
	add.s64 	%rd244, %rd242, 8;
	// begin inline asm
	ld.global.nc.u64 %rd243, [%rd244];
	// end inline asm
	mov.b64 	%fd208, %rd241;
	abs.f64 	%fd209, %fd344;
	abs.f64 	%fd210, %fd208;
	setp.lt.f64 	%p49, %fd209, %fd210;
	mov.f64 	%fd341, %fd208;
	mov.u64 	%rd378, %rd243;
	@%p49 bra 	$L__BB7_155;
	setp.lt.f64 	%p50, %fd210, %fd209;
	mov.f64 	%fd341, %fd344;
	mov.u64 	%rd378, %rd381;
	@%p50 bra 	$L__BB7_155;
	setp.lt.s64 	%p51, %rd381, %rd243;
	selp.f64 	%fd341, %fd344, %fd208, %p51;
	min.s64 	%rd378, %rd381, %rd243;
$L__BB7_155:
	add.s64 	%rd247, %rd376, -8200;
	// begin inline asm
	ld.global.nc.u64 %rd246, [%rd247];
	// end inline asm
	add.s64 	%rd249, %rd376, -8192;
	// begin inline asm
	ld.global.nc.u64 %rd248, [%rd249];
	// end inline asm
	mov.b64 	%fd213, %rd246;
	abs.f64 	%fd214, %fd341;
	abs.f64 	%fd215, %fd213;
	setp.lt.f64 	%p52, %fd214, %fd215;
	mov.f64 	%fd342, %fd213;
	mov.u64 	%rd379, %rd248;
	@%p52 bra 	$L__BB7_158;
	setp.lt.f64 	%p53, %fd215, %fd214;
	mov.f64 	%fd342, %fd341;
	mov.u64 	%rd379, %rd378;
	@%p53 bra 	$L__BB7_158;
	setp.lt.s64 	%p54, %rd378, %rd248;
	selp.f64 	%fd342, %fd341, %fd213, %p54;
	min.s64 	%rd379, %rd378, %rd248;
$L__BB7_158:
	add.s64 	%rd251, %rd376, -4104;
	// begin inline asm
	ld.global.nc.u64 %rd250, [%rd251];
	// end inline asm
	add.s64 	%rd253, %rd376, -4096;
	// begin inline asm
	ld.global.nc.u64 %rd252, [%rd253];
	// end inline asm
	mov.b64 	%fd218, %rd250;
	abs.f64 	%fd219, %fd342;
	abs.f64 	%fd220, %fd218;
	setp.lt.f64 	%p55, %fd219, %fd220;
	mov.f64 	%fd343, %fd218;
	mov.u64 	%rd380, %rd252;
	@%p55 bra 	$L__BB7_161;
	setp.lt.f64 	%p56, %fd220, %fd219;
	mov.f64 	%fd343, %fd342;
	mov.u64 	%rd380, %rd379;
	@%p56 bra 	$L__BB7_161;
	setp.lt.s64 	%p57, %rd379, %rd252;
	selp.f64 	%fd343, %fd342, %fd218, %p57;
	min.s64 	%rd380, %rd379, %rd252;
$L__BB7_161:
	add.s64 	%rd255, %rd376, -8;
	// begin inline asm
	ld.global.nc.u64 %rd254, [%rd255];
	// end inline asm
	// begin inline asm
	ld.global.nc.u64 %rd256, [%rd376];
	// end inline asm
	mov.b64 	%fd223, %rd254;
	abs.f64 	%fd224, %fd343;
	abs.f64 	%fd225, %fd223;
	setp.lt.f64 	%p58, %fd224, %fd225;
	mov.f64 	%fd344, %fd223;
	mov.u64 	%rd381, %rd256;
	@%p58 bra 	$L__BB7_164;
	setp.lt.f64 	%p59, %fd225, %fd224;
	mov.f64 	%fd344, %fd343;
	mov.u64 	%rd381, %rd380;
	@%p59 bra 	$L__BB7_164;
	setp.lt.s64 	%p60, %rd380, %rd256;
	selp.f64 	%fd344, %fd343, %fd223, %p60;
	min.s64 	%rd381, %rd380, %rd256;
$L__BB7_164:
	add.s32 	%r387, %r387, 1024;
	add.s64 	%rd376, %rd376, 16384;
	add.s32 	%r388, %r388, 1024;
	setp.lt.s32 	%p61, %r387, %r20;
	@%p61 bra 	$L__BB7_152;
$L__BB7_165:
	// begin inline asm
	mov.u32 %r48, %laneid;
	// end inline asm
	mov.b64 	%rd258, %fd344;
	mov.b64 	{%r50, %r55}, %rd258;
	mov.b32 	%r66, 1;
	mov.b32 	%r67, 31;
	mov.b32 	%r68, -1;
	// begin inline asm
	shfl.sync.down.b32 %r49, %r50, %r66, %r67, %r68;
	// end inline asm
	// begin inline asm
	shfl.sync.down.b32 %r54, %r55, %r66, %r67, %r68;
	// end inline asm
	mov.b64 	%rd259, {%r49, %r54};
	mov.b64 	%fd229, %rd259;
	mov.b64 	{%r60, %r65}, %rd381;
	// begin inline asm
	shfl.sync.down.b32 %r59, %r60, %r66, %r67, %r68;
	// end inline asm
	// begin inline asm
	shfl.sync.down.b32 %r64, %r65, %r66, %r67, %r68;
	// end inline asm
	mov.b64 	%rd150, {%r59, %r64};
	setp.gt.s32 	%p62, %r48, 30;
	mov.f64 	%fd346, %fd344;
	mov.u64 	%rd383, %rd381;
	@%p62 bra 	$L__BB7_169;
	abs.f64 	%fd230, %fd344;
	abs.f64 	%fd231, %fd229;
	setp.lt.f64 	%p63, %fd230, %fd231;
	mov.f64 	%fd346, %fd229;
	mov.u64 	%rd383, %rd150;
	@%p63 bra 	$L__BB7_169;
	setp.lt.f64 	%p64, %fd231, %fd230;
	mov.f64 	%fd346, %fd344;
	mov.u64 	%rd383, %rd381;
	@%p64 bra 	$L__BB7_169;
	setp.lt.s64 	%p65, %rd381, %rd150;
	selp.f64 	%fd346, %fd344, %fd229, %p65;
	min.s64 	%rd383, %rd381, %rd150;
$L__BB7_169:
	mov.b64 	%rd260, %fd346;
	mov.b64 	{%r70, %r75}, %rd260;
	mov.b32 	%r86, 2;
	mov.b32 	%r87, 31;
	mov.b32 	%r88, -1;
	// begin inline asm
	shfl.sync.down.b32 %r69, %r70, %r86, %r87, %r88;
	// end inline asm
	// begin inline asm
	shfl.sync.down.b32 %r74, %r75, %r86, %r87, %r88;
	// end inline asm
	mov.b64 	%rd261, {%r69, %r74};
	mov.b64 	%fd234, %rd261;
	mov.b64 	{%r80, %r85}, %rd383;
	// begin inline asm
	shfl.sync.down.b32 %r79, %r80, %r86, %r87, %r88;
	// end inline asm
	// begin inline asm
	shfl.sync.down.b32 %r84, %r85, %r86, %r87, %r88;
	// end inline asm
	mov.b64 	%rd153, {%r79, %r84};
	setp.gt.s32 	%p66, %r48, 29;
	mov.f64 	%fd347, %fd346;
	mov.u64 	%rd384, %rd383;
	@%p66 bra 	$L__BB7_173;
	abs.f64 	%fd235, %fd346;
	abs.f64 	%fd236, %fd234;
	setp.lt.f64 	%p67, %fd235, %fd236;
	mov.f64 	%fd347, %fd234;
	mov.u64 	%rd384, %rd153;
	@%p67 bra 	$L__BB7_173;
	setp.lt.f64 	%p68, %fd236, %fd235;
	mov.f64 	%fd347, %fd346;
	mov.u64 	%rd384, %rd383;
	@%p68 bra 	$L__BB7_173;
	setp.lt.s64 	%p69, %rd383, %rd153;
	selp.f64 	%fd347, %fd346, %fd234, %p69;
	min.s64 	%rd384, %rd383, %rd153;
$L__BB7_173:
	mov.b64 	%rd262, %fd347;
	mov.b64 	{%r90, %r95}, %rd262;
	mov.b32 	%r106, 4;
	mov.b32 	%r107, 31;
	mov.b32 	%r108, -1;
	// begin inline asm
	shfl.sync.down.b32 %r89, %r90, %r106, %r107, %r108;
	// end inline asm
	// begin inline asm
	shfl.sync.down.b32 %r94, %r95, %r106, %r107, %r108;
	// end inline asm
	mov.b64 	%rd263, {%r89, %r94};
	mov.b64 	%fd239, %rd263;
	mov.b64 	{%r100, %r105}, %rd384;
	// begin inline asm
	shfl.sync.down.b32 %r99, %r100, %r106, %r107, %r108;
	// end inline asm
	// begin inline asm
	shfl.sync.down.b32 %r104, %r105, %r106, %r107, %r108;
	// end inline asm
	mov.b64 	%rd156, {%r99, %r104};
	setp.gt.s32 	%p70, %r48, 27;
	mov.f64 	%fd348, %fd347;
	mov.u64 	%rd385, %rd384;
	@%p70 bra 	$L__BB7_177;
	abs.f64 	%fd240, %fd347;
	abs.f64 	%fd241, %fd239;
	setp.lt.f64 	%p71, %fd240, %fd241;
	mov.f64 	%fd348, %fd239;
	mov.u64 	%rd385, %rd156;
	@%p71 bra 	$L__BB7_177;
	setp.lt.f64 	%p72, %fd241, %fd240;
	mov.f64 	%fd348, %fd347;
	mov.u64 	%rd385, %rd384;
	@%p72 bra 	$L__BB7_177;
	setp.lt.s64 	%p73, %rd384, %rd156;
	selp.f64 	%fd348, %fd347, %fd239, %p73;
	min.s64 	%rd385, %rd384, %rd156;
$L__BB7_177:
	mov.b64 	%rd264, %fd348;
	mov.b64 	{%r110, %r115}, %rd264;
	mov.b32 	%r126, 8;
	mov.b32 	%r127, 31;
	mov.b32 	%r128, -1;
	// begin inline asm
	shfl.sync.down.b32 %r109, %r110, %r126, %r127, %r128;
	// end inline asm
	// begin inline asm
	shfl.sync.down.b32 %r114, %r115, %r126, %r127, %r128;
	// end inline asm
	mov.b64 	%rd265, {%r109, %r114};
	mov.b64 	%fd244, %rd265;
	mov.b64 	{%r120, %r125}, %rd385;
	// begin inline asm
	shfl.sync.down.b32 %r119, %r120, %r126, %r127, %r128;
	// end inline asm
	// begin inline asm
	shfl.sync.down.b32 %r124, %r125, %r126, %r127, %r128;
	// end inline asm
	mov.b64 	%rd159, {%r119, %r124};
	setp.gt.s32 	%p74, %r48, 23;
	mov.f64 	%fd349, %fd348;
	mov.u64 	%rd386, %rd385;
	@%p74 bra 	$L__BB7_181;
	abs.f64 	%fd245, %fd348;
	abs.f64 	%fd246, %fd244;
	setp.lt.f64 	%p75, %fd245, %fd246;
	mov.f64 	%fd349, %fd244;
	mov.u64 	%rd386, %rd159;
	@%p75 bra 	$L__BB7_181;
	setp.lt.f64 	%p76, %fd246, %fd245;
	mov.f64 	%fd349, %fd348;
	mov.u64 	%rd386, %rd385;
	@%p76 bra 	$L__BB7_181;
	setp.lt.s64 	%p77, %rd385, %rd159;
	selp.f64 	%fd349, %fd348, %fd244, %p77;
	min.s64 	%rd386, %rd385, %rd159;
$L__BB7_181:
	mov.b64 	%rd266, %fd349;
	mov.b64 	{%r130, %r135}, %rd266;
	mov.b32 	%r146, 16;
	mov.b32 	%r147, 31;
	mov.b32 	%r148, -1;
	// begin inline asm
	shfl.sync.down.b32 %r129, %r130, %r146, %r147, %r148;
	// end inline asm
	// begin inline asm
	shfl.sync.down.b32 %r134, %r135, %r146, %r147, %r148;
	// end inline asm
	mov.b64 	%rd267, {%r129, %r134};
	mov.b64 	%fd249, %rd267;
	mov.b64 	{%r140, %r145}, %rd386;
	// begin inline asm
	shfl.sync.down.b32 %r139, %r140, %r146, %r147, %r148;
	// end inline asm
	// begin inline asm
	shfl.sync.down.b32 %r144, %r145, %r146, %r147, %r148;
	// end inline asm
	mov.b64 	%rd162, {%r139, %r144};
	setp.gt.s32 	%p78, %r48, 15;
	mov.f64 	%fd357, %fd349;
	mov.u64 	%rd394, %rd386;
	@%p78 bra 	$L__BB7_185;
	abs.f64 	%fd250, %fd349;
	abs.f64 	%fd251, %fd249;
	setp.lt.f64 	%p79, %fd250, %fd251;
	mov.f64 	%fd357, %fd249;
	mov.u64 	%rd394, %rd162;
	@%p79 bra 	$L__BB7_185;
	setp.lt.f64 	%p80, %fd251, %fd250;
	mov.f64 	%fd357, %fd349;
	mov.u64 	%rd394, %rd386;
	@%p80 bra 	$L__BB7_185;
	setp.lt.s64 	%p81, %rd386, %rd162;
	selp.f64 	%fd357, %fd349, %fd249, %p81;
	min.s64 	%rd394, %rd386, %rd162;
$L__BB7_185:
	setp.ne.s32 	%p82, %r48, 0;
	@%p82 bra 	$L__BB7_187;
	shr.u32 	%r149, %r16, 1;
	and.b32  	%r150, %r149, 496;
	mov.u32 	%r151, _ZN6thrust24THRUST_300001_SM_1000_NS8cuda_cub4core6detail5shmemE;
	add.s32 	%r152, %r151, %r150;
	st.shared.f64 	[%r152+8], %fd357;
	st.shared.u64 	[%r152+16], %rd394;
$L__BB7_187:
	bar.sync 	0;
	setp.ne.s32 	%p83, %r16, 0;
	@%p83 bra 	$L__BB7_209;
	ld.shared.f64 	%fd254, [_ZN6thrust24THRUST_300001_SM_1000_NS8cuda_cub4core6detail5shmemE+24];
	ld.shared.u64 	%rd165, [_ZN6thrust24THRUST_300001_SM_1000_NS8cuda_cub4core6detail5shmemE+32];
	abs.f64 	%fd255, %fd357;
	abs.f64 	%fd256, %fd254;
	setp.lt.f64 	%p84, %fd255, %fd256;
	mov.f64 	%fd351, %fd254;
	mov.u64 	%rd388, %rd165;
	@%p84 bra 	$L__BB7_191;
	setp.lt.f64 	%p85, %fd256, %fd255;
	mov.f64 	%fd351, %fd357;
	mov.u64 	%rd388, %rd394;
	@%p85 bra 	$L__BB7_191;
	setp.lt.s64 	%p86, %rd394, %rd165;
	selp.f64 	%fd351, %fd357, %fd254, %p86;
	min.s64 	%rd388, %rd394, %rd165;
$L__BB7_191:
	ld.shared.f64 	%fd259, [_ZN6thrust24THRUST_300001_SM_1000_NS8cuda_cub4core6detail5shmemE+40];
	ld.shared.u64 	%rd168, [_ZN6thrust24THRUST_300001_SM_1000_NS8cuda_cub4core6detail5shmemE+48];
	abs.f64 	%fd260, %fd351;
	abs.f64 	%fd261, %fd259;
	setp.lt.f64 	%p87, %fd260, %fd261;
	mov.f64 	%fd352, %fd259;
	mov.u64 	%rd389, %rd168;
	@%p87 bra 	$L__BB7_194;
	setp.lt.f64 	%p88, %fd261, %fd260;
	mov.f64 	%fd352, %fd351;
	mov.u64 	%rd389, %rd388;
	@%p88 bra 	$L__BB7_194;
	setp.lt.s64 	%p89, %rd388, %rd168;
	selp.f64 	%fd352, %fd351, %fd259, %p89;
	min.s64 	%rd389, %rd388, %rd168;
$L__BB7_194:
	ld.shared.f64 	%fd264, [_ZN6thrust24THRUST_300001_SM_1000_NS8cuda_cub4core6detail5shmemE+56];
	ld.shared.u64 	%rd171, [_ZN6thrust24THRUST_300001_SM_1000_NS8cuda_cub4core6detail5shmemE+64];
	abs.f64 	%fd265, %fd352;
	abs.f64 	%fd266, %fd264;
	setp.lt.f64 	%p90, %fd265, %fd266;
	mov.f64 	%fd353, %fd264;
	mov.u64 	%rd390, %rd171;
	@%p90 bra 	$L__BB7_197;
	setp.lt.f64 	%p91, %fd266, %fd265;
	mov.f64 	%fd353, %fd352;
	mov.u64 	%rd390, %rd389;
	@%p91 bra 	$L__BB7_197;
	setp.lt.s64 	%p92, %rd389, %rd171;
	selp.f64 	%fd353, %fd352, %fd264, %p92;
	min.s64 	%rd390, %rd389, %rd171;
$L__BB7_197:
	ld.shared.f64 	%fd269, [_ZN6thrust24THRUST_300001_SM_1000_NS8cuda_cub4core6detail5shmemE+72];
	ld.shared.u64 	%rd174, [_ZN6thrust24THRUST_300001_SM_1000_NS8cuda_cub4core6detail5shmemE+80];
	abs.f64 	%fd270, %fd353;
	abs.f64 	%fd271, %fd269;
	setp.lt.f64 	%p93, %fd270, %fd271;
	mov.f64 	%fd354, %fd269;
	mov.u64 	%rd391, %rd174;
	@%p93 bra 	$L__BB7_200;
	setp.lt.f64 	%p94, %fd271, %fd270;
	mov.f64 	%fd354, %fd353;
	mov.u64 	%rd391, %rd390;
	@%p94 bra 	$L__BB7_200;
	setp.lt.s64 	%p95, %rd390, %rd174;
	selp.f64 	%fd354, %fd353, %fd269, %p95;
	min.s64 	%rd391, %rd390, %rd174;
$L__BB7_200:
	ld.shared.f64 	%fd274, [_ZN6thrust24THRUST_300001_SM_1000_NS8cuda_cub4core6detail5shmemE+88];
	ld.shared.u64 	%rd177, [_ZN6thrust24THRUST_300001_SM_1000_NS8cuda_cub4core6detail5shmemE+96];
	abs.f64 	%fd275, %fd354;
	abs.f64 	%fd276, %fd274;
	setp.lt.f64 	%p96, %fd275, %fd276;
	mov.f64 	%fd355, %fd274;
	mov.u64 	%rd392, %rd177;
	@%p96 bra 	$L__BB7_203;
	setp.lt.f64 	%p97, %fd276, %fd275;
	mov.f64 	%fd355, %fd354;
	mov.u64 	%rd392, %rd391;
	@%p97 bra 	$L__BB7_203;
	setp.lt.s64 	%p98, %rd391, %rd177;
	selp.f64 	%fd355, %fd354, %fd274, %p98;
	min.s64 	%rd392, %rd391, %rd177;
$L__BB7_203:
	ld.shared.f64 	%fd279, [_ZN6thrust24THRUST_300001_SM_1000_NS8cuda_cub4core6detail5shmemE+104];
	ld.shared.u64 	%rd180, [_ZN6thrust24THRUST_300001_SM_1000_NS8cuda_cub4core6detail5shmemE+112];
	abs.f64 	%fd280, %fd355;
	abs.f64 	%fd281, %fd279;
	setp.lt.f64 	%p99, %fd280, %fd281;
	mov.f64 	%fd356, %fd279;
	mov.u64 	%rd393, %rd180;
	@%p99 bra 	$L__BB7_206;
	setp.lt.f64 	%p100, %fd281, %fd280;
	mov.f64 	%fd356, %fd355;
	mov.u64 	%rd393, %rd392;
	@%p100 bra 	$L__BB7_206;
	setp.lt.s64 	%p101, %rd392, %rd180;
	selp.f64 	%fd356, %fd355, %fd279, %p101;
	min.s64 	%rd393, %rd392, %rd180;
$L__BB7_206:
	ld.shared.f64 	%fd284, [_ZN6thrust24THRUST_300001_SM_1000_NS8cuda_cub4core6detail5shmemE+120];
	ld.shared.u64 	%rd183, [_ZN6thrust24THRUST_300001_SM_1000_NS8cuda_cub4core6detail5shmemE+128];
	abs.f64 	%fd285, %fd356;
	abs.f64 	%fd286, %fd284;
	setp.lt.f64 	%p102, %fd285, %fd286;
	mov.u64 	%rd394, %rd183;
	mov.f64 	%fd357, %fd284;
	@%p102 bra 	$L__BB7_209;
	setp.lt.f64 	%p103, %fd286, %fd285;
	mov.u64 	%rd394, %rd393;
	mov.f64 	%fd357, %fd356;
	@%p103 bra 	$L__BB7_209;
	setp.lt.s64 	%p104, %rd393, %rd183;
	selp.f64 	%fd357, %fd356, %fd284, %p104;
	min.s64 	%rd394, %rd393, %rd183;
$L__BB7_209:
	mov.u32 	%r376, %tid.x;
	setp.ne.s32 	%p221, %r376, 0;
	@%p221 bra 	$L__BB7_211;
	ld.param.u64 	%rd326, [_ZN6thrust24THRUST_300001_SM_1000_NS8cuda_cub4core6detail13_kernel_agentINS1_8__reduce11ReduceAgentIPN4cuda3std3__45tupleIJdlEEESC_SB_iNS1_9__extrema9arg_max_fIdl10comparatorEEEEJSC_SC_iSG_EEEvDpT0__param_1];
	cvta.to.global.u64 	%rd317, %rd326;
	st.global.f64 	[%rd317], %fd357;
	st.global.u64 	[%rd317+8], %rd394;
$L__BB7_211:
	ret;

}
	// .globl	_ZN6thrust24THRUST_300001_SM_1000_NS8cuda_cub4core6detail13_kernel_agentINS1_8__reduce11ReduceAgentINS0_12zip_iteratorIN4cuda3std3__45tupleIJNS0_10device_ptrIdEENS0_17counting_iteratorIlNS0_11use_defaultESF_SF_EEEEEEEPNSB_IJdlEEESJ_lNS1_9__extrema9arg_max_fIdl10comparatorEEEEJSI_SK_lSO_EEEvDpT0_
.visible .entry _ZN6thrust24THRUST_300001_SM_1000_NS8cuda_cub4core6detail13_kernel_agentINS1_8__reduce11ReduceAgentINS0_12zip_iteratorIN4cuda3std3__45tupleIJNS0_10device_ptrIdEENS0_17counting_iteratorIlNS0_11use_defaultESF_SF_EEEEEEEPNSB_IJdlEEESJ_lNS1_9__extrema9arg_max_fIdl10comparatorEEEEJSI_SK_lSO_EEEvDpT0_(
	.param .align 8 .b8 _ZN6thrust24THRUST_300001_SM_1000_NS8cuda_cub4core6detail13_kernel_agentINS1_8__reduce11ReduceAgentINS0_12zip_iteratorIN4cuda3std3__45tupleIJNS0_10device_ptrIdEENS0_17counting_iteratorIlNS0_11use_defaultESF_SF_EEEEEEEPNSB_IJdlEEESJ_lNS1_9__extrema9arg_max_fIdl10comparatorEEEEJSI_SK_lSO_EEEvDpT0__param_0[16],
	.param .u64 .ptr .align 1 _ZN6thrust24THRUST_300001_SM_1000_NS8cuda_cub4core6detail13_kernel_agentINS1_8__reduce11ReduceAgentINS0_12zip_iteratorIN4cuda3std3__45tupleIJNS0_10device_ptrIdEENS0_17counting_iteratorIlNS0_11use_defaultESF_SF_EEEEEEEPNSB_IJdlEEESJ_lNS1_9__extrema9arg_max_fIdl10comparatorEEEEJSI_SK_lSO_EEEvDpT0__param_1,
	.param .u64 _ZN6thrust24THRUST_300001_SM_1000_NS8cuda_cub4core6detail13_kernel_agentINS1_8__reduce11ReduceAgentINS0_12zip_iteratorIN4cuda3std3__45tupleIJNS0_10device_ptrIdEENS0_17counting_iteratorIlNS0_11use_defaultESF_SF_EEEEEEEPNSB_IJdlEEESJ_lNS1_9__extrema9arg_max_fIdl10comparatorEEEEJSI_SK_lSO_EEEvDpT0__param_2,
	.param .align 1 .b8 _ZN6thrust24THRUST_300001_SM_1000_NS8cuda_cub4core6detail13_kernel_agentINS1_8__reduce11ReduceAgentINS0_12zip_iteratorIN4cuda3std3__45tupleIJNS0_10device_ptrIdEENS0_17counting_iteratorIlNS0_11use_defaultESF_SF_EEEEEEEPNSB_IJdlEEESJ_lNS1_9__extrema9arg_max_fIdl10comparatorEEEEJSI_SK_lSO_EEEvDpT0__param_3[1]
)
.maxntid 256
{
	.reg .pred 	%p<213>;
	.reg .b32 	%r<391>;
	.reg .b64 	%rd<341>;
	.reg .b64 	%fd<352>;

	ld.param.u64 	%rd192, [_ZN6thrust24THRUST_300001_SM_1000_NS8cuda_cub4core6detail13_kernel_agentINS1_8__reduce11ReduceAgentINS0_12zip_iteratorIN4cuda3std3__45tupleIJNS0_10device_ptrIdEENS0_17counting_iteratorIlNS0_11use_defaultESF_SF_EEEEEEEPNSB_IJdlEEESJ_lNS1_9__extrema9arg_max_fIdl10comparatorEEEEJSI_SK_lSO_EEEvDpT0__param_0+8];
	ld.param.u64 	%rd191, [_ZN6thrust24THRUST_300001_SM_1000_NS8cuda_cub4core6detail13_kernel_agentINS1_8__reduce11ReduceAgentINS0_12zip_iteratorIN4cuda3std3__45tupleIJNS0_10device_ptrIdEENS0_17counting_iteratorIlNS0_11use_defaultESF_SF_EEEEEEEPNSB_IJdlEEESJ_lNS1_9__extrema9arg_max_fIdl10comparatorEEEEJSI_SK_lSO_EEEvDpT0__param_0];
	ld.param.u64 	%rd194, [_ZN6thrust24THRUST_300001_SM_1000_NS8cuda_cub4core6detail13_kernel_agentINS1_8__reduce11ReduceAgentINS0_12zip_iteratorIN4cuda3std3__45tupleIJNS0_10device_ptrIdEENS0_17counting_iteratorIlNS0_11use_defaultESF_SF_EEEEEEEPNSB_IJdlEEESJ_lNS1_9__extrema9arg_max_fIdl10comparatorEEEEJSI_SK_lSO_EEEvDpT0__param_2];
	setp.eq.s64 	%p1, %rd194, 0;
	@%p1 bra 	$L__BB8_206;
	cvta.to.global.u64 	%rd1, %rd191;
	setp.gt.s64 	%p2, %rd194, 1279;
	@%p2 bra 	$L__BB8_122;
	cvt.u32.u64 	%r1, %rd194;
	mov.u32 	%r2, %tid.x;
	setp.ge.s32 	%p96, %r2, %r1;
	mov.f64 	%fd298, 0d0000000000000000;
	mov.b64 	%rd283, 0;
	mov.u32 	%r385, %r2;
	@%p96 bra 	$L__BB8_4;
	cvt.u64.u32 	%rd239, %r2;
	mul.wide.u32 	%rd240, %r2, 8;
	add.s64 	%rd241, %rd1, %rd240;
	add.s64 	%rd283, %rd192, %rd239;
	ld.global.f64 	%fd298, [%rd241];
	add.s32 	%r385, %r2, 256;
$L__BB8_4:
	setp.ge.s32 	%p97, %r385, %r1;
	@%p97 bra 	$L__BB8_26;
	not.b32 	%r154, %r385;
	add.s32 	%r5, %r154, %r1;
	and.b32  	%r155, %r5, 768;
	setp.eq.s32 	%p98, %r155, 768;
	@%p98 bra 	$L__BB8_11;
	cvt.u64.u32 	%rd243, %r385;
	add.s64 	%rd274, %rd192, %rd243;
	mul.wide.u32 	%rd244, %r385, 8;
	add.s64 	%rd273, %rd1, %rd244;
	shr.u32 	%r156, %r5, 8;
	add.s32 	%r157, %r156, 1;
	and.b32  	%r158, %r157, 3;
	neg.s32 	%r383, %r158;
$L__BB8_7:
	.pragma "nounroll";
	mov.u64 	%rd9, %rd283;
	mov.f64 	%fd3, %fd298;
	ld.global.f64 	%fd4, [%rd273];
	abs.f64 	%fd5, %fd3;
	abs.f64 	%fd6, %fd4;
	setp.lt.f64 	%p99, %fd5, %fd6;
	mov.u64 	%rd283, %rd274;
	mov.f64 	%fd298, %fd4;
	@%p99 bra 	$L__BB8_10;
	setp.lt.f64 	%p100, %fd6, %fd5;
	mov.u64 	%rd283, %rd9;
	mov.f64 	%fd298, %fd3;
	@%p100 bra 	$L__BB8_10;
	setp.lt.s64 	%p101, %rd9, %rd274;
	min.s64 	%rd283, %rd9, %rd274;
	selp.f64 	%fd298, %fd3, %fd4, %p101;
$L__BB8_10:
	add.s32 	%r385, %r385, 256;
	add.s64 	%rd274, %rd274, 256;
	add.s64 	%rd273, %rd273, 2048;
	add.s32 	%r383, %r383, 1;
	setp.ne.s32 	%p102, %r383, 0;
	@%p102 bra 	$L__BB8_7;
$L__BB8_11:
	setp.lt.u32 	%p103, %r5, 768;
	@%p103 bra 	$L__BB8_26;
	add.s32 	%r386, %r385, 512;
$L__BB8_13:
	mov.u32 	%r13, %r386;
	add.s32 	%r159, %r13, -512;
	cvt.s64.s32 	%rd245, %r159;
	mul.wide.s32 	%rd246, %r159, 8;
	add.s64 	%rd17, %rd1, %rd246;
	add.s64 	%rd18, %rd192, %rd245;
	ld.global.f64 	%fd12, [%rd17];
	abs.f64 	%fd13, %fd298;
	abs.f64 	%fd14, %fd12;
	setp.lt.f64 	%p104, %fd13, %fd14;
	mov.u64 	%rd280, %rd18;
	mov.f64 	%fd295, %fd12;
	@%p104 bra 	$L__BB8_16;
	setp.lt.f64 	%p105, %fd14, %fd13;
	mov.u64 	%rd280, %rd283;
	mov.f64 	%fd295, %fd298;
	@%p105 bra 	$L__BB8_16;
	setp.lt.s64 	%p106, %rd283, %rd18;
	min.s64 	%rd280, %rd283, %rd18;
	selp.f64 	%fd295, %fd298, %fd12, %p106;
$L__BB8_16:
	add.s32 	%r160, %r13, -256;
	cvt.s64.s32 	%rd247, %r160;
	add.s64 	%rd21, %rd192, %rd247;
	ld.global.f64 	%fd17, [%rd17+2048];
	abs.f64 	%fd18, %fd295;
	abs.f64 	%fd19, %fd17;
	setp.lt.f64 	%p107, %fd18, %fd19;
	mov.u64 	%rd281, %rd21;
	mov.f64 	%fd296, %fd17;
	@%p107 bra 	$L__BB8_19;
	setp.lt.f64 	%p108, %fd19, %fd18;
	mov.u64 	%rd281, %rd280;
	mov.f64 	%fd296, %fd295;
	@%p108 bra 	$L__BB8_19;
	setp.lt.s64 	%p109, %rd280, %rd21;
	min.s64 	%rd281, %rd280, %rd21;
	selp.f64 	%fd296, %fd295, %fd17, %p109;
$L__BB8_19:
	cvt.s64.s32 	%rd248, %r13;
	add.s64 	%rd24, %rd192, %rd248;
	ld.global.f64 	%fd22, [%rd17+4096];
	abs.f64 	%fd23, %fd296;
	abs.f64 	%fd24, %fd22;
	setp.lt.f64 	%p110, %fd23, %fd24;
	mov.u64 	%rd282, %rd24;
	mov.f64 	%fd297, %fd22;
	@%p110 bra 	$L__BB8_22;
	setp.lt.f64 	%p111, %fd24, %fd23;
	mov.u64 	%rd282, %rd281;
	mov.f64 	%fd297, %fd296;
	@%p111 bra 	$L__BB8_22;
	setp.lt.s64 	%p112, %rd281, %rd24;
	min.s64 	%rd282, %rd281, %rd24;
	selp.f64 	%fd297, %fd296, %fd22, %p112;
$L__BB8_22:
	add.s32 	%r161, %r13, 256;
	cvt.s64.s32 	%rd249, %r161;
	add.s64 	%rd27, %rd192, %rd249;
	ld.global.f64 	%fd27, [%rd17+6144];
	abs.f64 	%fd28, %fd297;
	abs.f64 	%fd29, %fd27;
	setp.lt.f64 	%p113, %fd28, %fd29;
	mov.u64 	%rd283, %rd27;
	mov.f64 	%fd298, %fd27;
	@%p113 bra 	$L__BB8_25;
	setp.lt.f64 	%p114, %fd29, %fd28;
	mov.u64 	%rd283, %rd282;
	mov.f64 	%fd298, %fd297;
	@%p114 bra 	$L__BB8_25;
	setp.lt.s64 	%p115, %rd282, %rd27;
	min.s64 	%rd283, %rd282, %rd27;
	selp.f64 	%fd298, %fd297, %fd27, %p115;
$L__BB8_25:
	add.s32 	%r386, %r13, 1024;
	add.s32 	%r162, %r13, 512;
	setp.lt.s32 	%p116, %r162, %r1;
	@%p116 bra 	$L__BB8_13;
$L__BB8_26:
	setp.lt.s32 	%p117, %r1, 256;
	@%p117 bra 	$L__BB8_71;
	// begin inline asm
	mov.u32 %r276, %laneid;
	// end inline asm
	mov.b64 	%rd260, %fd298;
	mov.b64 	{%r278, %r283}, %rd260;
	mov.b32 	%r294, 1;
	mov.b32 	%r295, 31;
	mov.b32 	%r296, -1;
	// begin inline asm
	shfl.sync.down.b32 %r277, %r278, %r294, %r295, %r296;
	// end inline asm
	// begin inline asm
	shfl.sync.down.b32 %r282, %r283, %r294, %r295, %r296;
	// end inline asm
	mov.b64 	%rd261, {%r277, %r282};
	mov.b64 	%fd33, %rd261;
	mov.b64 	{%r288, %r293}, %rd283;
	// begin inline asm
	shfl.sync.down.b32 %r287, %r288, %r294, %r295, %r296;
	// end inline asm
	// begin inline asm
	shfl.sync.down.b32 %r292, %r293, %r294, %r295, %r296;
	// end inline asm
	mov.b64 	%rd31, {%r287, %r292};
	setp.gt.s32 	%p169, %r276, 30;
	mov.u64 	%rd285, %rd283;
	mov.f64 	%fd300, %fd298;
	@%p169 bra 	$L__BB8_31;
	abs.f64 	%fd34, %fd298;
	abs.f64 	%fd35, %fd33;
	setp.lt.f64 	%p170, %fd34, %fd35;
	mov.u64 	%rd285, %rd31;
	mov.f64 	%fd300, %fd33;
	@%p170 bra 	$L__BB8_31;
	setp.lt.f64 	%p171, %fd35, %fd34;
	mov.u64 	%rd285, %rd283;
	mov.f64 	%fd300, %fd298;
	@%p171 bra 	$L__BB8_31;
	setp.lt.s64 	%p172, %rd283, %rd31;
	min.s64 	%rd285, %rd283, %rd31;
	selp.f64 	%fd300, %fd298, %fd33, %p172;
$L__BB8_31:
	mov.b64 	%rd262, %fd300;
	mov.b64 	{%r298, %r303}, %rd262;
	mov.b32 	%r314, 2;
	mov.b32 	%r315, 31;
	mov.b32 	%r316, -1;
	// begin inline asm
	shfl.sync.down.b32 %r297, %r298, %r314, %r315, %r316;
	// end inline asm
	// begin inline asm
	shfl.sync.down.b32 %r302, %r303, %r314, %r315, %r316;
	// end inline asm
	mov.b64 	%rd263, {%r297, %r302};
	mov.b64 	%fd38, %rd263;
	mov.b64 	{%r308, %r313}, %rd285;
	// begin inline asm
	shfl.sync.down.b32 %r307, %r308, %r314, %r315, %r316;
	// end inline asm
	// begin inline asm
	shfl.sync.down.b32 %r312, %r313, %r314, %r315, %r316;
	// end inline asm
	mov.b64 	%rd34, {%r307, %r312};
	setp.gt.s32 	%p173, %r276, 29;
	mov.u64 	%rd286, %rd285;
	mov.f64 	%fd301, %fd300;
	@%p173 bra 	$L__BB8_35;
	abs.f64 	%fd39, %fd300;
	abs.f64 	%fd40, %fd38;
	setp.lt.f64 	%p174, %fd39, %fd40;
	mov.u64 	%rd286, %rd34;
	mov.f64 	%fd301, %fd38;
	@%p174 bra 	$L__BB8_35;
	setp.lt.f64 	%p175, %fd40, %fd39;
	mov.u64 	%rd286, %rd285;
	mov.f64 	%fd301, %fd300;
	@%p175 bra 	$L__BB8_35;
	setp.lt.s64 	%p176, %rd285, %rd34;
	min.s64 	%rd286, %rd285, %rd34;
	selp.f64 	%fd301, %fd300, %fd38, %p176;
$L__BB8_35:
	mov.b64 	%rd264, %fd301;
	mov.b64 	{%r318, %r323}, %rd264;
	mov.b32 	%r334, 4;
	mov.b32 	%r335, 31;
	mov.b32 	%r336, -1;
	// begin inline asm
	shfl.sync.down.b32 %r317, %r318, %r334, %r335, %r336;
	// end inline asm
	// begin inline asm
	shfl.sync.down.b32 %r322, %r323, %r334, %r335, %r336;
	// end inline asm
	mov.b64 	%rd265, {%r317, %r322};
	mov.b64 	%fd43, %rd265;
	mov.b64 	{%r328, %r333}, %rd286;
	// begin inline asm
	shfl.sync.down.b32 %r327, %r328, %r334, %r335, %r336;
	// end inline asm
	// begin inline asm
	shfl.sync.down.b32 %r332, %r333, %r334, %r335, %r336;
	// end inline asm
	mov.b64 	%rd37, {%r327, %r332};
	setp.gt.s32 	%p177, %r276, 27;
	mov.u64 	%rd287, %rd286;
	mov.f64 	%fd302, %fd301;
	@%p177 bra 	$L__BB8_39;
	abs.f64 	%fd44, %fd301;
	abs.f64 	%fd45, %fd43;
	setp.lt.f64 	%p178, %fd44, %fd45;
	mov.u64 	%rd287, %rd37;
	mov.f64 	%fd302, %fd43;
	@%p178 bra 	$L__BB8_39;
	setp.lt.f64 	%p179, %fd45, %fd44;
	mov.u64 	%rd287, %rd286;
	mov.f64 	%fd302, %fd301;
	@%p179 bra 	$L__BB8_39;
	setp.lt.s64 	%p180, %rd286, %rd37;
	min.s64 	%rd287, %rd286, %rd37;
	selp.f64 	%fd302, %fd301, %fd43, %p180;
$L__BB8_39:
	mov.b64 	%rd266, %fd302;
	mov.b64 	{%r338, %r343}, %rd266;
	mov.b32 	%r354, 8;
	mov.b32 	%r355, 31;
	mov.b32 	%r356, -1;
	// begin inline asm
	shfl.sync.down.b32 %r337, %r338, %r354, %r355, %r356;
	// end inline asm
	// begin inline asm
	shfl.sync.down.b32 %r342, %r343, %r354, %r355, %r356;
	// end inline asm
	mov.b64 	%rd267, {%r337, %r342};
	mov.b64 	%fd48, %rd267;
	mov.b64 	{%r348, %r353}, %rd287;
	// begin inline asm
	shfl.sync.down.b32 %r347, %r348, %r354, %r355, %r356;
	// end inline asm
	// begin inline asm
	shfl.sync.down.b32 %r352, %r353, %r354, %r355, %r356;
	// end inline asm
	mov.b64 	%rd40, {%r347, %r352};
	setp.gt.s32 	%p181, %r276, 23;
	mov.u64 	%rd288, %rd287;
	mov.f64 	%fd303, %fd302;
	@%p181 bra 	$L__BB8_43;
	abs.f64 	%fd49, %fd302;
	abs.f64 	%fd50, %fd48;
	setp.lt.f64 	%p182, %fd49, %fd50;
	mov.u64 	%rd288, %rd40;
	mov.f64 	%fd303, %fd48;
	@%p182 bra 	$L__BB8_43;
	setp.lt.f64 	%p183, %fd50, %fd49;
	mov.u64 	%rd288, %rd287;
	mov.f64 	%fd303, %fd302;
	@%p183 bra 	$L__BB8_43;
	setp.lt.s64 	%p184, %rd287, %rd40;
	min.s64 	%rd288, %rd287, %rd40;
	selp.f64 	%fd303, %fd302, %fd48, %p184;
$L__BB8_43:
	mov.b64 	%rd268, %fd303;
	mov.b64 	{%r358, %r363}, %rd268;
	mov.b32 	%r374, 16;
	mov.b32 	%r375, 31;
	mov.b32 	%r376, -1;
	// begin inline asm
	shfl.sync.down.b32 %r357, %r358, %r374, %r375, %r376;
	// end inline asm
	// begin inline asm
	shfl.sync.down.b32 %r362, %r363, %r374, %r375, %r376;
	// end inline asm
	mov.b64 	%rd269, {%r357, %r362};
	mov.b64 	%fd53, %rd269;
	mov.b64 	{%r368, %r373}, %rd288;
	// begin inline asm
	shfl.sync.down.b32 %r367, %r368, %r374, %r375, %r376;
	// end inline asm
	// begin inline asm
	shfl.sync.down.b32 %r372, %r373, %r374, %r375, %r376;
	// end inline asm
	mov.b64 	%rd43, {%r367, %r372};
	setp.gt.s32 	%p185, %r276, 15;
	mov.u64 	%rd340, %rd288;
	mov.f64 	%fd351, %fd303;
	@%p185 bra 	$L__BB8_47;
	abs.f64 	%fd54, %fd303;
	abs.f64 	%fd55, %fd53;
	setp.lt.f64 	%p186, %fd54, %fd55;
	mov.u64 	%rd340, %rd43;
	mov.f64 	%fd351, %fd53;
	@%p186 bra 	$L__BB8_47;
	setp.lt.f64 	%p187, %fd55, %fd54;
	mov.u64 	%rd340, %rd288;
	mov.f64 	%fd351, %fd303;
	@%p187 bra 	$L__BB8_47;
	setp.lt.s64 	%p188, %rd288, %rd43;
	min.s64 	%rd340, %rd288, %rd43;
	selp.f64 	%fd351, %fd303, %fd53, %p188;
$L__BB8_47:
	setp.ne.s32 	%p189, %r276, 0;
	@%p189 bra 	$L__BB8_49;
	shr.u32 	%r377, %r2, 1;
	and.b32  	%r378, %r377, 496;
	mov.u32 	%r379, _ZN6thrust24THRUST_300001_SM_1000_NS8cuda_cub4core6detail5shmemE;
	add.s32 	%r380, %r379, %r378;
	st.shared.f64 	[%r380+8], %fd351;
	st.shared.u64 	[%r380+16], %rd340;
$L__BB8_49:
	bar.sync 	0;
	setp.ne.s32 	%p190, %r2, 0;
	@%p190 bra 	$L__BB8_204;
	ld.shared.f64 	%fd58, [_ZN6thrust24THRUST_300001_SM_1000_NS8cuda_cub4core6detail5shmemE+24];
	ld.shared.u64 	%rd46, [_ZN6thrust24THRUST_300001_SM_1000_NS8cuda_cub4core6detail5shmemE+32];
	abs.f64 	%fd59, %fd351;
	abs.f64 	%fd60, %fd58;
	setp.lt.f64 	%p191, %fd59, %fd60;
	mov.u64 	%rd290, %rd46;
	mov.f64 	%fd305, %fd58;
	@%p191 bra 	$L__BB8_53;
	setp.lt.f64 	%p192, %fd60, %fd59;
	mov.u64 	%rd290, %rd340;
	mov.f64 	%fd305, %fd351;
	@%p192 bra 	$L__BB8_53;
	setp.lt.s64 	%p193, %rd340, %rd46;
	min.s64 	%rd290, %rd340, %rd46;
	selp.f64 	%fd305, %fd351, %fd58, %p193;
$L__BB8_53:
	ld.shared.f64 	%fd63, [_ZN6thrust24THRUST_300001_SM_1000_NS8cuda_cub4core6detail5shmemE+40];
	ld.shared.u64 	%rd49, [_ZN6thrust24THRUST_300001_SM_1000_NS8cuda_cub4core6detail5shmemE+48];
	abs.f64 	%fd64, %fd305;
	abs.f64 	%fd65, %fd63;
	setp.lt.f64 	%p194, %fd64, %fd65;
	mov.u64 	%rd291, %rd49;
	mov.f64 	%fd306, %fd63;
	@%p194 bra 	$L__BB8_56;
	setp.lt.f64 	%p195, %fd65, %fd64;
	mov.u64 	%rd291, %rd290;
	mov.f64 	%fd306, %fd305;
	@%p195 bra 	$L__BB8_56;
	setp.lt.s64 	%p196, %rd290, %rd49;
	min.s64 	%rd291, %rd290, %rd49;
	selp.f64 	%fd306, %fd305, %fd63, %p196;
$L__BB8_56:
	ld.shared.f64 	%fd68, [_ZN6thrust24THRUST_300001_SM_1000_NS8cuda_cub4core6detail5shmemE+56];
	ld.shared.u64 	%rd52, [_ZN6thrust24THRUST_300001_SM_1000_NS8cuda_cub4core6detail5shmemE+64];
	abs.f64 	%fd69, %fd306;
	abs.f64 	%fd70, %fd68;
	setp.lt.f64 	%p197, %fd69, %fd70;
	mov.u64 	%rd292, %rd52;
	mov.f64 	%fd307, %fd68;
	@%p197 bra 	$L__BB8_59;
	setp.lt.f64 	%p198, %fd70, %fd69;
	mov.u64 	%rd292, %rd291;
	mov.f64 	%fd307, %fd306;
	@%p198 bra 	$L__BB8_59;
	setp.lt.s64 	%p199, %rd291, %rd52;
	min.s64 	%rd292, %rd291, %rd52;
	selp.f64 	%fd307, %fd306, %fd68, %p199;
$L__BB8_59:
	ld.shared.f64 	%fd73, [_ZN6thrust24THRUST_300001_SM_1000_NS8cuda_cub4core6detail5shmemE+72];
	ld.shared.u64 	%rd55, [_ZN6thrust24THRUST_300001_SM_1000_NS8cuda_cub4core6detail5shmemE+80];
	abs.f64 	%fd74, %fd307;
	abs.f64 	%fd75, %fd73;
	setp.lt.f64 	%p200, %fd74, %fd75;
	mov.u64 	%rd293, %rd55;
	mov.f64 	%fd308, %fd73;
	@%p200 bra 	$L__BB8_62;
	setp.lt.f64 	%p201, %fd75, %fd74;
	mov.u64 	%rd293, %rd292;
	mov.f64 	%fd308, %fd307;
	@%p201 bra 	$L__BB8_62;
	setp.lt.s64 	%p202, %rd292, %rd55;
	min.s64 	%rd293, %rd292, %rd55;
	selp.f64 	%fd308, %fd307, %fd73, %p202;
$L__BB8_62:
	ld.shared.f64 	%fd78, [_ZN6thrust24THRUST_300001_SM_1000_NS8cuda_cub4core6detail5shmemE+88];
	ld.shared.u64 	%rd58, [_ZN6thrust24THRUST_300001_SM_1000_NS8cuda_cub4core6detail5shmemE+96];
	abs.f64 	%fd79, %fd308;
	abs.f64 	%fd80, %fd78;
	setp.lt.f64 	%p203, %fd79, %fd80;
	mov.u64 	%rd294, %rd58;
	mov.f64 	%fd309, %fd78;
	@%p203 bra 	$L__BB8_65;
	setp.lt.f64 	%p204, %fd80, %fd79;
	mov.u64 	%rd294, %rd293;
	mov.f64 	%fd309, %fd308;
	@%p204 bra 	$L__BB8_65;
	setp.lt.s64 	%p205, %rd293, %rd58;
	min.s64 	%rd294, %rd293, %rd58;
	selp.f64 	%fd309, %fd308, %fd78, %p205;
$L__BB8_65:
	ld.shared.f64 	%fd83, [_ZN6thrust24THRUST_300001_SM_1000_NS8cuda_cub4core6detail5shmemE+104];
	ld.shared.u64 	%rd61, [_ZN6thrust24THRUST_300001_SM_1000_NS8cuda_cub4core6detail5shmemE+112];
	abs.f64 	%fd84, %fd309;
	abs.f64 	%fd85, %fd83;
	setp.lt.f64 	%p206, %fd84, %fd85;
	mov.u64 	%rd295, %rd61;
	mov.f64 	%fd310, %fd83;
	@%p206 bra 	$L__BB8_68;
	setp.lt.f64 	%p207, %fd85, %fd84;
	mov.u64 	%rd295, %rd294;
	mov.f64 	%fd310, %fd309;
	@%p207 bra 	$L__BB8_68;
	setp.lt.s64 	%p208, %rd294, %rd61;
	min.s64 	%rd295, %rd294, %rd61;
	selp.f64 	%fd310, %fd309, %fd83, %p208;
$L__BB8_68:
	ld.shared.f64 	%fd88, [_ZN6thrust24THRUST_300001_SM_1000_NS8cuda_cub4core6detail5shmemE+120];
	ld.shared.u64 	%rd64, [_ZN6thrust24THRUST_300001_SM_1000_NS8cuda_cub4core6detail5shmemE+128];
	abs.f64 	%fd89, %fd310;
	abs.f64 	%fd90, %fd88;
	setp.lt.f64 	%p209, %fd89, %fd90;
	mov.u64 	%rd340, %rd64;
	mov.f64 	%fd351, %fd88;
	@%p209 bra 	$L__BB8_204;
	setp.lt.f64 	%p210, %fd90, %fd89;
	mov.u64 	%rd340, %rd295;
	mov.f64 	%fd351, %fd310;
	@%p210 bra 	$L__BB8_204;
	setp.lt.s64 	%p211, %rd295, %rd64;
	min.s64 	%rd340, %rd295, %rd64;
	selp.f64 	%fd351, %fd310, %fd88, %p211;
	bra.uni 	$L__BB8_204;
$L__BB8_71:
	// begin inline asm
	mov.u32 %r163, %laneid;
	// end inline asm
	and.b32  	%r184, %r2, 992;
	add.s32 	%r185, %r184, 32;
	setp.gt.s32 	%p118, %r185, %r1;
	not.b32 	%r186, %r184;
	add.s32 	%r187, %r1, %r186;
	selp.b32 	%r182, %r187, 31, %p118;
	mov.b64 	%rd250, %fd298;
	mov.b64 	{%r165, %r170}, %rd250;
	mov.b32 	%r181, 1;
	mov.b32 	%r183, -1;
	// begin inline asm
	shfl.sync.down.b32 %r164, %r165, %r181, %r182, %r183;
	// end inline asm
	// begin inline asm
	shfl.sync.down.b32 %r169, %r170, %r181, %r182, %r183;
	// end inline asm
	mov.b64 	%rd251, {%r164, %r169};
	mov.b64 	%fd92, %rd251;
	mov.b64 	{%r175, %r180}, %rd283;
	// begin inline asm
	shfl.sync.down.b32 %r174, %r175, %r181, %r182, %r183;
	// end inline asm
	// begin inline asm
	shfl.sync.down.b32 %r179, %r180, %r181, %r182, %r183;
	// end inline asm
	mov.b64 	%rd66, {%r174, %r179};
	setp.ge.s32 	%p119, %r163, %r182;
	mov.u64 	%rd296, %rd283;
	mov.f64 	%fd311, %fd298;
	@%p119 bra 	$L__BB8_75;
	abs.f64 	%fd93, %fd298;
	abs.f64 	%fd94, %fd92;
	setp.lt.f64 	%p120, %fd93, %fd94;
	mov.u64 	%rd296, %rd66;
	mov.f64 	%fd311, %fd92;
	@%p120 bra 	$L__BB8_75;
	setp.lt.f64 	%p121, %fd94, %fd93;
	mov.u64 	%rd296, %rd283;
	mov.f64 	%fd311, %fd298;
	@%p121 bra 	$L__BB8_75;
	setp.lt.s64 	%p122, %rd283, %rd66;
	min.s64 	%rd296, %rd283, %rd66;
	selp.f64 	%fd311, %fd298, %fd92, %p122;
$L__BB8_75:
	mov.b64 	%rd252, %fd311;
	mov.b64 	{%r189, %r194}, %rd252;
	mov.b32 	%r205, 2;
	mov.b32 	%r207, -1;
	// begin inline asm
	shfl.sync.down.b32 %r188, %r189, %r205, %r182, %r207;
	// end inline asm
	// begin inline asm
	shfl.sync.down.b32 %r193, %r194, %r205, %r182, %r207;
	// end inline asm
	mov.b64 	%rd253, {%r188, %r193};
	mov.b64 	%fd97, %rd253;
	mov.b64 	{%r199, %r204}, %rd296;
	// begin inline asm
	shfl.sync.down.b32 %r198, %r199, %r205, %r182, %r207;
	// end inline asm
	// begin inline asm
	shfl.sync.down.b32 %r203, %r204, %r205, %r182, %r207;
	// end inline asm
	mov.b64 	%rd69, {%r198, %r203};
	add.s32 	%r208, %r163, 2;
	setp.gt.s32 	%p123, %r208, %r182;
	mov.u64 	%rd297, %rd296;
	mov.f64 	%fd312, %fd311;
	@%p123 bra 	$L__BB8_79;
	abs.f64 	%fd98, %fd311;
	abs.f64 	%fd99, %fd97;
	setp.lt.f64 	%p124, %fd98, %fd99;
	mov.u64 	%rd297, %rd69;
	mov.f64 	%fd312, %fd97;
	@%p124 bra 	$L__BB8_79;
	setp.lt.f64 	%p125, %fd99, %fd98;
	mov.u64 	%rd297, %rd296;
	mov.f64 	%fd312, %fd311;
	@%p125 bra 	$L__BB8_79;
	setp.lt.s64 	%p126, %rd296, %rd69;
	min.s64 	%rd297, %rd296, %rd69;
	selp.f64 	%fd312, %fd311, %fd97, %p126;
$L__BB8_79:
	mov.b64 	%rd254, %fd312;
	mov.b64 	{%r210, %r215}, %rd254;
	mov.b32 	%r226, 4;
	mov.b32 	%r228, -1;
	// begin inline asm
	shfl.sync.down.b32 %r209, %r210, %r226, %r182, %r228;
	// end inline asm
	// begin inline asm
	shfl.sync.down.b32 %r214, %r215, %r226, %r182, %r228;
	// end inline asm
	mov.b64 	%rd255, {%r209, %r214};
	mov.b64 	%fd102, %rd255;
	mov.b64 	{%r220, %r225}, %rd297;
	// begin inline asm
	shfl.sync.down.b32 %r219, %r220, %r226, %r182, %r228;
	// end inline asm
	// begin inline asm
	shfl.sync.down.b32 %r224, %r225, %r226, %r182, %r228;
	// end inline asm
	mov.b64 	%rd72, {%r219, %r224};
	add.s32 	%r229, %r163, 4;
	setp.gt.s32 	%p127, %r229, %r182;
	mov.u64 	%rd298, %rd297;
	mov.f64 	%fd313, %fd312;
	@%p127 bra 	$L__BB8_83;
	abs.f64 	%fd103, %fd312;
	abs.f64 	%fd104, %fd102;
	setp.lt.f64 	%p128, %fd103, %fd104;
	mov.u64 	%rd298, %rd72;
	mov.f64 	%fd313, %fd102;
	@%p128 bra 	$L__BB8_83;
	setp.lt.f64 	%p129, %fd104, %fd103;
	mov.u64 	%rd298, %rd297;
	mov.f64 	%fd313, %fd312;
	@%p129 bra 	$L__BB8_83;
	setp.lt.s64 	%p130, %rd297, %rd72;
	min.s64 	%rd298, %rd297, %rd72;
	selp.f64 	%fd313, %fd312, %fd102, %p130;
$L__BB8_83:
	mov.b64 	%rd256, %fd313;
	mov.b64 	{%r231, %r236}, %rd256;
	mov.b32 	%r247, 8;
	mov.b32 	%r249, -1;
	// begin inline asm
	shfl.sync.down.b32 %r230, %r231, %r247, %r182, %r249;
	// end inline asm
	// begin inline asm
	shfl.sync.down.b32 %r235, %r236, %r247, %r182, %r249;
	// end inline asm
	mov.b64 	%rd257, {%r230, %r235};
	mov.b64 	%fd107, %rd257;
	mov.b64 	{%r241, %r246}, %rd298;
	// begin inline asm
	shfl.sync.down.b32 %r240, %r241, %r247, %r182, %r249;
	// end inline asm
	// begin inline asm
	shfl.sync.down.b32 %r245, %r246, %r247, %r182, %r249;
	// end inline asm
	mov.b64 	%rd75, {%r240, %r245};
	add.s32 	%r250, %r163, 8;
	setp.gt.s32 	%p131, %r250, %r182;
	mov.u64 	%rd299, %rd298;
	mov.f64 	%fd314, %fd313;
	@%p131 bra 	$L__BB8_87;
	abs.f64 	%fd108, %fd313;
	abs.f64 	%fd109, %fd107;
	setp.lt.f64 	%p132, %fd108, %fd109;
	mov.u64 	%rd299, %rd75;
	mov.f64 	%fd314, %fd107;
	@%p132 bra 	$L__BB8_87;
	setp.lt.f64 	%p133, %fd109, %fd108;
	mov.u64 	%rd299, %rd298;
	mov.f64 	%fd314, %fd313;
	@%p133 bra 	$L__BB8_87;
	setp.lt.s64 	%p134, %rd298, %rd75;
	min.s64 	%rd299, %rd298, %rd75;
	selp.f64 	%fd314, %fd313, %fd107, %p134;
$L__BB8_87:
	mov.b64 	%rd258, %fd314;
	mov.b64 	{%r252, %r257}, %rd258;
	mov.b32 	%r268, 16;
	mov.b32 	%r270, -1;
	// begin inline asm
	shfl.sync.down.b32 %r251, %r252, %r268, %r182, %r270;
	// end inline asm
	// begin inline asm
	shfl.sync.down.b32 %r256, %r257, %r268, %r182, %r270;
	// end inline asm
	mov.b64 	%rd259, {%r251, %r256};
	mov.b64 	%fd112, %rd259;
	mov.b64 	{%r262, %r267}, %rd299;
	// begin inline asm
	shfl.sync.down.b32 %r261, %r262, %r268, %r182, %r270;
	// end inline asm
	// begin inline asm
	shfl.sync.down.b32 %r266, %r267, %r268, %r182, %r270;
	// end inline asm
	mov.b64 	%rd78, {%r261, %r266};
	add.s32 	%r271, %r163, 16;
	setp.gt.s32 	%p135, %r271, %r182;
	mov.u64 	%rd340, %rd299;
	mov.f64 	%fd351, %fd314;
	@%p135 bra 	$L__BB8_91;
	abs.f64 	%fd113, %fd314;
	abs.f64 	%fd114, %fd112;
	setp.lt.f64 	%p136, %fd113, %fd114;
	mov.u64 	%rd340, %rd78;
	mov.f64 	%fd351, %fd112;
	@%p136 bra 	$L__BB8_91;
	setp.lt.f64 	%p137, %fd114, %fd113;
	mov.u64 	%rd340, %rd299;
	mov.f64 	%fd351, %fd314;
	@%p137 bra 	$L__BB8_91;
	setp.lt.s64 	%p138, %rd299, %rd78;
	min.s64 	%rd340, %rd299, %rd78;
	selp.f64 	%fd351, %fd314, %fd112, %p138;
$L__BB8_91:
	setp.ne.s32 	%p139, %r163, 0;
	@%p139 bra 	$L__BB8_93;
	shr.u32 	%r272, %r2, 1;
	and.b32  	%r273, %r272, 496;
	mov.u32 	%r274, _ZN6thrust24THRUST_300001_SM_1000_NS8cuda_cub4core6detail5shmemE;
	add.s32 	%r275, %r274, %r273;
	st.shared.f64 	[%r275+8], %fd351;
	st.shared.u64 	[%r275+16], %rd340;
$L__BB8_93:
	bar.sync 	0;
	setp.ne.s32 	%p140, %r2, 0;
	@%p140 bra 	$L__BB8_204;
	setp.lt.s32 	%p141, %r1, 33;
	mov.f64 	%fd316, %fd351;
	mov.u64 	%rd301, %rd340;
	@%p141 bra 	$L__BB8_98;
	ld.shared.f64 	%fd117, [_ZN6thrust24THRUST_300001_SM_1000_NS8cuda_cub4core6detail5shmemE+24];
	ld.shared.u64 	%rd81, [_ZN6thrust24THRUST_300001_SM_1000_NS8cuda_cub4core6detail5shmemE+32];
	abs.f64 	%fd118, %fd351;
	abs.f64 	%fd119, %fd117;
	setp.lt.f64 	%p142, %fd118, %fd119;
	mov.f64 	%fd316, %fd117;
	mov.u64 	%rd301, %rd81;
	@%p142 bra 	$L__BB8_98;
	setp.lt.f64 	%p143, %fd119, %fd118;
	mov.f64 	%fd316, %fd351;
	mov.u64 	%rd301, %rd340;
	@%p143 bra 	$L__BB8_98;
	setp.lt.s64 	%p144, %rd340, %rd81;
	min.s64 	%rd301, %rd340, %rd81;
	selp.f64 	%fd316, %fd351, %fd117, %p144;
$L__BB8_98:
	setp.lt.s32 	%p145, %r1, 65;
	mov.f64 	%fd317, %fd316;
	mov.u64 	%rd302, %rd301;
	@%p145 bra 	$L__BB8_102;
	ld.shared.f64 	%fd122, [_ZN6thrust24THRUST_300001_SM_1000_NS8cuda_cub4core6detail5shmemE+40];
	ld.shared.u64 	%rd84, [_ZN6thrust24THRUST_300001_SM_1000_NS8cuda_cub4core6detail5shmemE+48];
	abs.f64 	%fd123, %fd316;
	abs.f64 	%fd124, %fd122;
	setp.lt.f64 	%p146, %fd123, %fd124;
	mov.f64 	%fd317, %fd122;
	mov.u64 	%rd302, %rd84;
	@%p146 bra 	$L__BB8_102;
	setp.lt.f64 	%p147, %fd124, %fd123;
	mov.f64 	%fd317, %fd316;
	mov.u64 	%rd302, %rd301;
	@%p147 bra 	$L__BB8_102;
	setp.lt.s64 	%p148, %rd301, %rd84;
	min.s64 	%rd302, %rd301, %rd84;
	selp.f64 	%fd317, %fd316, %fd122, %p148;
$L__BB8_102:
	setp.lt.s32 	%p149, %r1, 97;
	mov.f64 	%fd318, %fd317;
	mov.u64 	%rd303, %rd302;
	@%p149 bra 	$L__BB8_106;
	ld.shared.f64 	%fd127, [_ZN6thrust24THRUST_300001_SM_1000_NS8cuda_cub4core6detail5shmemE+56];
	ld.shared.u64 	%rd87, [_ZN6thrust24THRUST_300001_SM_1000_NS8cuda_cub4core6detail5shmemE+64];
	abs.f64 	%fd128, %fd317;
	abs.f64 	%fd129, %fd127;
	setp.lt.f64 	%p150, %fd128, %fd129;
	mov.f64 	%fd318, %fd127;
	mov.u64 	%rd303, %rd87;
	@%p150 bra 	$L__BB8_106;
	setp.lt.f64 	%p151, %fd129, %fd128;
	mov.f64 	%fd318, %fd317;
	mov.u64 	%rd303, %rd302;
	@%p151 bra 	$L__BB8_106;
	setp.lt.s64 	%p152, %rd302, %rd87;
	min.s64 	%rd303, %rd302, %rd87;
	selp.f64 	%fd318, %fd317, %fd127, %p152;
$L__BB8_106:
	setp.lt.s32 	%p153, %r1, 129;
	mov.f64 	%fd319, %fd318;
	mov.u64 	%rd304, %rd303;
	@%p153 bra 	$L__BB8_110;
	ld.shared.f64 	%fd132, [_ZN6thrust24THRUST_300001_SM_1000_NS8cuda_cub4core6detail5shmemE+72];
	ld.shared.u64 	%rd90, [_ZN6thrust24THRUST_300001_SM_1000_NS8cuda_cub4core6detail5shmemE+80];
	abs.f64 	%fd133, %fd318;
	abs.f64 	%fd134, %fd132;
	setp.lt.f64 	%p154, %fd133, %fd134;
	mov.f64 	%fd319, %fd132;
	mov.u64 	%rd304, %rd90;
	@%p154 bra 	$L__BB8_110;
	setp.lt.f64 	%p155, %fd134, %fd133;
	mov.f64 	%fd319, %fd318;
	mov.u64 	%rd304, %rd303;
	@%p155 bra 	$L__BB8_110;
	setp.lt.s64 	%p156, %rd303, %rd90;
	min.s64 	%rd304, %rd303, %rd90;
	selp.f64 	%fd319, %fd318, %fd132, %p156;
$L__BB8_110:
	setp.lt.s32 	%p157, %r1, 161;
	mov.f64 	%fd320, %fd319;
	mov.u64 	%rd305, %rd304;
	@%p157 bra 	$L__BB8_114;
	ld.shared.f64 	%fd137, [_ZN6thrust24THRUST_300001_SM_1000_NS8cuda_cub4core6detail5shmemE+88];
	ld.shared.u64 	%rd93, [_ZN6thrust24THRUST_300001_SM_1000_NS8cuda_cub4core6detail5shmemE+96];
	abs.f64 	%fd138, %fd319;
	abs.f64 	%fd139, %fd137;
	setp.lt.f64 	%p158, %fd138, %fd139;
	mov.f64 	%fd320, %fd137;
	mov.u64 	%rd305, %rd93;
	@%p158 bra 	$L__BB8_114;
	setp.lt.f64 	%p159, %fd139, %fd138;
	mov.f64 	%fd320, %fd319;
	mov.u64 	%rd305, %rd304;
	@%p159 bra 	$L__BB8_114;
	setp.lt.s64 	%p160, %rd304, %rd93;
	min.s64 	%rd305, %rd304, %rd93;
	selp.f64 	%fd320, %fd319, %fd137, %p160;
$L__BB8_114:
	setp.lt.s32 	%p161, %r1, 193;
	mov.f64 	%fd321, %fd320;
	mov.u64 	%rd306, %rd305;
	@%p161 bra 	$L__BB8_118;
	ld.shared.f64 	%fd142, [_ZN6thrust24THRUST_300001_SM_1000_NS8cuda_cub4core6detail5shmemE+104];
	ld.shared.u64 	%rd96, [_ZN6thrust24THRUST_300001_SM_1000_NS8cuda_cub4core6detail5shmemE+112];
	abs.f64 	%fd143, %fd320;
	abs.f64 	%fd144, %fd142;
	setp.lt.f64 	%p162, %fd143, %fd144;
	mov.f64 	%fd321, %fd142;
	mov.u64 	%rd306, %rd96;
	@%p162 bra 	$L__BB8_118;
	setp.lt.f64 	%p163, %fd144, %fd143;
	mov.f64 	%fd321, %fd320;
	mov.u64 	%rd306, %rd305;
	@%p163 bra 	$L__BB8_118;
	setp.lt.s64 	%p164, %rd305, %rd96;
	min.s64 	%rd306, %rd305, %rd96;
	selp.f64 	%fd321, %fd320, %fd142, %p164;
$L__BB8_118:
	setp.lt.s32 	%p165, %r1, 225;
	mov.u64 	%rd340, %rd306;
	mov.f64 	%fd351, %fd321;
	@%p165 bra 	$L__BB8_204;
	ld.shared.f64 	%fd147, [_ZN6thrust24THRUST_300001_SM_1000_NS8cuda_cub4core6detail5shmemE+120];
	ld.shared.u64 	%rd99, [_ZN6thrust24THRUST_300001_SM_1000_NS8cuda_cub4core6detail5shmemE+128];
	abs.f64 	%fd148, %fd321;
	abs.f64 	%fd149, %fd147;
	setp.lt.f64 	%p166, %fd148, %fd149;
	mov.u64 	%rd340, %rd99;
	mov.f64 	%fd351, %fd147;
	@%p166 bra 	$L__BB8_204;
	setp.lt.f64 	%p167, %fd149, %fd148;
	mov.u64 	%rd340, %rd306;
	mov.f64 	%fd351, %fd321;
	@%p167 bra 	$L__BB8_204;
	setp.lt.s64 	%p168, %rd306, %rd99;
	min.s64 	%rd340, %rd306, %rd99;
	selp.f64 	%fd351, %fd321, %fd147, %p168;
	bra.uni 	$L__BB8_204;
$L__BB8_122:
	mov.u32 	%r18, %tid.x;
	cvt.u64.u32 	%rd101, %r18;
	mul.wide.u32 	%rd195, %r18, 8;
	add.s64 	%rd102, %rd1, %rd195;
	ld.global.f64 	%fd274, [%rd102];
	add.s32 	%r31, %r18, 256;
	cvt.u64.u32 	%rd196, %r31;
	ld.global.f64 	%fd275, [%rd102+2048];
	add.s32 	%r32, %r18, 512;
	cvt.u64.u32 	%rd197, %r32;
	ld.global.f64 	%fd276, [%rd102+4096];
	add.s32 	%r33, %r18, 768;
	cvt.u64.u32 	%rd198, %r33;
	ld.global.f64 	%fd277, [%rd102+6144];
	or.b32  	%r34, %r18, 1024;
	cvt.u64.u32 	%rd103, %r34;
	add.s64 	%rd327, %rd192, %rd103;
	ld.global.f64 	%fd338, [%rd102+8192];
	abs.f64 	%fd278, %fd274;
	abs.f64 	%fd279, %fd275;
	setp.geu.f64 	%p3, %fd278, %fd279;
	selp.f64 	%fd280, %fd274, %fd275, %p3;
	selp.b64 	%rd199, %rd101, %rd196, %p3;
	abs.f64 	%fd281, %fd280;
	abs.f64 	%fd282, %fd276;
	setp.geu.f64 	%p4, %fd281, %fd282;
	selp.f64 	%fd283, %fd280, %fd276, %p4;
	selp.b64 	%rd200, %rd199, %rd197, %p4;
	abs.f64 	%fd284, %fd283;
	abs.f64 	%fd285, %fd277;
	setp.geu.f64 	%p5, %fd284, %fd285;
	selp.f64 	%fd152, %fd283, %fd277, %p5;
	selp.b64 	%rd105, %rd200, %rd198, %p5;
	abs.f64 	%fd153, %fd152;
	abs.f64 	%fd154, %fd338;
	setp.lt.f64 	%p6, %fd153, %fd154;
	@%p6 bra 	$L__BB8_124;
	setp.lt.f64 	%p7, %fd154, %fd153;
	setp.lt.u64 	%p8, %rd105, %rd103;
	or.pred  	%p9, %p7, %p8;
	selp.f64 	%fd338, %fd152, %fd338, %p9;
	add.s64 	%rd203, %rd192, %rd105;
	selp.b64 	%rd327, %rd203, %rd327, %p9;
$L__BB8_124:
	setp.lt.u64 	%p10, %rd194, 2560;
	mov.b64 	%rd316, 1280;
	@%p10 bra 	$L__BB8_137;
	mov.b64 	%rd308, 1280;
	mov.f64 	%fd323, %fd338;
$L__BB8_126:
	add.s64 	%rd206, %rd308, %rd101;
	shl.b64 	%rd207, %rd308, 3;
	add.s64 	%rd208, %rd102, %rd207;
	add.s64 	%rd310, %rd206, %rd192;
	ld.global.f64 	%fd324, [%rd208];
	ld.global.f64 	%fd325, [%rd208+2048];
	ld.global.f64 	%fd326, [%rd208+4096];
	add.s64 	%rd313, %rd310, 768;
	ld.global.f64 	%fd327, [%rd208+6144];
	ld.global.f64 	%fd338, [%rd208+8192];
	abs.f64 	%fd163, %fd323;
	abs.f64 	%fd164, %fd324;
	setp.lt.f64 	%p11, %fd163, %fd164;
	@%p11 bra 	$L__BB8_128;
	setp.lt.f64 	%p12, %fd164, %fd163;
	setp.lt.s64 	%p13, %rd327, %rd310;
	or.pred  	%p14, %p12, %p13;
	selp.f64 	%fd324, %fd323, %fd324, %p14;
	selp.b64 	%rd310, %rd327, %rd310, %p14;
$L__BB8_128:
	add.s64 	%rd209, %rd308, %rd101;
	add.s64 	%rd210, %rd209, %rd192;
	add.s64 	%rd311, %rd210, 256;
	abs.f64 	%fd167, %fd324;
	abs.f64 	%fd168, %fd325;
	setp.lt.f64 	%p15, %fd167, %fd168;
	@%p15 bra 	$L__BB8_130;
	setp.lt.f64 	%p16, %fd168, %fd167;
	setp.lt.s64 	%p17, %rd310, %rd311;
	or.pred  	%p18, %p16, %p17;
	selp.f64 	%fd325, %fd324, %fd325, %p18;
	selp.b64 	%rd311, %rd310, %rd311, %p18;
$L__BB8_130:
	add.s64 	%rd211, %rd308, %rd101;
	add.s64 	%rd212, %rd211, %rd192;
	add.s64 	%rd312, %rd212, 512;
	abs.f64 	%fd171, %fd325;
	abs.f64 	%fd172, %fd326;
	setp.lt.f64 	%p19, %fd171, %fd172;
	@%p19 bra 	$L__BB8_132;
	setp.lt.f64 	%p20, %fd172, %fd171;
	setp.lt.s64 	%p21, %rd311, %rd312;
	or.pred  	%p22, %p20, %p21;
	selp.f64 	%fd326, %fd325, %fd326, %p22;
	selp.b64 	%rd312, %rd311, %rd312, %p22;
$L__BB8_132:
	abs.f64 	%fd175, %fd326;
	abs.f64 	%fd176, %fd327;
	setp.lt.f64 	%p23, %fd175, %fd176;
	@%p23 bra 	$L__BB8_134;
	setp.lt.f64 	%p24, %fd176, %fd175;
	setp.lt.s64 	%p25, %rd312, %rd313;
	or.pred  	%p26, %p24, %p25;
	selp.f64 	%fd327, %fd326, %fd327, %p26;
	selp.b64 	%rd313, %rd312, %rd313, %p26;
$L__BB8_134:
	add.s64 	%rd213, %rd308, %rd101;
	add.s64 	%rd214, %rd213, %rd192;
	add.s64 	%rd327, %rd214, 1024;
	abs.f64 	%fd179, %fd327;
	abs.f64 	%fd180, %fd338;
	setp.lt.f64 	%p27, %fd179, %fd180;
	@%p27 bra 	$L__BB8_136;
	setp.lt.f64 	%p28, %fd180, %fd179;
	setp.lt.s64 	%p29, %rd313, %rd327;
	or.pred  	%p30, %p28, %p29;
	selp.f64 	%fd338, %fd327, %fd338, %p30;
	selp.b64 	%rd327, %rd313, %rd327, %p30;
$L__BB8_136:
	add.s64 	%rd316, %rd308, 1280;
	add.s64 	%rd215, %rd308, 2560;
	setp.le.s64 	%p31, %rd215, %rd194;
	mov.u64 	%rd308, %rd316;
	mov.f64 	%fd323, %fd338;
	@%p31 bra 	$L__BB8_126;
$L__BB8_137:
	setp.le.s64 	%p32, %rd194, %rd316;
	@%p32 bra 	$L__BB8_160;
	cvt.u32.u64 	%r35, %rd316;
	cvt.u32.u64 	%r36, %rd194;
	sub.s32 	%r19, %r36, %r35;
	setp.ge.s32 	%p33, %r18, %r19;
	@%p33 bra 	$L__BB8_160;
	cvta.to.global.u64 	%rd128, %rd191;
	not.b32 	%r38, %r18;
	add.s32 	%r39, %r38, %r36;
	sub.s32 	%r20, %r39, %r35;
	and.b32  	%r41, %r20, 768;
	setp.eq.s32 	%p34, %r41, 768;
	mov.u32 	%r389, %r18;
	@%p34 bra 	$L__BB8_145;
	add.s64 	%rd217, %rd316, %rd101;
	add.s64 	%rd318, %rd217, %rd192;
	shl.b64 	%rd218, %rd217, 3;
	add.s64 	%rd317, %rd128, %rd218;
	shr.u32 	%r42, %r20, 8;
	add.s32 	%r43, %r42, 1;
	and.b32  	%r44, %r43, 3;
	neg.s32 	%r387, %r44;
	mov.u32 	%r389, %r18;
$L__BB8_141:
	.pragma "nounroll";
	mov.u64 	%rd133, %rd327;
	mov.f64 	%fd184, %fd338;
	ld.global.f64 	%fd185, [%rd317];
	abs.f64 	%fd186, %fd184;
	abs.f64 	%fd187, %fd185;
	setp.lt.f64 	%p35, %fd186, %fd187;
	mov.f64 	%fd338, %fd185;
	mov.u64 	%rd327, %rd318;
	@%p35 bra 	$L__BB8_144;
	setp.lt.f64 	%p36, %fd187, %fd186;
	mov.f64 	%fd338, %fd184;
	mov.u64 	%rd327, %rd133;
	@%p36 bra 	$L__BB8_144;
	setp.lt.s64 	%p37, %rd133, %rd318;
	selp.f64 	%fd338, %fd184, %fd185, %p37;
	min.s64 	%rd327, %rd133, %rd318;
$L__BB8_144:
	add.s32 	%r389, %r389, 256;
	add.s64 	%rd318, %rd318, 256;
	add.s64 	%rd317, %rd317, 2048;
	add.s32 	%r387, %r387, 1;
	setp.ne.s32 	%p38, %r387, 0;
	@%p38 bra 	$L__BB8_141;
$L__BB8_145:
	setp.lt.u32 	%p39, %r20, 768;
	@%p39 bra 	$L__BB8_160;
	add.s32 	%r390, %r389, 512;
$L__BB8_147:
	mov.u32 	%r28, %r390;
	add.s32 	%r45, %r28, -512;
	cvt.u64.u32 	%rd219, %r45;
	add.s64 	%rd220, %rd316, %rd219;
	shl.b64 	%rd221, %rd220, 3;
	add.s64 	%rd141, %rd128, %rd221;
	add.s64 	%rd142, %rd220, %rd192;
	ld.global.f64 	%fd193, [%rd141];
	abs.f64 	%fd194, %fd338;
	abs.f64 	%fd195, %fd193;
	setp.lt.f64 	%p40, %fd194, %fd195;
	mov.f64 	%fd335, %fd193;
	mov.u64 	%rd324, %rd142;
	@%p40 bra 	$L__BB8_150;
	setp.lt.f64 	%p41, %fd195, %fd194;
	mov.f64 	%fd335, %fd338;
	mov.u64 	%rd324, %rd327;
	@%p41 bra 	$L__BB8_150;
	setp.lt.s64 	%p42, %rd327, %rd142;
	selp.f64 	%fd335, %fd338, %fd193, %p42;
	min.s64 	%rd324, %rd327, %rd142;
$L__BB8_150:
	add.s32 	%r46, %r28, -256;
	cvt.u64.u32 	%rd222, %r46;
	add.s64 	%rd223, %rd316, %rd222;
	add.s64 	%rd145, %rd223, %rd192;
	ld.global.f64 	%fd198, [%rd141+2048];
	abs.f64 	%fd199, %fd335;
	abs.f64 	%fd200, %fd198;
	setp.lt.f64 	%p43, %fd199, %fd200;
	mov.f64 	%fd336, %fd198;
	mov.u64 	%rd325, %rd145;
	@%p43 bra 	$L__BB8_153;
	setp.lt.f64 	%p44, %fd200, %fd199;
	mov.f64 	%fd336, %fd335;
	mov.u64 	%rd325, %rd324;
	@%p44 bra 	$L__BB8_153;
	setp.lt.s64 	%p45, %rd324, %rd145;
	selp.f64 	%fd336, %fd335, %fd198, %p45;
	min.s64 	%rd325, %rd324, %rd145;
$L__BB8_153:
	cvt.u64.u32 	%rd224, %r28;
	add.s64 	%rd225, %rd316, %rd224;
	add.s64 	%rd148, %rd225, %rd192;
	ld.global.f64 	%fd203, [%rd141+4096];
	abs.f64 	%fd204, %fd336;
	abs.f64 	%fd205, %fd203;
	setp.lt.f64 	%p46, %fd204, %fd205;
	mov.f64 	%fd337, %fd203;
	mov.u64 	%rd326, %rd148;
	@%p46 bra 	$L__BB8_156;
	setp.lt.f64 	%p47, %fd205, %fd204;
	mov.f64 	%fd337, %fd336;
	mov.u64 	%rd326, %rd325;
	@%p47 bra 	$L__BB8_156;
	setp.lt.s64 	%p48, %rd325, %rd148;
	selp.f64 	%fd337, %fd336, %fd203, %p48;
	min.s64 	%rd326, %rd325, %rd148;
$L__BB8_156:
	add.s32 	%r47, %r28, 256;
	cvt.u64.u32 	%rd226, %r47;
	add.s64 	%rd227, %rd316, %rd226;
	add.s64 	%rd151, %rd227, %rd192;
	ld.global.f64 	%fd208, [%rd141+6144];
	abs.f64 	%fd209, %fd337;
	abs.f64 	%fd210, %fd208;
	setp.lt.f64 	%p49, %fd209, %fd210;
	mov.f64 	%fd338, %fd208;
	mov.u64 	%rd327, %rd151;
	@%p49 bra 	$L__BB8_159;
	setp.lt.f64 	%p50, %fd210, %fd209;
	mov.f64 	%fd338, %fd337;
	mov.u64 	%rd327, %rd326;
	@%p50 bra 	$L__BB8_159;
	setp.lt.s64 	%p51, %rd326, %rd151;
	selp.f64 	%fd338, %fd337, %fd208, %p51;
	min.s64 	%rd327, %rd326, %rd151;
$L__BB8_159:
	add.s32 	%r390, %r28, 1024;
	add.s32 	%r48, %r28, 512;
	setp.lt.s32 	%p52, %r48, %r19;
	@%p52 bra 	$L__BB8_147;
$L__BB8_160:
	// begin inline asm
	mov.u32 %r49, %laneid;
	// end inline asm
	mov.b64 	%rd228, %fd338;
	mov.b64 	{%r51, %r56}, %rd228;
	mov.b32 	%r67, 1;
	mov.b32 	%r68, 31;
	mov.b32 	%r69, -1;
	// begin inline asm
	shfl.sync.down.b32 %r50, %r51, %r67, %r68, %r69;
	// end inline asm
	// begin inline asm
	shfl.sync.down.b32 %r55, %r56, %r67, %r68, %r69;
	// end inline asm
	mov.b64 	%rd229, {%r50, %r55};
	mov.b64 	%fd214, %rd229;
	mov.b64 	{%r61, %r66}, %rd327;
	// begin inline asm
	shfl.sync.down.b32 %r60, %r61, %r67, %r68, %r69;
	// end inline asm
	// begin inline asm
	shfl.sync.down.b32 %r65, %r66, %r67, %r68, %r69;
	// end inline asm
	mov.b64 	%rd155, {%r60, %r65};
	setp.gt.s32 	%p53, %r49, 30;
	mov.f64 	%fd340, %fd338;
	mov.u64 	%rd329, %rd327;
	@%p53 bra 	$L__BB8_164;
	abs.f64 	%fd215, %fd338;
	abs.f64 	%fd216, %fd214;
	setp.lt.f64 	%p54, %fd215, %fd216;
	mov.f64 	%fd340, %fd214;
	mov.u64 	%rd329, %rd155;
	@%p54 bra 	$L__BB8_164;
	setp.lt.f64 	%p55, %fd216, %fd215;
	mov.f64 	%fd340, %fd338;
	mov.u64 	%rd329, %rd327;
	@%p55 bra 	$L__BB8_164;
	setp.lt.s64 	%p56, %rd327, %rd155;
	selp.f64 	%fd340, %fd338, %fd214, %p56;
	min.s64 	%rd329, %rd327, %rd155;
$L__BB8_164:
	mov.b64 	%rd230, %fd340;
	mov.b64 	{%r71, %r76}, %rd230;
	mov.b32 	%r87, 2;
	mov.b32 	%r88, 31;
	mov.b32 	%r89, -1;
	// begin inline asm
	shfl.sync.down.b32 %r70, %r71, %r87, %r88, %r89;
	// end inline asm
	// begin inline asm
	shfl.sync.down.b32 %r75, %r76, %r87, %r88, %r89;
	// end inline asm
	mov.b64 	%rd231, {%r70, %r75};
	mov.b64 	%fd219, %rd231;
	mov.b64 	{%r81, %r86}, %rd329;
	// begin inline asm
	shfl.sync.down.b32 %r80, %r81, %r87, %r88, %r89;
	// end inline asm
	// begin inline asm
	shfl.sync.down.b32 %r85, %r86, %r87, %r88, %r89;
	// end inline asm
	mov.b64 	%rd158, {%r80, %r85};
	setp.gt.s32 	%p57, %r49, 29;
	mov.f64 	%fd341, %fd340;
	mov.u64 	%rd330, %rd329;
	@%p57 bra 	$L__BB8_168;
	abs.f64 	%fd220, %fd340;
	abs.f64 	%fd221, %fd219;
	setp.lt.f64 	%p58, %fd220, %fd221;
	mov.f64 	%fd341, %fd219;
	mov.u64 	%rd330, %rd158;
	@%p58 bra 	$L__BB8_168;
	setp.lt.f64 	%p59, %fd221, %fd220;
	mov.f64 	%fd341, %fd340;
	mov.u64 	%rd330, %rd329;
	@%p59 bra 	$L__BB8_168;
	setp.lt.s64 	%p60, %rd329, %rd158;
	selp.f64 	%fd341, %fd340, %fd219, %p60;
	min.s64 	%rd330, %rd329, %rd158;
$L__BB8_168:
	mov.b64 	%rd232, %fd341;
	mov.b64 	{%r91, %r96}, %rd232;
	mov.b32 	%r107, 4;
	mov.b32 	%r108, 31;
	mov.b32 	%r109, -1;
	// begin inline asm
	shfl.sync.down.b32 %r90, %r91, %r107, %r108, %r109;
	// end inline asm
	// begin inline asm
	shfl.sync.down.b32 %r95, %r96, %r107, %r108, %r109;
	// end inline asm
	mov.b64 	%rd233, {%r90, %r95};
	mov.b64 	%fd224, %rd233;
	mov.b64 	{%r101, %r106}, %rd330;
	// begin inline asm
	shfl.sync.down.b32 %r100, %r101, %r107, %r108, %r109;
	// end inline asm
	// begin inline asm
	shfl.sync.down.b32 %r105, %r106, %r107, %r108, %r109;
	// end inline asm
	mov.b64 	%rd161, {%r100, %r105};
	setp.gt.s32 	%p61, %r49, 27;
	mov.f64 	%fd342, %fd341;
	mov.u64 	%rd331, %rd330;
	@%p61 bra 	$L__BB8_172;
	abs.f64 	%fd225, %fd341;
	abs.f64 	%fd226, %fd224;
	setp.lt.f64 	%p62, %fd225, %fd226;
	mov.f64 	%fd342, %fd224;
	mov.u64 	%rd331, %rd161;
	@%p62 bra 	$L__BB8_172;
	setp.lt.f64 	%p63, %fd226, %fd225;
	mov.f64 	%fd342, %fd341;
	mov.u64 	%rd331, %rd330;
	@%p63 bra 	$L__BB8_172;
	setp.lt.s64 	%p64, %rd330, %rd161;
	selp.f64 	%fd342, %fd341, %fd224, %p64;
	min.s64 	%rd331, %rd330, %rd161;
$L__BB8_172:
	mov.b64 	%rd234, %fd342;
	mov.b64 	{%r111, %r116}, %rd234;
	mov.b32 	%r127, 8;
	mov.b32 	%r128, 31;
	mov.b32 	%r129, -1;
	// begin inline asm
	shfl.sync.down.b32 %r110, %r111, %r127, %r128, %r129;
	// end inline asm
	// begin inline asm
	shfl.sync.down.b32 %r115, %r116, %r127, %r128, %r129;
	// end inline asm
	mov.b64 	%rd235, {%r110, %r115};
	mov.b64 	%fd229, %rd235;
	mov.b64 	{%r121, %r126}, %rd331;
	// begin inline asm
	shfl.sync.down.b32 %r120, %r121, %r127, %r128, %r129;
	// end inline asm
	// begin inline asm
	shfl.sync.down.b32 %r125, %r126, %r127, %r128, %r129;
	// end inline asm
	mov.b64 	%rd164, {%r120, %r125};
	setp.gt.s32 	%p65, %r49, 23;
	mov.f64 	%fd343, %fd342;
	mov.u64 	%rd332, %rd331;
	@%p65 bra 	$L__BB8_176;
	abs.f64 	%fd230, %fd342;
	abs.f64 	%fd231, %fd229;
	setp.lt.f64 	%p66, %fd230, %fd231;
	mov.f64 	%fd343, %fd229;
	mov.u64 	%rd332, %rd164;
	@%p66 bra 	$L__BB8_176;
	setp.lt.f64 	%p67, %fd231, %fd230;
	mov.f64 	%fd343, %fd342;
	mov.u64 	%rd332, %rd331;
	@%p67 bra 	$L__BB8_176;
	setp.lt.s64 	%p68, %rd331, %rd164;
	selp.f64 	%fd343, %fd342, %fd229, %p68;
	min.s64 	%rd332, %rd331, %rd164;
$L__BB8_176:
	mov.b64 	%rd236, %fd343;
	mov.b64 	{%r131, %r136}, %rd236;
	mov.b32 	%r147, 16;
	mov.b32 	%r148, 31;
	mov.b32 	%r149, -1;
	// begin inline asm
	shfl.sync.down.b32 %r130, %r131, %r147, %r148, %r149;
	// end inline asm
	// begin inline asm
	shfl.sync.down.b32 %r135, %r136, %r147, %r148, %r149;
	// end inline asm
	mov.b64 	%rd237, {%r130, %r135};
	mov.b64 	%fd234, %rd237;
	mov.b64 	{%r141, %r146}, %rd332;
	// begin inline asm
	shfl.sync.down.b32 %r140, %r141, %r147, %r148, %r149;
	// end inline asm
	// begin inline asm
	shfl.sync.down.b32 %r145, %r146, %r147, %r148, %r149;
	// end inline asm
	mov.b64 	%rd167, {%r140, %r145};
	setp.gt.s32 	%p69, %r49, 15;
	mov.f64 	%fd351, %fd343;
	mov.u64 	%rd340, %rd332;
	@%p69 bra 	$L__BB8_180;
	abs.f64 	%fd235, %fd343;
	abs.f64 	%fd236, %fd234;
	setp.lt.f64 	%p70, %fd235, %fd236;
	mov.f64 	%fd351, %fd234;
	mov.u64 	%rd340, %rd167;
	@%p70 bra 	$L__BB8_180;
	setp.lt.f64 	%p71, %fd236, %fd235;
	mov.f64 	%fd351, %fd343;
	mov.u64 	%rd340, %rd332;
	@%p71 bra 	$L__BB8_180;
	setp.lt.s64 	%p72, %rd332, %rd167;
	selp.f64 	%fd351, %fd343, %fd234, %p72;
	min.s64 	%rd340, %rd332, %rd167;
$L__BB8_180:
	setp.ne.s32 	%p73, %r49, 0;
	@%p73 bra 	$L__BB8_182;
	shr.u32 	%r150, %r18, 1;
	and.b32  	%r151, %r150, 496;
	mov.u32 	%r152, _ZN6thrust24THRUST_300001_SM_1000_NS8cuda_cub4core6detail5shmemE;
	add.s32 	%r153, %r152, %r151;
	st.shared.f64 	[%r153+8], %fd351;
	st.shared.u64 	[%r153+16], %rd340;
$L__BB8_182:
	bar.sync 	0;
	setp.ne.s32 	%p74, %r18, 0;
	@%p74 bra 	$L__BB8_204;
	ld.shared.f64 	%fd239, [_ZN6thrust24THRUST_300001_SM_1000_NS8cuda_cub4core6detail5shmemE+24];
	ld.shared.u64 	%rd170, [_ZN6thrust24THRUST_300001_SM_1000_NS8cuda_cub4core6detail5shmemE+32];
	abs.f64 	%fd240, %fd351;
	abs.f64 	%fd241, %fd239;
	setp.lt.f64 	%p75, %fd240, %fd241;
	mov.f64 	%fd345, %fd239;
	mov.u64 	%rd334, %rd170;
	@%p75 bra 	$L__BB8_186;
	setp.lt.f64 	%p76, %fd241, %fd240;
	mov.f64 	%fd345, %fd351;
	mov.u64 	%rd334, %rd340;
	@%p76 bra 	$L__BB8_186;
	setp.lt.s64 	%p77, %rd340, %rd170;
	selp.f64 	%fd345, %fd351, %fd239, %p77;
	min.s64 	%rd334, %rd340, %rd170;
$L__BB8_186:
	ld.shared.f64 	%fd244, [_ZN6thrust24THRUST_300001_SM_1000_NS8cuda_cub4core6detail5shmemE+40];
	ld.shared.u64 	%rd173, [_ZN6thrust24THRUST_300001_SM_1000_NS8cuda_cub4core6detail5shmemE+48];
	abs.f64 	%fd245, %fd345;
	abs.f64 	%fd246, %fd244;
	setp.lt.f64 	%p78, %fd245, %fd246;
	mov.f64 	%fd346, %fd244;
	mov.u64 	%rd335, %rd173;
	@%p78 bra 	$L__BB8_189;
	setp.lt.f64 	%p79, %fd246, %fd245;
	mov.f64 	%fd346, %fd345;
	mov.u64 	%rd335, %rd334;
	@%p79 bra 	$L__BB8_189;
	setp.lt.s64 	%p80, %rd334, %rd173;
	selp.f64 	%fd346, %fd345, %fd244, %p80;
	min.s64 	%rd335, %rd334, %rd173;
$L__BB8_189:
	ld.shared.f64 	%fd249, [_ZN6thrust24THRUST_300001_SM_1000_NS8cuda_cub4core6detail5shmemE+56];
	ld.shared.u64 	%rd176, [_ZN6thrust24THRUST_300001_SM_1000_NS8cuda_cub4core6detail5shmemE+64];
	abs.f64 	%fd250, %fd346;
	abs.f64 	%fd251, %fd249;
	setp.lt.f64 	%p81, %fd250, %fd251;
	mov.f64 	%fd347, %fd249;
	mov.u64 	%rd336, %rd176;
	@%p81 bra 	$L__BB8_192;
	setp.lt.f64 	%p82, %fd251, %fd250;
	mov.f64 	%fd347, %fd346;
	mov.u64 	%rd336, %rd335;
	@%p82 bra 	$L__BB8_192;
	setp.lt.s64 	%p83, %rd335, %rd176;
	selp.f64 	%fd347, %fd346, %fd249, %p83;
	min.s64 	%rd336, %rd335, %rd176;
$L__BB8_192:
	ld.shared.f64 	%fd254, [_ZN6thrust24THRUST_300001_SM_1000_NS8cuda_cub4core6detail5shmemE+72];
	ld.shared.u64 	%rd179, [_ZN6thrust24THRUST_300001_SM_1000_NS8cuda_cub4core6detail5shmemE+80];
	abs.f64 	%fd255, %fd347;
	abs.f64 	%fd256, %fd254;
	setp.lt.f64 	%p84, %fd255, %fd256;
	mov.f64 	%fd348, %fd254;
	mov.u64 	%rd337, %rd179;
	@%p84 bra 	$L__BB8_195;
	setp.lt.f64 	%p85, %fd256, %fd255;
	mov.f64 	%fd348, %fd347;
	mov.u64 	%rd337, %rd336;
	@%p85 bra 	$L__BB8_195;
	setp.lt.s64 	%p86, %rd336, %rd179;
	selp.f64 	%fd348, %fd347, %fd254, %p86;
	min.s64 	%rd337, %rd336, %rd179;
$L__BB8_195:
	ld.shared.f64 	%fd259, [_ZN6thrust24THRUST_300001_SM_1000_NS8cuda_cub4core6detail5shmemE+88];
	ld.shared.u64 	%rd182, [_ZN6thrust24THRUST_300001_SM_1000_NS8cuda_cub4core6detail5shmemE+96];
	abs.f64 	%fd260, %fd348;
	abs.f64 	%fd261, %fd259;
	setp.lt.f64 	%p87, %fd260, %fd261;
	mov.f64 	%fd349, %fd259;
	mov.u64 	%rd338, %rd182;
	@%p87 bra 	$L__BB8_198;
	setp.lt.f64 	%p88, %fd261, %fd260;
	mov.f64 	%fd349, %fd348;
	mov.u64 	%rd338, %rd337;
	@%p88 bra 	$L__BB8_198;
	setp.lt.s64 	%p89, %rd337, %rd182;
	selp.f64 	%fd349, %fd348, %fd259, %p89;
	min.s64 	%rd338, %rd337, %rd182;
$L__BB8_198:
	ld.shared.f64 	%fd264, [_ZN6thrust24THRUST_300001_SM_1000_NS8cuda_cub4core6detail5shmemE+104];
	ld.shared.u64 	%rd185, [_ZN6thrust24THRUST_300001_SM_1000_NS8cuda_cub4core6detail5shmemE+112];
	abs.f64 	%fd265, %fd349;
	abs.f64 	%fd266, %fd264;
	setp.lt.f64 	%p90, %fd265, %fd266;
	mov.f64 	%fd350, %fd264;
	mov.u64 	%rd339, %rd185;
	@%p90 bra 	$L__BB8_201;
	setp.lt.f64 	%p91, %fd266, %fd265;
	mov.f64 	%fd350, %fd349;
	mov.u64 	%rd339, %rd338;
	@%p91 bra 	$L__BB8_201;
	setp.lt.s64 	%p92, %rd338, %rd185;
	selp.f64 	%fd350, %fd349, %fd264, %p92;
	min.s64 	%rd339, %rd338, %rd185;
$L__BB8_201:
	ld.shared.f64 	%fd269, [_ZN6thrust24THRUST_300001_SM_1000_NS8cuda_cub4core6detail5shmemE+120];
	ld.shared.u64 	%rd188, [_ZN6thrust24THRUST_300001_SM_1000_NS8cuda_cub4core6detail5shmemE+128];
	abs.f64 	%fd270, %fd350;
	abs.f64 	%fd271, %fd269;
	setp.lt.f64 	%p93, %fd270, %fd271;
	mov.u64 	%rd340, %rd188;
	mov.f64 	%fd351, %fd269;
	@%p93 bra 	$L__BB8_204;
	setp.lt.f64 	%p94, %fd271, %fd270;
	mov.u64 	%rd340, %rd339;
	mov.f64 	%fd351, %fd350;
	@%p94 bra 	$L__BB8_204;
	setp.lt.s64 	%p95, %rd339, %rd188;
	selp.f64 	%fd351, %fd350, %fd269, %p95;
	min.s64 	%rd340, %rd339, %rd188;
$L__BB8_204:
	mov.u32 	%r381, %tid.x;
	setp.ne.s32 	%p212, %r381, 0;
	@%p212 bra 	$L__BB8_206;
	ld.param.u64 	%rd271, [_ZN6thrust24THRUST_300001_SM_1000_NS8cuda_cub4core6detail13_kernel_agentINS1_8__reduce11ReduceAgentINS0_12zip_iteratorIN4cuda3std3__45tupleIJNS0_10device_ptrIdEENS0_17counting_iteratorIlNS0_11use_defaultESF_SF_EEEEEEEPNSB_IJdlEEESJ_lNS1_9__extrema9arg_max_fIdl10comparatorEEEEJSI_SK_lSO_EEEvDpT0__param_1];
	cvta.to.global.u64 	%rd270, %rd271;
	st.global.f64 	[%rd270], %fd351;
	st.global.u64 	[%rd270+8], %rd340;
$L__BB8_206:
	ret;

}
	// .globl	_ZN6thrust24THRUST_300001_SM_1000_NS8cuda_cub4core6detail13_kernel_agentINS1_8__reduce11ReduceAgentINS0_12zip_iteratorIN4cuda3std3__45tupleIJNS0_10device_ptrIdEENS0_17counting_iteratorIlNS0_11use_defaultESF_SF_EEEEEEEPNSB_IJdlEEESJ_lNS1_9__extrema9arg_max_fIdl10comparatorEEEEJSI_SK_lN3cub18CUB_300001_SM_100013GridEvenShareIlEENSR_9GridQueueIyEESO_EEEvDpT0_
.visible .entry _ZN6thrust24THRUST_300001_SM_1000_NS8cuda_cub4core6detail13_kernel_agentINS1_8__reduce11ReduceAgentINS0_12zip_iteratorIN4cuda3std3__45tupleIJNS0_10device_ptrIdEENS0_17counting_iteratorIlNS0_11use_defaultESF_SF_EEEEEEEPNSB_IJdlEEESJ_lNS1_9__extrema9arg_max_fIdl10comparatorEEEEJSI_SK_lN3cub18CUB_300001_SM_100013GridEvenShareIlEENSR_9GridQueueIyEESO_EEEvDpT0_(
	.param .align 8 .b8 _ZN6thrust24THRUST_300001_SM_1000_NS8cuda_cub4core6detail13_kernel_agentINS1_8__reduce11ReduceAgentINS0_12zip_iteratorIN4cuda3std3__45tupleIJNS0_10device_ptrIdEENS0_17counting_iteratorIlNS0_11use_defaultESF_SF_EEEEEEEPNSB_IJdlEEESJ_lNS1_9__extrema9arg_max_fIdl10comparatorEEEEJSI_SK_lN3cub18CUB_300001_SM_100013GridEvenShareIlEENSR_9GridQueueIyEESO_EEEvDpT0__param_0[16],
	.param .u64 .ptr .align 1 _ZN6thrust24THRUST_300001_SM_1000_NS8cuda_cub4core6detail13_kernel_agentINS1_8__reduce11ReduceAgentINS0_12zip_iteratorIN4cuda3std3__45tupleIJNS0_10device_ptrIdEENS0_17counting_iteratorIlNS0_11use_defaultESF_SF_EEEEEEEPNSB_IJdlEEESJ_lNS1_9__extrema9arg_max_fIdl10comparatorEEEEJSI_SK_lN3cub18CUB_300001_SM_100013GridEvenShareIlEENSR_9GridQueueIyEESO_EEEvDpT0__param_1,
	.param .u64 _ZN6thrust24THRUST_300001_SM_1000_NS8cuda_cub4core6detail13_kernel_agentINS1_8__reduce11ReduceAgentINS0_12zip_iteratorIN4cuda3std3__45tupleIJNS0_10device_ptrIdEENS0_17counting_iteratorIlNS0_11use_defaultESF_SF_EEEEEEEPNSB_IJdlEEESJ_lNS1_9__extrema9arg_max_fIdl10comparatorEEEEJSI_SK_lN3cub18CUB_300001_SM_100013GridEvenShareIlEENSR_9GridQueueIyEESO_EEEvDpT0__param_2,
	.param .align 8 .b8 _ZN6thrust24THRUST_300001_SM_1000_NS8cuda_cub4core6detail13_kernel_agentINS1_8__reduce11ReduceAgentINS0_12zip_iteratorIN4cuda3std3__45tupleIJNS0_10device_ptrIdEENS0_17counting_iteratorIlNS0_11use_defaultESF_SF_EEEEEEEPNSB_IJdlEEESJ_lNS1_9__extrema9arg_max_fIdl10comparatorEEEEJSI_SK_lN3cub18CUB_300001_SM_100013GridEvenShareIlEENSR_9GridQueueIyEESO_EEEvDpT0__param_3[72],
	.param .align 8 .b8 _ZN6thrust24THRUST_300001_SM_1000_NS8cuda_cub4core6detail13_kernel_agentINS1_8__reduce11ReduceAgentINS0_12zip_iteratorIN4cuda3std3__45tupleIJNS0_10device_ptrIdEENS0_17counting_iteratorIlNS0_11use_defaultESF_SF_EEEEEEEPNSB_IJdlEEESJ_lNS1_9__extrema9arg_max_fIdl10comparatorEEEEJSI_SK_lN3cub18CUB_300001_SM_100013GridEvenShareIlEENSR_9GridQueueIyEESO_EEEvDpT0__param_4[8],
	.param .align 1 .b8 _ZN6thrust24THRUST_300001_SM_1000_NS8cuda_cub4core6detail13_kernel_agentINS1_8__reduce11ReduceAgentINS0_12zip_iteratorIN4cuda3std3__45tupleIJNS0_10device_ptrIdEENS0_17counting_iteratorIlNS0_11use_defaultESF_SF_EEEEEEEPNSB_IJdlEEESJ_lNS1_9__extrema9arg_max_fIdl10comparatorEEEEJSI_SK_lN3cub18CUB_300001_SM_100013GridEvenShareIlEENSR_9GridQueueIyEESO_EEEvDpT0__param_5[1]
)
.maxntid 256
{
	.reg .pred 	%p<215>;
	.reg .b32 	%r<399>;
	.reg .b64 	%rd<356>;
	.reg .b64 	%fd<352>;

	ld.param.u64 	%rd196, [_ZN6thrust24THRUST_300001_SM_1000_NS8cuda_cub4core6detail13_kernel_agentINS1_8__reduce11ReduceAgentINS0_12zip_iteratorIN4cuda3std3__45tupleIJNS0_10device_ptrIdEENS0_17counting_iteratorIlNS0_11use_defaultESF_SF_EEEEEEEPNSB_IJdlEEESJ_lNS1_9__extrema9arg_max_fIdl10comparatorEEEEJSI_SK_lN3cub18CUB_300001_SM_100013GridEvenShareIlEENSR_9GridQueueIyEESO_EEEvDpT0__param_0+8];
	ld.param.u64 	%rd195, [_ZN6thrust24THRUST_300001_SM_1000_NS8cuda_cub4core6detail13_kernel_agentINS1_8__reduce11ReduceAgentINS0_12zip_iteratorIN4cuda3std3__45tupleIJNS0_10device_ptrIdEENS0_17counting_iteratorIlNS0_11use_defaultESF_SF_EEEEEEEPNSB_IJdlEEESJ_lNS1_9__extrema9arg_max_fIdl10comparatorEEEEJSI_SK_lN3cub18CUB_300001_SM_100013GridEvenShareIlEENSR_9GridQueueIyEESO_EEEvDpT0__param_0];
	ld.param.u64 	%rd199, [_ZN6thrust24THRUST_300001_SM_1000_NS8cuda_cub4core6detail13_kernel_agentINS1_8__reduce11ReduceAgentINS0_12zip_iteratorIN4cuda3std3__45tupleIJNS0_10device_ptrIdEENS0_17counting_iteratorIlNS0_11use_defaultESF_SF_EEEEEEEPNSB_IJdlEEESJ_lNS1_9__extrema9arg_max_fIdl10comparatorEEEEJSI_SK_lN3cub18CUB_300001_SM_100013GridEvenShareIlEENSR_9GridQueueIyEESO_EEEvDpT0__param_4];
	ld.param.u64 	%rd198, [_ZN6thrust24THRUST_300001_SM_1000_NS8cuda_cub4core6detail13_kernel_agentINS1_8__reduce11ReduceAgentINS0_12zip_iteratorIN4cuda3std3__45tupleIJNS0_10device_ptrIdEENS0_17counting_iteratorIlNS0_11use_defaultESF_SF_EEEEEEEPNSB_IJdlEEESJ_lNS1_9__extrema9arg_max_fIdl10comparatorEEEEJSI_SK_lN3cub18CUB_300001_SM_100013GridEvenShareIlEENSR_9GridQueueIyEESO_EEEvDpT0__param_2];
	cvta.to.global.u64 	%rd1, %rd199;
	cvta.to.global.u64 	%rd2, %rd195;
	mov.u32 	%r1, %ctaid.x;
	mul.lo.s32 	%r33, %r1, 1280;
	cvt.u64.u32 	%rd4, %r33;
	mov.u32 	%r34, %nctaid.x;
	mul.lo.s32 	%r35, %r34, 1280;
	cvt.u64.u32 	%rd5, %r35;
	add.s64 	%rd200, %rd4, 1280;
	setp.le.s64 	%p1, %rd200, %rd198;
	@%p1 bra 	$L__BB9_121;
	cvt.u32.u64 	%r159, %rd4;
	cvt.u32.u64 	%r2, %rd198;
	sub.s32 	%r3, %r2, %r159;
	mov.u32 	%r4, %tid.x;
	setp.ge.s32 	%p98, %r4, %r3;
	mov.f64 	%fd298, 0d0000000000000000;
	mov.b64 	%rd298, 0;
	mov.u32 	%r393, %r4;
	@%p98 bra 	$L__BB9_3;
	cvt.u64.u32 	%rd246, %r4;
	add.s64 	%rd247, %rd4, %rd246;
	shl.b64 	%rd248, %rd247, 3;
	add.s64 	%rd249, %rd2, %rd248;
	add.s64 	%rd298, %rd196, %rd247;
	ld.global.f64 	%fd298, [%rd249];
	add.s32 	%r393, %r4, 256;
$L__BB9_3:
	setp.ge.s32 	%p99, %r393, %r3;
	@%p99 bra 	$L__BB9_25;
	not.b32 	%r161, %r393;
	add.s32 	%r162, %r161, %r2;
	sub.s32 	%r7, %r162, %r159;
	and.b32  	%r163, %r7, 768;
	setp.eq.s32 	%p100, %r163, 768;
	@%p100 bra 	$L__BB9_10;
	cvt.u64.u32 	%rd251, %r393;
	add.s64 	%rd252, %rd251, %rd4;
	add.s64 	%rd289, %rd252, %rd196;
	shl.b64 	%rd253, %rd252, 3;
	add.s64 	%rd288, %rd2, %rd253;
	shr.u32 	%r164, %r7, 8;
	add.s32 	%r165, %r164, 1;
	and.b32  	%r166, %r165, 3;
	neg.s32 	%r391, %r166;
$L__BB9_6:
	.pragma "nounroll";
	mov.u64 	%rd12, %rd298;
	mov.f64 	%fd3, %fd298;
	ld.global.f64 	%fd4, [%rd288];
	abs.f64 	%fd5, %fd3;
	abs.f64 	%fd6, %fd4;
	setp.lt.f64 	%p101, %fd5, %fd6;
	mov.u64 	%rd298, %rd289;
	mov.f64 	%fd298, %fd4;
	@%p101 bra 	$L__BB9_9;
	setp.lt.f64 	%p102, %fd6, %fd5;
	mov.u64 	%rd298, %rd12;
	mov.f64 	%fd298, %fd3;
	@%p102 bra 	$L__BB9_9;
	setp.lt.s64 	%p103, %rd12, %rd289;
	min.s64 	%rd298, %rd12, %rd289;
	selp.f64 	%fd298, %fd3, %fd4, %p103;
$L__BB9_9:
	add.s32 	%r393, %r393, 256;
	add.s64 	%rd289, %rd289, 256;
	add.s64 	%rd288, %rd288, 2048;
	add.s32 	%r391, %r391, 1;
	setp.ne.s32 	%p104, %r391, 0;
	@%p104 bra 	$L__BB9_6;
$L__BB9_10:
	setp.lt.u32 	%p105, %r7, 768;
	@%p105 bra 	$L__BB9_25;
	add.s32 	%r394, %r393, 512;
$L__BB9_12:
	mov.u32 	%r15, %r394;
	add.s32 	%r167, %r15, -512;
	cvt.s64.s32 	%rd254, %r167;
	add.s64 	%rd255, %rd254, %rd4;
	shl.b64 	%rd256, %rd255, 3;
	add.s64 	%rd20, %rd2, %rd256;
	add.s64 	%rd21, %rd255, %rd196;
	ld.global.f64 	%fd12, [%rd20];
	abs.f64 	%fd13, %fd298;
	abs.f64 	%fd14, %fd12;
	setp.lt.f64 	%p106, %fd13, %fd14;
	mov.u64 	%rd295, %rd21;
	mov.f64 	%fd295, %fd12;
	@%p106 bra 	$L__BB9_15;
	setp.lt.f64 	%p107, %fd14, %fd13;
	mov.u64 	%rd295, %rd298;
	mov.f64 	%fd295, %fd298;
	@%p107 bra 	$L__BB9_15;
	setp.lt.s64 	%p108, %rd298, %rd21;
	min.s64 	%rd295, %rd298, %rd21;
	selp.f64 	%fd295, %fd298, %fd12, %p108;
$L__BB9_15:
	add.s32 	%r168, %r15, -256;
	cvt.s64.s32 	%rd257, %r168;
	add.s64 	%rd258, %rd257, %rd4;
	add.s64 	%rd24, %rd258, %rd196;
	ld.global.f64 	%fd17, [%rd20+2048];
	abs.f64 	%fd18, %fd295;
	abs.f64 	%fd19, %fd17;
	setp.lt.f64 	%p109, %fd18, %fd19;
	mov.u64 	%rd296, %rd24;
	mov.f64 	%fd296, %fd17;
	@%p109 bra 	$L__BB9_18;
	setp.lt.f64 	%p110, %fd19, %fd18;
	mov.u64 	%rd296, %rd295;
	mov.f64 	%fd296, %fd295;
	@%p110 bra 	$L__BB9_18;
	setp.lt.s64 	%p111, %rd295, %rd24;
	min.s64 	%rd296, %rd295, %rd24;
	selp.f64 	%fd296, %fd295, %fd17, %p111;
$L__BB9_18:
	cvt.s64.s32 	%rd259, %r15;
	add.s64 	%rd260, %rd259, %rd4;
	add.s64 	%rd27, %rd260, %rd196;
	ld.global.f64 	%fd22, [%rd20+4096];
	abs.f64 	%fd23, %fd296;
	abs.f64 	%fd24, %fd22;
	setp.lt.f64 	%p112, %fd23, %fd24;
	mov.u64 	%rd297, %rd27;
	mov.f64 	%fd297, %fd22;
	@%p112 bra 	$L__BB9_21;
	setp.lt.f64 	%p113, %fd24, %fd23;
	mov.u64 	%rd297, %rd296;
	mov.f64 	%fd297, %fd296;
	@%p113 bra 	$L__BB9_21;
	setp.lt.s64 	%p114, %rd296, %rd27;
	min.s64 	%rd297, %rd296, %rd27;
	selp.f64 	%fd297, %fd296, %fd22, %p114;
$L__BB9_21:
	add.s32 	%r169, %r15, 256;
	cvt.s64.s32 	%rd261, %r169;
	add.s64 	%rd262, %rd261, %rd4;
	add.s64 	%rd30, %rd262, %rd196;
	ld.global.f64 	%fd27, [%rd20+6144];
	abs.f64 	%fd28, %fd297;
	abs.f64 	%fd29, %fd27;
	setp.lt.f64 	%p115, %fd28, %fd29;
	mov.u64 	%rd298, %rd30;
	mov.f64 	%fd298, %fd27;
	@%p115 bra 	$L__BB9_24;
	setp.lt.f64 	%p116, %fd29, %fd28;
	mov.u64 	%rd298, %rd297;
	mov.f64 	%fd298, %fd297;
	@%p116 bra 	$L__BB9_24;
	setp.lt.s64 	%p117, %rd297, %rd30;
	min.s64 	%rd298, %rd297, %rd30;
	selp.f64 	%fd298, %fd297, %fd27, %p117;
$L__BB9_24:
	add.s32 	%r394, %r15, 1024;
	add.s32 	%r170, %r15, 512;
	setp.lt.s32 	%p118, %r170, %r3;
	@%p118 bra 	$L__BB9_12;
$L__BB9_25:
	setp.lt.s32 	%p119, %r3, 256;
	@%p119 bra 	$L__BB9_70;
	// begin inline asm
	mov.u32 %r284, %laneid;
	// end inline asm
	mov.b64 	%rd273, %fd298;
	mov.b64 	{%r286, %r291}, %rd273;
	mov.b32 	%r302, 1;
	mov.b32 	%r303, 31;
	mov.b32 	%r304, -1;
	// begin inline asm
	shfl.sync.down.b32 %r285, %r286, %r302, %r303, %r304;
	// end inline asm
	// begin inline asm
	shfl.sync.down.b32 %r290, %r291, %r302, %r303, %r304;
	// end inline asm
	mov.b64 	%rd274, {%r285, %r290};
	mov.b64 	%fd33, %rd274;
	mov.b64 	{%r296, %r301}, %rd298;
	// begin inline asm
	shfl.sync.down.b32 %r295, %r296, %r302, %r303, %r304;
	// end inline asm
	// begin inline asm
	shfl.sync.down.b32 %r300, %r301, %r302, %r303, %r304;
	// end inline asm
	mov.b64 	%rd34, {%r295, %r300};
	setp.gt.s32 	%p171, %r284, 30;
	mov.u64 	%rd300, %rd298;
	mov.f64 	%fd300, %fd298;
	@%p171 bra 	$L__BB9_30;
	abs.f64 	%fd34, %fd298;
	abs.f64 	%fd35, %fd33;
	setp.lt.f64 	%p172, %fd34, %fd35;
	mov.u64 	%rd300, %rd34;
	mov.f64 	%fd300, %fd33;
	@%p172 bra 	$L__BB9_30;
	setp.lt.f64 	%p173, %fd35, %fd34;
	mov.u64 	%rd300, %rd298;
	mov.f64 	%fd300, %fd298;
	@%p173 bra 	$L__BB9_30;
	setp.lt.s64 	%p174, %rd298, %rd34;
	min.s64 	%rd300, %rd298, %rd34;
	selp.f64 	%fd300, %fd298, %fd33, %p174;
$L__BB9_30:
	mov.b64 	%rd275, %fd300;
	mov.b64 	{%r306, %r311}, %rd275;
	mov.b32 	%r322, 2;
	mov.b32 	%r323, 31;
	mov.b32 	%r324, -1;
	// begin inline asm
	shfl.sync.down.b32 %r305, %r306, %r322, %r323, %r324;
	// end inline asm
	// begin inline asm
	shfl.sync.down.b32 %r310, %r311, %r322, %r323, %r324;
	// end inline asm
	mov.b64 	%rd276, {%r305, %r310};
	mov.b64 	%fd38, %rd276;
	mov.b64 	{%r316, %r321}, %rd300;
	// begin inline asm
	shfl.sync.down.b32 %r315, %r316, %r322, %r323, %r324;
	// end inline asm
	// begin inline asm
	shfl.sync.down.b32 %r320, %r321, %r322, %r323, %r324;
	// end inline asm
	mov.b64 	%rd37, {%r315, %r320};
	setp.gt.s32 	%p175, %r284, 29;
	mov.u64 	%rd301, %rd300;
	mov.f64 	%fd301, %fd300;
	@%p175 bra 	$L__BB9_34;
	abs.f64 	%fd39, %fd300;
	abs.f64 	%fd40, %fd38;
	setp.lt.f64 	%p176, %fd39, %fd40;
	mov.u64 	%rd301, %rd37;
	mov.f64 	%fd301, %fd38;
	@%p176 bra 	$L__BB9_34;
	setp.lt.f64 	%p177, %fd40, %fd39;
	mov.u64 	%rd301, %rd300;
	mov.f64 	%fd301, %fd300;
	@%p177 bra 	$L__BB9_34;
	setp.lt.s64 	%p178, %rd300, %rd37;
	min.s64 	%rd301, %rd300, %rd37;
	selp.f64 	%fd301, %fd300, %fd38, %p178;
$L__BB9_34:
	mov.b64 	%rd277, %fd301;
	mov.b64 	{%r326, %r331}, %rd277;
	mov.b32 	%r342, 4;
	mov.b32 	%r343, 31;
	mov.b32 	%r344, -1;
	// begin inline asm
	shfl.sync.down.b32 %r325, %r326, %r342, %r343, %r344;
	// end inline asm
	// begin inline asm
	shfl.sync.down.b32 %r330, %r331, %r342, %r343, %r344;
	// end inline asm
	mov.b64 	%rd278, {%r325, %r330};
	mov.b64 	%fd43, %rd278;
	mov.b64 	{%r336, %r341}, %rd301;
	// begin inline asm
	shfl.sync.down.b32 %r335, %r336, %r342, %r343, %r344;
	// end inline asm
	// begin inline asm
	shfl.sync.down.b32 %r340, %r341, %r342, %r343, %r344;
	// end inline asm
	mov.b64 	%rd40, {%r335, %r340};
	setp.gt.s32 	%p179, %r284, 27;
	mov.u64 	%rd302, %rd301;
	mov.f64 	%fd302, %fd301;
	@%p179 bra 	$L__BB9_38;
	abs.f64 	%fd44, %fd301;
	abs.f64 	%fd45, %fd43;
	setp.lt.f64 	%p180, %fd44, %fd45;
	mov.u64 	%rd302, %rd40;
	mov.f64 	%fd302, %fd43;
	@%p180 bra 	$L__BB9_38;
	setp.lt.f64 	%p181, %fd45, %fd44;
	mov.u64 	%rd302, %rd301;
	mov.f64 	%fd302, %fd301;
	@%p181 bra 	$L__BB9_38;
	setp.lt.s64 	%p182, %rd301, %rd40;
	min.s64 	%rd302, %rd301, %rd40;
	selp.f64 	%fd302, %fd301, %fd43, %p182;
$L__BB9_38:
	mov.b64 	%rd279, %fd302;
	mov.b64 	{%r346, %r351}, %rd279;
	mov.b32 	%r362, 8;
	mov.b32 	%r363, 31;
	mov.b32 	%r364, -1;
	// begin inline asm
	shfl.sync.down.b32 %r345, %r346, %r362, %r363, %r364;
	// end inline asm
	// begin inline asm
	shfl.sync.down.b32 %r350, %r351, %r362, %r363, %r364;
	// end inline asm
	mov.b64 	%rd280, {%r345, %r350};
	mov.b64 	%fd48, %rd280;
	mov.b64 	{%r356, %r361}, %rd302;
	// begin inline asm
	shfl.sync.down.b32 %r355, %r356, %r362, %r363, %r364;
	// end inline asm
	// begin inline asm
	shfl.sync.down.b32 %r360, %r361, %r362, %r363, %r364;
	// end inline asm
	mov.b64 	%rd43, {%r355, %r360};
	setp.gt.s32 	%p183, %r284, 23;
	mov.u64 	%rd303, %rd302;
	mov.f64 	%fd303, %fd302;
	@%p183 bra 	$L__BB9_42;
	abs.f64 	%fd49, %fd302;
	abs.f64 	%fd50, %fd48;
	setp.lt.f64 	%p184, %fd49, %fd50;
	mov.u64 	%rd303, %rd43;
	mov.f64 	%fd303, %fd48;
	@%p184 bra 	$L__BB9_42;
	setp.lt.f64 	%p185, %fd50, %fd49;
	mov.u64 	%rd303, %rd302;
	mov.f64 	%fd303, %fd302;
	@%p185 bra 	$L__BB9_42;
	setp.lt.s64 	%p186, %rd302, %rd43;
	min.s64 	%rd303, %rd302, %rd43;
	selp.f64 	%fd303, %fd302, %fd48, %p186;
$L__BB9_42:
	mov.b64 	%rd281, %fd303;
	mov.b64 	{%r366, %r371}, %rd281;
	mov.b32 	%r382, 16;
	mov.b32 	%r383, 31;
	mov.b32 	%r384, -1;
	// begin inline asm
	shfl.sync.down.b32 %r365, %r366, %r382, %r383, %r384;
	// end inline asm
	// begin inline asm
	shfl.sync.down.b32 %r370, %r371, %r382, %r383, %r384;
	// end inline asm
	mov.b64 	%rd282, {%r365, %r370};
	mov.b64 	%fd53, %rd282;
	mov.b64 	{%r376, %r381}, %rd303;
	// begin inline asm
	shfl.sync.down.b32 %r375, %r376, %r382, %r383, %r384;
	// end inline asm
	// begin inline asm
	shfl.sync.down.b32 %r380, %r381, %r382, %r383, %r384;
	// end inline asm
	mov.b64 	%rd46, {%r375, %r380};
	setp.gt.s32 	%p187, %r284, 15;
	mov.u64 	%rd355, %rd303;
	mov.f64 	%fd351, %fd303;
	@%p187 bra 	$L__BB9_46;
	abs.f64 	%fd54, %fd303;
	abs.f64 	%fd55, %fd53;
	setp.lt.f64 	%p188, %fd54, %fd55;
	mov.u64 	%rd355, %rd46;
	mov.f64 	%fd351, %fd53;
	@%p188 bra 	$L__BB9_46;
	setp.lt.f64 	%p189, %fd55, %fd54;
	mov.u64 	%rd355, %rd303;
	mov.f64 	%fd351, %fd303;
	@%p189 bra 	$L__BB9_46;
	setp.lt.s64 	%p190, %rd303, %rd46;
	min.s64 	%rd355, %rd303, %rd46;
	selp.f64 	%fd351, %fd303, %fd53, %p190;
$L__BB9_46:
	setp.ne.s32 	%p191, %r284, 0;
	@%p191 bra 	$L__BB9_48;
	shr.u32 	%r385, %r4, 1;
	and.b32  	%r386, %r385, 496;
	mov.u32 	%r387, _ZN6thrust24THRUST_300001_SM_1000_NS8cuda_cub4core6detail5shmemE;
	add.s32 	%r388, %r387, %r386;
	st.shared.f64 	[%r388+8], %fd351;
	st.shared.u64 	[%r388+16], %rd355;
$L__BB9_48:
	bar.sync 	0;
	setp.ne.s32 	%p192, %r4, 0;
	@%p192 bra 	$L__BB9_208;
	ld.shared.f64 	%fd58, [_ZN6thrust24THRUST_300001_SM_1000_NS8cuda_cub4core6detail5shmemE+24];
	ld.shared.u64 	%rd49, [_ZN6thrust24THRUST_300001_SM_1000_NS8cuda_cub4core6detail5shmemE+32];
	abs.f64 	%fd59, %fd351;
	abs.f64 	%fd60, %fd58;
	setp.lt.f64 	%p193, %fd59, %fd60;
	mov.u64 	%rd305, %rd49;
	mov.f64 	%fd305, %fd58;
	@%p193 bra 	$L__BB9_52;
	setp.lt.f64 	%p194, %fd60, %fd59;
	mov.u64 	%rd305, %rd355;
	mov.f64 	%fd305, %fd351;
	@%p194 bra 	$L__BB9_52;
	setp.lt.s64 	%p195, %rd355, %rd49;
	min.s64 	%rd305, %rd355, %rd49;
	selp.f64 	%fd305, %fd351, %fd58, %p195;
$L__BB9_52:
	ld.shared.f64 	%fd63, [_ZN6thrust24THRUST_300001_SM_1000_NS8cuda_cub4core6detail5shmemE+40];
	ld.shared.u64 	%rd52, [_ZN6thrust24THRUST_300001_SM_1000_NS8cuda_cub4core6detail5shmemE+48];
	abs.f64 	%fd64, %fd305;
	abs.f64 	%fd65, %fd63;
	setp.lt.f64 	%p196, %fd64, %fd65;
	mov.u64 	%rd306, %rd52;
	mov.f64 	%fd306, %fd63;
	@%p196 bra 	$L__BB9_55;
	setp.lt.f64 	%p197, %fd65, %fd64;
	mov.u64 	%rd306, %rd305;
	mov.f64 	%fd306, %fd305;
	@%p197 bra 	$L__BB9_55;
	setp.lt.s64 	%p198, %rd305, %rd52;
	min.s64 	%rd306, %rd305, %rd52;
	selp.f64 	%fd306, %fd305, %fd63, %p198;
$L__BB9_55:
	ld.shared.f64 	%fd68, [_ZN6thrust24THRUST_300001_SM_1000_NS8cuda_cub4core6detail5shmemE+56];
	ld.shared.u64 	%rd55, [_ZN6thrust24THRUST_300001_SM_1000_NS8cuda_cub4core6detail5shmemE+64];
	abs.f64 	%fd69, %fd306;
	abs.f64 	%fd70, %fd68;
	setp.lt.f64 	%p199, %fd69, %fd70;
	mov.u64 	%rd307, %rd55;
	mov.f64 	%fd307, %fd68;
	@%p199 bra 	$L__BB9_58;
	setp.lt.f64 	%p200, %fd70, %fd69;
	mov.u64 	%rd307, %rd306;
	mov.f64 	%fd307, %fd306;
	@%p200 bra 	$L__BB9_58;
	setp.lt.s64 	%p201, %rd306, %rd55;
	min.s64 	%rd307, %rd306, %rd55;
	selp.f64 	%fd307, %fd306, %fd68, %p201;
$L__BB9_58:
	ld.shared.f64 	%fd73, [_ZN6thrust24THRUST_300001_SM_1000_NS8cuda_cub4core6detail5shmemE+72];
	ld.shared.u64 	%rd58, [_ZN6thrust24THRUST_300001_SM_1000_NS8cuda_cub4core6detail5shmemE+80];
	abs.f64 	%fd74, %fd307;
	abs.f64 	%fd75, %fd73;
	setp.lt.f64 	%p202, %fd74, %fd75;
	mov.u64 	%rd308, %rd58;
	mov.f64 	%fd308, %fd73;
	@%p202 bra 	$L__BB9_61;
	setp.lt.f64 	%p203, %fd75, %fd74;
	mov.u64 	%rd308, %rd307;
	mov.f64 	%fd308, %fd307;
	@%p203 bra 	$L__BB9_61;
	setp.lt.s64 	%p204, %rd307, %rd58;
	min.s64 	%rd308, %rd307, %rd58;
	selp.f64 	%fd308, %fd307, %fd73, %p204;
$L__BB9_61:
	ld.shared.f64 	%fd78, [_ZN6thrust24THRUST_300001_SM_1000_NS8cuda_cub4core6detail5shmemE+88];
	ld.shared.u64 	%rd61, [_ZN6thrust24THRUST_300001_SM_1000_NS8cuda_cub4core6detail5shmemE+96];
	abs.f64 	%fd79, %fd308;
	abs.f64 	%fd80, %fd78;
	setp.lt.f64 	%p205, %fd79, %fd80;
	mov.u64 	%rd309, %rd61;
	mov.f64 	%fd309, %fd78;
	@%p205 bra 	$L__BB9_64;
	setp.lt.f64 	%p206, %fd80, %fd79;
	mov.u64 	%rd309, %rd308;
	mov.f64 	%fd309, %fd308;
	@%p206 bra 	$L__BB9_64;
	setp.lt.s64 	%p207, %rd308, %rd61;
	min.s64 	%rd309, %rd308, %rd61;
	selp.f64 	%fd309, %fd308, %fd78, %p207;
$L__BB9_64:
	ld.shared.f64 	%fd83, [_ZN6thrust24THRUST_300001_SM_1000_NS8cuda_cub4core6detail5shmemE+104];
	ld.shared.u64 	%rd64, [_ZN6thrust24THRUST_300001_SM_1000_NS8cuda_cub4core6detail5shmemE+112];
	abs.f64 	%fd84, %fd309;
	abs.f64 	%fd85, %fd83;
	setp.lt.f64 	%p208, %fd84, %fd85;
	mov.u64 	%rd310, %rd64;
	mov.f64 	%fd310, %fd83;
	@%p208 bra 	$L__BB9_67;
	setp.lt.f64 	%p209, %fd85, %fd84;
	mov.u64 	%rd310, %rd309;
	mov.f64 	%fd310, %fd309;
	@%p209 bra 	$L__BB9_67;
	setp.lt.s64 	%p210, %rd309, %rd64;
	min.s64 	%rd310, %rd309, %rd64;
	selp.f64 	%fd310, %fd309, %fd83, %p210;
$L__BB9_67:
	ld.shared.f64 	%fd88, [_ZN6thrust24THRUST_300001_SM_1000_NS8cuda_cub4core6detail5shmemE+120];
	ld.shared.u64 	%rd67, [_ZN6thrust24THRUST_300001_SM_1000_NS8cuda_cub4core6detail5shmemE+128];
	abs.f64 	%fd89, %fd310;
	abs.f64 	%fd90, %fd88;
	setp.lt.f64 	%p211, %fd89, %fd90;
	mov.u64 	%rd355, %rd67;
	mov.f64 	%fd351, %fd88;
	@%p211 bra 	$L__BB9_208;
	setp.lt.f64 	%p212, %fd90, %fd89;
	mov.u64 	%rd355, %rd310;
	mov.f64 	%fd351, %fd310;
	@%p212 bra 	$L__BB9_208;
	setp.lt.s64 	%p213, %rd310, %rd67;
	min.s64 	%rd355, %rd310, %rd67;
	selp.f64 	%fd351, %fd310, %fd88, %p213;
	bra.uni 	$L__BB9_208;
$L__BB9_70:
	// begin inline asm
	mov.u32 %r171, %laneid;
	// end inline asm
	and.b32  	%r192, %r4, 992;
	add.s32 	%r193, %r192, 32;
	setp.gt.s32 	%p120, %r193, %r3;
	not.b32 	%r194, %r192;
	add.s32 	%r195, %r3, %r194;
	selp.b32 	%r190, %r195, 31, %p120;
	mov.b64 	%rd263, %fd298;
	mov.b64 	{%r173, %r178}, %rd263;
	mov.b32 	%r189, 1;
	mov.b32 	%r191, -1;
	// begin inline asm
	shfl.sync.down.b32 %r172, %r173, %r189, %r190, %r191;
	// end inline asm
	// begin inline asm
	shfl.sync.down.b32 %r177, %r178, %r189, %r190, %r191;
	// end inline asm
	mov.b64 	%rd264, {%r172, %r177};
	mov.b64 	%fd92, %rd264;
	mov.b64 	{%r183, %r188}, %rd298;
	// begin inline asm
	shfl.sync.down.b32 %r182, %r183, %r189, %r190, %r191;
	// end inline asm
	// begin inline asm
	shfl.sync.down.b32 %r187, %r188, %r189, %r190, %r191;
	// end inline asm
	mov.b64 	%rd69, {%r182, %r187};
	setp.ge.s32 	%p121, %r171, %r190;
	mov.u64 	%rd311, %rd298;
	mov.f64 	%fd311, %fd298;
	@%p121 bra 	$L__BB9_74;
	abs.f64 	%fd93, %fd298;
	abs.f64 	%fd94, %fd92;
	setp.lt.f64 	%p122, %fd93, %fd94;
	mov.u64 	%rd311, %rd69;
	mov.f64 	%fd311, %fd92;
	@%p122 bra 	$L__BB9_74;
	setp.lt.f64 	%p123, %fd94, %fd93;
	mov.u64 	%rd311, %rd298;
	mov.f64 	%fd311, %fd298;
	@%p123 bra 	$L__BB9_74;
	setp.lt.s64 	%p124, %rd298, %rd69;
	min.s64 	%rd311, %rd298, %rd69;
	selp.f64 	%fd311, %fd298, %fd92, %p124;
$L__BB9_74:
	mov.b64 	%rd265, %fd311;
	mov.b64 	{%r197, %r202}, %rd265;
	mov.b32 	%r213, 2;
	mov.b32 	%r215, -1;
	// begin inline asm
	shfl.sync.down.b32 %r196, %r197, %r213, %r190, %r215;
	// end inline asm
	// begin inline asm
	shfl.sync.down.b32 %r201, %r202, %r213, %r190, %r215;
	// end inline asm
	mov.b64 	%rd266, {%r196, %r201};
	mov.b64 	%fd97, %rd266;
	mov.b64 	{%r207, %r212}, %rd311;
	// begin inline asm
	shfl.sync.down.b32 %r206, %r207, %r213, %r190, %r215;
	// end inline asm
	// begin inline asm
	shfl.sync.down.b32 %r211, %r212, %r213, %r190, %r215;
	// end inline asm
	mov.b64 	%rd72, {%r206, %r211};
	add.s32 	%r216, %r171, 2;
	setp.gt.s32 	%p125, %r216, %r190;
	mov.u64 	%rd312, %rd311;
	mov.f64 	%fd312, %fd311;
	@%p125 bra 	$L__BB9_78;
	abs.f64 	%fd98, %fd311;
	abs.f64 	%fd99, %fd97;
	setp.lt.f64 	%p126, %fd98, %fd99;
	mov.u64 	%rd312, %rd72;
	mov.f64 	%fd312, %fd97;
	@%p126 bra 	$L__BB9_78;
	setp.lt.f64 	%p127, %fd99, %fd98;
	mov.u64 	%rd312, %rd311;
	mov.f64 	%fd312, %fd311;
	@%p127 bra 	$L__BB9_78;
	setp.lt.s64 	%p128, %rd311, %rd72;
	min.s64 	%rd312, %rd311, %rd72;
	selp.f64 	%fd312, %fd311, %fd97, %p128;
$L__BB9_78:
	mov.b64 	%rd267, %fd312;
	mov.b64 	{%r218, %r223}, %rd267;
	mov.b32 	%r234, 4;
	mov.b32 	%r236, -1;
	// begin inline asm
	shfl.sync.down.b32 %r217, %r218, %r234, %r190, %r236;
	// end inline asm
	// begin inline asm
	shfl.sync.down.b32 %r222, %r223, %r234, %r190, %r236;
	// end inline asm
	mov.b64 	%rd268, {%r217, %r222};
	mov.b64 	%fd102, %rd268;
	mov.b64 	{%r228, %r233}, %rd312;
	// begin inline asm
	shfl.sync.down.b32 %r227, %r228, %r234, %r190, %r236;
	// end inline asm
	// begin inline asm
	shfl.sync.down.b32 %r232, %r233, %r234, %r190, %r236;
	// end inline asm
	mov.b64 	%rd75, {%r227, %r232};
	add.s32 	%r237, %r171, 4;
	setp.gt.s32 	%p129, %r237, %r190;
	mov.u64 	%rd313, %rd312;
	mov.f64 	%fd313, %fd312;
	@%p129 bra 	$L__BB9_82;
	abs.f64 	%fd103, %fd312;
	abs.f64 	%fd104, %fd102;
	setp.lt.f64 	%p130, %fd103, %fd104;
	mov.u64 	%rd313, %rd75;
	mov.f64 	%fd313, %fd102;
	@%p130 bra 	$L__BB9_82;
	setp.lt.f64 	%p131, %fd104, %fd103;
	mov.u64 	%rd313, %rd312;
	mov.f64 	%fd313, %fd312;
	@%p131 bra 	$L__BB9_82;
	setp.lt.s64 	%p132, %rd312, %rd75;
	min.s64 	%rd313, %rd312, %rd75;
	selp.f64 	%fd313, %fd312, %fd102, %p132;
$L__BB9_82:
	mov.b64 	%rd269, %fd313;
	mov.b64 	{%r239, %r244}, %rd269;
	mov.b32 	%r255, 8;
	mov.b32 	%r257, -1;
	// begin inline asm
	shfl.sync.down.b32 %r238, %r239, %r255, %r190, %r257;
	// end inline asm
	// begin inline asm
	shfl.sync.down.b32 %r243, %r244, %r255, %r190, %r257;
	// end inline asm
	mov.b64 	%rd270, {%r238, %r243};
	mov.b64 	%fd107, %rd270;
	mov.b64 	{%r249, %r254}, %rd313;
	// begin inline asm
	shfl.sync.down.b32 %r248, %r249, %r255, %r190, %r257;
	// end inline asm
	// begin inline asm
	shfl.sync.down.b32 %r253, %r254, %r255, %r190, %r257;
	// end inline asm
	mov.b64 	%rd78, {%r248, %r253};
	add.s32 	%r258, %r171, 8;
	setp.gt.s32 	%p133, %r258, %r190;
	mov.u64 	%rd314, %rd313;
	mov.f64 	%fd314, %fd313;
	@%p133 bra 	$L__BB9_86;
	abs.f64 	%fd108, %fd313;
	abs.f64 	%fd109, %fd107;
	setp.lt.f64 	%p134, %fd108, %fd109;
	mov.u64 	%rd314, %rd78;
	mov.f64 	%fd314, %fd107;
	@%p134 bra 	$L__BB9_86;
	setp.lt.f64 	%p135, %fd109, %fd108;
	mov.u64 	%rd314, %rd313;
	mov.f64 	%fd314, %fd313;
	@%p135 bra 	$L__BB9_86;
	setp.lt.s64 	%p136, %rd313, %rd78;
	min.s64 	%rd314, %rd313, %rd78;
	selp.f64 	%fd314, %fd313, %fd107, %p136;
$L__BB9_86:
	mov.b64 	%rd271, %fd314;
	mov.b64 	{%r260, %r265}, %rd271;
	mov.b32 	%r276, 16;
	mov.b32 	%r278, -1;
	// begin inline asm
	shfl.sync.down.b32 %r259, %r260, %r276, %r190, %r278;
	// end inline asm
	// begin inline asm
	shfl.sync.down.b32 %r264, %r265, %r276, %r190, %r278;
	// end inline asm
	mov.b64 	%rd272, {%r259, %r264};
	mov.b64 	%fd112, %rd272;
	mov.b64 	{%r270, %r275}, %rd314;
	// begin inline asm
	shfl.sync.down.b32 %r269, %r270, %r276, %r190, %r278;
	// end inline asm
	// begin inline asm
	shfl.sync.down.b32 %r274, %r275, %r276, %r190, %r278;
	// end inline asm
	mov.b64 	%rd81, {%r269, %r274};
	add.s32 	%r279, %r171, 16;
	setp.gt.s32 	%p137, %r279, %r190;
	mov.u64 	%rd355, %rd314;
	mov.f64 	%fd351, %fd314;
	@%p137 bra 	$L__BB9_90;
	abs.f64 	%fd113, %fd314;
	abs.f64 	%fd114, %fd112;
	setp.lt.f64 	%p138, %fd113, %fd114;
	mov.u64 	%rd355, %rd81;
	mov.f64 	%fd351, %fd112;
	@%p138 bra 	$L__BB9_90;
	setp.lt.f64 	%p139, %fd114, %fd113;
	mov.u64 	%rd355, %rd314;
	mov.f64 	%fd351, %fd314;
	@%p139 bra 	$L__BB9_90;
	setp.lt.s64 	%p140, %rd314, %rd81;
	min.s64 	%rd355, %rd314, %rd81;
	selp.f64 	%fd351, %fd314, %fd112, %p140;
$L__BB9_90:
	setp.ne.s32 	%p141, %r171, 0;
	@%p141 bra 	$L__BB9_92;
	shr.u32 	%r280, %r4, 1;
	and.b32  	%r281, %r280, 496;
	mov.u32 	%r282, _ZN6thrust24THRUST_300001_SM_1000_NS8cuda_cub4core6detail5shmemE;
	add.s32 	%r283, %r282, %r281;
	st.shared.f64 	[%r283+8], %fd351;
	st.shared.u64 	[%r283+16], %rd355;
$L__BB9_92:
	bar.sync 	0;
	setp.ne.s32 	%p142, %r4, 0;
	@%p142 bra 	$L__BB9_208;
	setp.lt.s32 	%p143, %r3, 33;
	mov.f64 	%fd316, %fd351;
	mov.u64 	%rd316, %rd355;
	@%p143 bra 	$L__BB9_97;
	ld.shared.f64 	%fd117, [_ZN6thrust24THRUST_300001_SM_1000_NS8cuda_cub4core6detail5shmemE+24];
	ld.shared.u64 	%rd84, [_ZN6thrust24THRUST_300001_SM_1000_NS8cuda_cub4core6detail5shmemE+32];
	abs.f64 	%fd118, %fd351;
	abs.f64 	%fd119, %fd117;
	setp.lt.f64 	%p144, %fd118, %fd119;
	mov.f64 	%fd316, %fd117;
	mov.u64 	%rd316, %rd84;
	@%p144 bra 	$L__BB9_97;
	setp.lt.f64 	%p145, %fd119, %fd118;
	mov.f64 	%fd316, %fd351;
	mov.u64 	%rd316, %rd355;
	@%p145 bra 	$L__BB9_97;
	setp.lt.s64 	%p146, %rd355, %rd84;
	selp.f64 	%fd316, %fd351, %fd117, %p146;
	min.s64 	%rd316, %rd355, %rd84;
$L__BB9_97:
	setp.lt.s32 	%p147, %r3, 65;
	mov.f64 	%fd317, %fd316;
	mov.u64 	%rd317, %rd316;
	@%p147 bra 	$L__BB9_101;
	ld.shared.f64 	%fd122, [_ZN6thrust24THRUST_300001_SM_1000_NS8cuda_cub4core6detail5shmemE+40];
	ld.shared.u64 	%rd87, [_ZN6thrust24THRUST_300001_SM_1000_NS8cuda_cub4core6detail5shmemE+48];
	abs.f64 	%fd123, %fd316;
	abs.f64 	%fd124, %fd122;
	setp.lt.f64 	%p148, %fd123, %fd124;
	mov.f64 	%fd317, %fd122;
	mov.u64 	%rd317, %rd87;
	@%p148 bra 	$L__BB9_101;
	setp.lt.f64 	%p149, %fd124, %fd123;
	mov.f64 	%fd317, %fd316;
	mov.u64 	%rd317, %rd316;
	@%p149 bra 	$L__BB9_101;
	setp.lt.s64 	%p150, %rd316, %rd87;
	selp.f64 	%fd317, %fd316, %fd122, %p150;
	min.s64 	%rd317, %rd316, %rd87;
$L__BB9_101:
	setp.lt.s32 	%p151, %r3, 97;
	mov.f64 	%fd318, %fd317;
	mov.u64 	%rd318, %rd317;
	@%p151 bra 	$L__BB9_105;
	ld.shared.f64 	%fd127, [_ZN6thrust24THRUST_300001_SM_1000_NS8cuda_cub4core6detail5shmemE+56];
	ld.shared.u64 	%rd90, [_ZN6thrust24THRUST_300001_SM_1000_NS8cuda_cub4core6detail5shmemE+64];
	abs.f64 	%fd128, %fd317;
	abs.f64 	%fd129, %fd127;
	setp.lt.f64 	%p152, %fd128, %fd129;
	mov.f64 	%fd318, %fd127;
	mov.u64 	%rd318, %rd90;
	@%p152 bra 	$L__BB9_105;
	setp.lt.f64 	%p153, %fd129, %fd128;
	mov.f64 	%fd318, %fd317;
	mov.u64 	%rd318, %rd317;
	@%p153 bra 	$L__BB9_105;
	setp.lt.s64 	%p154, %rd317, %rd90;
	selp.f64 	%fd318, %fd317, %fd127, %p154;
	min.s64 	%rd318, %rd317, %rd90;
$L__BB9_105:
	setp.lt.s32 	%p155, %r3, 129;
	mov.f64 	%fd319, %fd318;
	mov.u64 	%rd319, %rd318;
	@%p155 bra 	$L__BB9_109;
	ld.shared.f64 	%fd132, [_ZN6thrust24THRUST_300001_SM_1000_NS8cuda_cub4core6detail5shmemE+72];
	ld.shared.u64 	%rd93, [_ZN6thrust24THRUST_300001_SM_1000_NS8cuda_cub4core6detail5shmemE+80];
	abs.f64 	%fd133, %fd318;
	abs.f64 	%fd134, %fd132;
	setp.lt.f64 	%p156, %fd133, %fd134;
	mov.f64 	%fd319, %fd132;
	mov.u64 	%rd319, %rd93;
	@%p156 bra 	$L__BB9_109;
	setp.lt.f64 	%p157, %fd134, %fd133;
	mov.f64 	%fd319, %fd318;
	mov.u64 	%rd319, %rd318;
	@%p157 bra 	$L__BB9_109;
	setp.lt.s64 	%p158, %rd318, %rd93;
	selp.f64 	%fd319, %fd318, %fd132, %p158;
	min.s64 	%rd319, %rd318, %rd93;
$L__BB9_109:
	setp.lt.s32 	%p159, %r3, 161;
	mov.f64 	%fd320, %fd319;
	mov.u64 	%rd320, %rd319;
	@%p159 bra 	$L__BB9_113;
	ld.shared.f64 	%fd137, [_ZN6thrust24THRUST_300001_SM_1000_NS8cuda_cub4core6detail5shmemE+88];
	ld.shared.u64 	%rd96, [_ZN6thrust24THRUST_300001_SM_1000_NS8cuda_cub4core6detail5shmemE+96];
	abs.f64 	%fd138, %fd319;
	abs.f64 	%fd139, %fd137;
	setp.lt.f64 	%p160, %fd138, %fd139;
	mov.f64 	%fd320, %fd137;
	mov.u64 	%rd320, %rd96;
	@%p160 bra 	$L__BB9_113;
	setp.lt.f64 	%p161, %fd139, %fd138;
	mov.f64 	%fd320, %fd319;
	mov.u64 	%rd320, %rd319;
	@%p161 bra 	$L__BB9_113;
	setp.lt.s64 	%p162, %rd319, %rd96;
	selp.f64 	%fd320, %fd319, %fd137, %p162;
	min.s64 	%rd320, %rd319, %rd96;
$L__BB9_113:
	setp.lt.s32 	%p163, %r3, 193;
	mov.f64 	%fd321, %fd320;
	mov.u64 	%rd321, %rd320;
	@%p163 bra 	$L__BB9_117;
	ld.shared.f64 	%fd142, [_ZN6thrust24THRUST_300001_SM_1000_NS8cuda_cub4core6detail5shmemE+104];
	ld.shared.u64 	%rd99, [_ZN6thrust24THRUST_300001_SM_1000_NS8cuda_cub4core6detail5shmemE+112];
	abs.f64 	%fd143, %fd320;
	abs.f64 	%fd144, %fd142;
	setp.lt.f64 	%p164, %fd143, %fd144;
	mov.f64 	%fd321, %fd142;
	mov.u64 	%rd321, %rd99;
	@%p164 bra 	$L__BB9_117;
	setp.lt.f64 	%p165, %fd144, %fd143;
	mov.f64 	%fd321, %fd320;
	mov.u64 	%rd321, %rd320;
	@%p165 bra 	$L__BB9_117;
	setp.lt.s64 	%p166, %rd320, %rd99;
	selp.f64 	%fd321, %fd320, %fd142, %p166;
	min.s64 	%rd321, %rd320, %rd99;
$L__BB9_117:
	setp.lt.s32 	%p167, %r3, 225;
	mov.u64 	%rd355, %rd321;
	mov.f64 	%fd351, %fd321;
	@%p167 bra 	$L__BB9_208;
	ld.shared.f64 	%fd147, [_ZN6thrust24THRUST_300001_SM_1000_NS8cuda_cub4core6detail5shmemE+120];
	ld.shared.u64 	%rd102, [_ZN6thrust24THRUST_300001_SM_1000_NS8cuda_cub4core6detail5shmemE+128];
	abs.f64 	%fd148, %fd321;
	abs.f64 	%fd149, %fd147;
	setp.lt.f64 	%p168, %fd148, %fd149;
	mov.u64 	%rd355, %rd102;
	mov.f64 	%fd351, %fd147;
	@%p168 bra 	$L__BB9_208;
	setp.lt.f64 	%p169, %fd149, %fd148;
	mov.u64 	%rd355, %rd321;
	mov.f64 	%fd351, %fd321;
	@%p169 bra 	$L__BB9_208;
	setp.lt.s64 	%p170, %rd321, %rd102;
	selp.f64 	%fd351, %fd321, %fd147, %p170;
	min.s64 	%rd355, %rd321, %rd102;
	bra.uni 	$L__BB9_208;
$L__BB9_121:
	mov.u32 	%r20, %tid.x;
	add.s64 	%rd104, %rd196, %rd4;
	cvt.u64.u32 	%rd105, %r20;
	add.s64 	%rd201, %rd105, %rd4;
	cvta.to.global.u64 	%rd202, %rd195;
	shl.b64 	%rd203, %rd201, 3;
	add.s64 	%rd204, %rd202, %rd203;
	ld.global.f64 	%fd274, [%rd204];
	add.s32 	%r36, %r20, 256;
	cvt.u64.u32 	%rd205, %r36;
	ld.global.f64 	%fd275, [%rd204+2048];
	add.s32 	%r37, %r20, 512;
	cvt.u64.u32 	%rd206, %r37;
	ld.global.f64 	%fd276, [%rd204+4096];
	add.s32 	%r38, %r20, 768;
	cvt.u64.u32 	%rd207, %r38;
	ld.global.f64 	%fd277, [%rd204+6144];
	or.b32  	%r39, %r20, 1024;
	cvt.u64.u32 	%rd106, %r39;
	add.s64 	%rd343, %rd104, %rd106;
	ld.global.f64 	%fd339, [%rd204+8192];
	abs.f64 	%fd278, %fd274;
	abs.f64 	%fd279, %fd275;
	setp.geu.f64 	%p2, %fd278, %fd279;
	selp.f64 	%fd280, %fd274, %fd275, %p2;
	selp.b64 	%rd208, %rd105, %rd205, %p2;
	abs.f64 	%fd281, %fd280;
	abs.f64 	%fd282, %fd276;
	setp.geu.f64 	%p3, %fd281, %fd282;
	selp.f64 	%fd283, %fd280, %fd276, %p3;
	selp.b64 	%rd209, %rd208, %rd206, %p3;
	abs.f64 	%fd284, %fd283;
	abs.f64 	%fd285, %fd277;
	setp.geu.f64 	%p4, %fd284, %fd285;
	selp.f64 	%fd152, %fd283, %fd277, %p4;
	selp.b64 	%rd108, %rd209, %rd207, %p4;
	abs.f64 	%fd153, %fd152;
	abs.f64 	%fd154, %fd339;
	setp.lt.f64 	%p5, %fd153, %fd154;
	@%p5 bra 	$L__BB9_123;
	setp.lt.f64 	%p6, %fd154, %fd153;
	setp.lt.u64 	%p7, %rd108, %rd106;
	or.pred  	%p8, %p6, %p7;
	selp.f64 	%fd339, %fd152, %fd339, %p8;
	add.s64 	%rd212, %rd104, %rd108;
	selp.b64 	%rd343, %rd212, %rd343, %p8;
$L__BB9_123:
	setp.le.u64 	%p9, %rd198, %rd5;
	@%p9 bra 	$L__BB9_164;
	setp.ne.s32 	%p10, %r20, 0;
	@%p10 bra 	$L__BB9_126;
	atom.global.add.u64 	%rd213, [%rd1+8], 1280;
	add.s64 	%rd214, %rd213, %rd5;
	st.shared.u64 	[_ZN6thrust24THRUST_300001_SM_1000_NS8cuda_cub4core6detail5shmemE+152], %rd214;
$L__BB9_126:
	bar.sync 	0;
	ld.shared.u64 	%rd331, [_ZN6thrust24THRUST_300001_SM_1000_NS8cuda_cub4core6detail5shmemE+152];
	add.s64 	%rd215, %rd331, 1280;
	setp.gt.s64 	%p11, %rd215, %rd198;
	@%p11 bra 	$L__BB9_141;
	mov.f64 	%fd323, %fd339;
	mov.u64 	%rd324, %rd343;
$L__BB9_128:
	add.s64 	%rd216, %rd331, %rd105;
	cvta.to.global.u64 	%rd217, %rd195;
	shl.b64 	%rd218, %rd216, 3;
	add.s64 	%rd219, %rd217, %rd218;
	add.s64 	%rd325, %rd216, %rd196;
	ld.global.f64 	%fd324, [%rd219];
	add.s64 	%rd326, %rd325, 256;
	ld.global.f64 	%fd325, [%rd219+2048];
	add.s64 	%rd327, %rd325, 512;
	ld.global.f64 	%fd326, [%rd219+4096];
	add.s64 	%rd328, %rd325, 768;
	ld.global.f64 	%fd327, [%rd219+6144];
	add.s64 	%rd343, %rd325, 1024;
	ld.global.f64 	%fd339, [%rd219+8192];
	abs.f64 	%fd163, %fd323;
	abs.f64 	%fd164, %fd324;
	setp.lt.f64 	%p12, %fd163, %fd164;
	@%p12 bra 	$L__BB9_130;
	setp.lt.f64 	%p13, %fd164, %fd163;
	setp.lt.s64 	%p14, %rd324, %rd325;
	or.pred  	%p15, %p13, %p14;
	selp.f64 	%fd324, %fd323, %fd324, %p15;
	selp.b64 	%rd325, %rd324, %rd325, %p15;
$L__BB9_130:
	abs.f64 	%fd167, %fd324;
	abs.f64 	%fd168, %fd325;
	setp.lt.f64 	%p16, %fd167, %fd168;
	@%p16 bra 	$L__BB9_132;
	setp.lt.f64 	%p17, %fd168, %fd167;
	setp.lt.s64 	%p18, %rd325, %rd326;
	or.pred  	%p19, %p17, %p18;
	selp.f64 	%fd325, %fd324, %fd325, %p19;
	selp.b64 	%rd326, %rd325, %rd326, %p19;
$L__BB9_132:
	abs.f64 	%fd171, %fd325;
	abs.f64 	%fd172, %fd326;
	setp.lt.f64 	%p20, %fd171, %fd172;
	@%p20 bra 	$L__BB9_134;
	setp.lt.f64 	%p21, %fd172, %fd171;
	setp.lt.s64 	%p22, %rd326, %rd327;
	or.pred  	%p23, %p21, %p22;
	selp.f64 	%fd326, %fd325, %fd326, %p23;
	selp.b64 	%rd327, %rd326, %rd327, %p23;
$L__BB9_134:
	abs.f64 	%fd175, %fd326;
	abs.f64 	%fd176, %fd327;
	setp.lt.f64 	%p24, %fd175, %fd176;
	@%p24 bra 	$L__BB9_136;
	setp.lt.f64 	%p25, %fd176, %fd175;
	setp.lt.s64 	%p26, %rd327, %rd328;
	or.pred  	%p27, %p25, %p26;
	selp.f64 	%fd327, %fd326, %fd327, %p27;
	selp.b64 	%rd328, %rd327, %rd328, %p27;
$L__BB9_136:
	abs.f64 	%fd179, %fd327;
	abs.f64 	%fd180, %fd339;
	setp.lt.f64 	%p28, %fd179, %fd180;
	@%p28 bra 	$L__BB9_138;
	setp.lt.f64 	%p29, %fd180, %fd179;
	setp.lt.s64 	%p30, %rd328, %rd343;
	or.pred  	%p31, %p29, %p30;
	selp.f64 	%fd339, %fd327, %fd339, %p31;
	selp.b64 	%rd343, %rd328, %rd343, %p31;
$L__BB9_138:
	setp.ne.s32 	%p32, %r20, 0;
	bar.sync 	0;
	@%p32 bra 	$L__BB9_140;
	atom.global.add.u64 	%rd220, [%rd1+8], 1280;
	add.s64 	%rd221, %rd220, %rd5;
	st.shared.u64 	[_ZN6thrust24THRUST_300001_SM_1000_NS8cuda_cub4core6detail5shmemE+152], %rd221;
$L__BB9_140:
	bar.sync 	0;
	ld.shared.u64 	%rd331, [_ZN6thrust24THRUST_300001_SM_1000_NS8cuda_cub4core6detail5shmemE+152];
	add.s64 	%rd222, %rd331, 1280;
	setp.le.s64 	%p33, %rd222, %rd198;
	mov.f64 	%fd323, %fd339;
	mov.u64 	%rd324, %rd343;
	@%p33 bra 	$L__BB9_128;
$L__BB9_141:
	setp.le.s64 	%p34, %rd198, %rd331;
	@%p34 bra 	$L__BB9_164;
	cvt.u32.u64 	%r40, %rd331;
	cvt.u32.u64 	%r41, %rd198;
	sub.s32 	%r21, %r41, %r40;
	setp.ge.s32 	%p35, %r20, %r21;
	@%p35 bra 	$L__BB9_164;
	cvta.to.global.u64 	%rd132, %rd195;
	not.b32 	%r43, %r20;
	add.s32 	%r44, %r43, %r41;
	sub.s32 	%r22, %r44, %r40;
	and.b32  	%r46, %r22, 768;
	setp.eq.s32 	%p36, %r46, 768;
	mov.u32 	%r397, %r20;
	@%p36 bra 	$L__BB9_149;
	add.s64 	%rd224, %rd331, %rd105;
	add.s64 	%rd333, %rd224, %rd196;
	shl.b64 	%rd225, %rd224, 3;
	add.s64 	%rd332, %rd132, %rd225;
	shr.u32 	%r47, %r22, 8;
	add.s32 	%r48, %r47, 1;
	and.b32  	%r49, %r48, 3;
	neg.s32 	%r395, %r49;
	mov.u32 	%r397, %r20;
$L__BB9_145:
	.pragma "nounroll";
	mov.u64 	%rd137, %rd343;
	mov.f64 	%fd184, %fd339;
	ld.global.f64 	%fd185, [%rd332];
	abs.f64 	%fd186, %fd184;
	abs.f64 	%fd187, %fd185;
	setp.lt.f64 	%p37, %fd186, %fd187;
	mov.f64 	%fd339, %fd185;
	mov.u64 	%rd343, %rd333;
	@%p37 bra 	$L__BB9_148;
	setp.lt.f64 	%p38, %fd187, %fd186;
	mov.f64 	%fd339, %fd184;
	mov.u64 	%rd343, %rd137;
	@%p38 bra 	$L__BB9_148;
	setp.lt.s64 	%p39, %rd137, %rd333;
	selp.f64 	%fd339, %fd184, %fd185, %p39;
	min.s64 	%rd343, %rd137, %rd333;
$L__BB9_148:
	add.s32 	%r397, %r397, 256;
	add.s64 	%rd333, %rd333, 256;
	add.s64 	%rd332, %rd332, 2048;
	add.s32 	%r395, %r395, 1;
	setp.ne.s32 	%p40, %r395, 0;
	@%p40 bra 	$L__BB9_145;
$L__BB9_149:
	setp.lt.u32 	%p41, %r22, 768;
	@%p41 bra 	$L__BB9_164;
	add.s32 	%r398, %r397, 512;
$L__BB9_151:
	mov.u32 	%r30, %r398;
	add.s32 	%r50, %r30, -512;
	cvt.u64.u32 	%rd226, %r50;
	add.s64 	%rd227, %rd331, %rd226;
	shl.b64 	%rd228, %rd227, 3;
	add.s64 	%rd145, %rd132, %rd228;
	add.s64 	%rd146, %rd227, %rd196;
	ld.global.f64 	%fd193, [%rd145];
	abs.f64 	%fd194, %fd339;
	abs.f64 	%fd195, %fd193;
	setp.lt.f64 	%p42, %fd194, %fd195;
	mov.f64 	%fd335, %fd193;
	mov.u64 	%rd339, %rd146;
	@%p42 bra 	$L__BB9_154;
	setp.lt.f64 	%p43, %fd195, %fd194;
	mov.f64 	%fd335, %fd339;
	mov.u64 	%rd339, %rd343;
	@%p43 bra 	$L__BB9_154;
	setp.lt.s64 	%p44, %rd343, %rd146;
	selp.f64 	%fd335, %fd339, %fd193, %p44;
	min.s64 	%rd339, %rd343, %rd146;
$L__BB9_154:
	add.s32 	%r51, %r30, -256;
	cvt.u64.u32 	%rd229, %r51;
	add.s64 	%rd230, %rd331, %rd229;
	add.s64 	%rd149, %rd230, %rd196;
	ld.global.f64 	%fd198, [%rd145+2048];
	abs.f64 	%fd199, %fd335;
	abs.f64 	%fd200, %fd198;
	setp.lt.f64 	%p45, %fd199, %fd200;
	mov.f64 	%fd336, %fd198;
	mov.u64 	%rd340, %rd149;
	@%p45 bra 	$L__BB9_157;
	setp.lt.f64 	%p46, %fd200, %fd199;
	mov.f64 	%fd336, %fd335;
	mov.u64 	%rd340, %rd339;
	@%p46 bra 	$L__BB9_157;
	setp.lt.s64 	%p47, %rd339, %rd149;
	selp.f64 	%fd336, %fd335, %fd198, %p47;
	min.s64 	%rd340, %rd339, %rd149;
$L__BB9_157:
	cvt.u64.u32 	%rd231, %r30;
	add.s64 	%rd232, %rd331, %rd231;
	add.s64 	%rd152, %rd232, %rd196;
	ld.global.f64 	%fd203, [%rd145+4096];
	abs.f64 	%fd204, %fd336;
	abs.f64 	%fd205, %fd203;
	setp.lt.f64 	%p48, %fd204, %fd205;
	mov.f64 	%fd337, %fd203;
	mov.u64 	%rd341, %rd152;
	@%p48 bra 	$L__BB9_160;
	setp.lt.f64 	%p49, %fd205, %fd204;
	mov.f64 	%fd337, %fd336;
	mov.u64 	%rd341, %rd340;
	@%p49 bra 	$L__BB9_160;
	setp.lt.s64 	%p50, %rd340, %rd152;
	selp.f64 	%fd337, %fd336, %fd203, %p50;
	min.s64 	%rd341, %rd340, %rd152;
$L__BB9_160:
	add.s32 	%r52, %r30, 256;
	cvt.u64.u32 	%rd233, %r52;
	add.s64 	%rd234, %rd331, %rd233;
	add.s64 	%rd155, %rd234, %rd196;
	ld.global.f64 	%fd208, [%rd145+6144];
	abs.f64 	%fd209, %fd337;
	abs.f64 	%fd210, %fd208;
	setp.lt.f64 	%p51, %fd209, %fd210;
	mov.f64 	%fd339, %fd208;
	mov.u64 	%rd343, %rd155;
	@%p51 bra 	$L__BB9_163;
	setp.lt.f64 	%p52, %fd210, %fd209;
	mov.f64 	%fd339, %fd337;
	mov.u64 	%rd343, %rd341;
	@%p52 bra 	$L__BB9_163;
	setp.lt.s64 	%p53, %rd341, %rd155;
	selp.f64 	%fd339, %fd337, %fd208, %p53;
	min.s64 	%rd343, %rd341, %rd155;
$L__BB9_163:
	add.s32 	%r398, %r30, 1024;
	add.s32 	%r53, %r30, 512;
	setp.lt.s32 	%p54, %r53, %r21;
	@%p54 bra 	$L__BB9_151;
$L__BB9_164:
	// begin inline asm
	mov.u32 %r54, %laneid;
	// end inline asm
	mov.b64 	%rd235, %fd339;
	mov.b64 	{%r56, %r61}, %rd235;
	mov.b32 	%r72, 1;
	mov.b32 	%r73, 31;
	mov.b32 	%r74, -1;
	// begin inline asm
	shfl.sync.down.b32 %r55, %r56, %r72, %r73, %r74;
	// end inline asm
	// begin inline asm
	shfl.sync.down.b32 %r60, %r61, %r72, %r73, %r74;
	// end inline asm
	mov.b64 	%rd236, {%r55, %r60};
	mov.b64 	%fd214, %rd236;
	mov.b64 	{%r66, %r71}, %rd343;
	// begin inline asm
	shfl.sync.down.b32 %r65, %r66, %r72, %r73, %r74;
	// end inline asm
	// begin inline asm
	shfl.sync.down.b32 %r70, %r71, %r72, %r73, %r74;
	// end inline asm
	mov.b64 	%rd159, {%r65, %r70};
	setp.gt.s32 	%p55, %r54, 30;
	mov.f64 	%fd340, %fd339;
	mov.u64 	%rd344, %rd343;
	@%p55 bra 	$L__BB9_168;
	abs.f64 	%fd215, %fd339;
	abs.f64 	%fd216, %fd214;
	setp.lt.f64 	%p56, %fd215, %fd216;
	mov.f64 	%fd340, %fd214;
	mov.u64 	%rd344, %rd159;
	@%p56 bra 	$L__BB9_168;
	setp.lt.f64 	%p57, %fd216, %fd215;
	mov.f64 	%fd340, %fd339;
	mov.u64 	%rd344, %rd343;
	@%p57 bra 	$L__BB9_168;
	setp.lt.s64 	%p58, %rd343, %rd159;
	selp.f64 	%fd340, %fd339, %fd214, %p58;
	min.s64 	%rd344, %rd343, %rd159;
$L__BB9_168:
	mov.b64 	%rd237, %fd340;
	mov.b64 	{%r76, %r81}, %rd237;
	mov.b32 	%r92, 2;
	mov.b32 	%r93, 31;
	mov.b32 	%r94, -1;
	// begin inline asm
	shfl.sync.down.b32 %r75, %r76, %r92, %r93, %r94;
	// end inline asm
	// begin inline asm
	shfl.sync.down.b32 %r80, %r81, %r92, %r93, %r94;
	// end inline asm
	mov.b64 	%rd238, {%r75, %r80};
	mov.b64 	%fd219, %rd238;
	mov.b64 	{%r86, %r91}, %rd344;
	// begin inline asm
	shfl.sync.down.b32 %r85, %r86, %r92, %r93, %r94;
	// end inline asm
	// begin inline asm
	shfl.sync.down.b32 %r90, %r91, %r92, %r93, %r94;
	// end inline asm
	mov.b64 	%rd162, {%r85, %r90};
	setp.gt.s32 	%p59, %r54, 29;
	mov.f64 	%fd341, %fd340;
	mov.u64 	%rd345, %rd344;
	@%p59 bra 	$L__BB9_172;
	abs.f64 	%fd220, %fd340;
	abs.f64 	%fd221, %fd219;
	setp.lt.f64 	%p60, %fd220, %fd221;
	mov.f64 	%fd341, %fd219;
	mov.u64 	%rd345, %rd162;
	@%p60 bra 	$L__BB9_172;
	setp.lt.f64 	%p61, %fd221, %fd220;
	mov.f64 	%fd341, %fd340;
	mov.u64 	%rd345, %rd344;
	@%p61 bra 	$L__BB9_172;
	setp.lt.s64 	%p62, %rd344, %rd162;
	selp.f64 	%fd341, %fd340, %fd219, %p62;
	min.s64 	%rd345, %rd344, %rd162;
$L__BB9_172:
	mov.b64 	%rd239, %fd341;
	mov.b64 	{%r96, %r101}, %rd239;
	mov.b32 	%r112, 4;
	mov.b32 	%r113, 31;
	mov.b32 	%r114, -1;
	// begin inline asm
	shfl.sync.down.b32 %r95, %r96, %r112, %r113, %r114;
	// end inline asm
	// begin inline asm
	shfl.sync.down.b32 %r100, %r101, %r112, %r113, %r114;
	// end inline asm
	mov.b64 	%rd240, {%r95, %r100};
	mov.b64 	%fd224, %rd240;
	mov.b64 	{%r106, %r111}, %rd345;
	// begin inline asm
	shfl.sync.down.b32 %r105, %r106, %r112, %r113, %r114;
	// end inline asm
	// begin inline asm
	shfl.sync.down.b32 %r110, %r111, %r112, %r113, %r114;
	// end inline asm
	mov.b64 	%rd165, {%r105, %r110};
	setp.gt.s32 	%p63, %r54, 27;
	mov.f64 	%fd342, %fd341;
	mov.u64 	%rd346, %rd345;
	@%p63 bra 	$L__BB9_176;
	abs.f64 	%fd225, %fd341;
	abs.f64 	%fd226, %fd224;
	setp.lt.f64 	%p64, %fd225, %fd226;
	mov.f64 	%fd342, %fd224;
	mov.u64 	%rd346, %rd165;
	@%p64 bra 	$L__BB9_176;
	setp.lt.f64 	%p65, %fd226, %fd225;
	mov.f64 	%fd342, %fd341;
	mov.u64 	%rd346, %rd345;
	@%p65 bra 	$L__BB9_176;
	setp.lt.s64 	%p66, %rd345, %rd165;
	selp.f64 	%fd342, %fd341, %fd224, %p66;
	min.s64 	%rd346, %rd345, %rd165;
$L__BB9_176:
	mov.b64 	%rd241, %fd342;
	mov.b64 	{%r116, %r121}, %rd241;
	mov.b32 	%r132, 8;
	mov.b32 	%r133, 31;
	mov.b32 	%r134, -1;
	// begin inline asm
	shfl.sync.down.b32 %r115, %r116, %r132, %r133, %r134;
	// end inline asm
	// begin inline asm
	shfl.sync.down.b32 %r120, %r121, %r132, %r133, %r134;
	// end inline asm
	mov.b64 	%rd242, {%r115, %r120};
	mov.b64 	%fd229, %rd242;
	mov.b64 	{%r126, %r131}, %rd346;
	// begin inline asm
	shfl.sync.down.b32 %r125, %r126, %r132, %r133, %r134;
	// end inline asm
	// begin inline asm
	shfl.sync.down.b32 %r130, %r131, %r132, %r133, %r134;
	// end inline asm
	mov.b64 	%rd168, {%r125, %r130};
	setp.gt.s32 	%p67, %r54, 23;
	mov.f64 	%fd343, %fd342;
	mov.u64 	%rd347, %rd346;
	@%p67 bra 	$L__BB9_180;
	abs.f64 	%fd230, %fd342;
	abs.f64 	%fd231, %fd229;
	setp.lt.f64 	%p68, %fd230, %fd231;
	mov.f64 	%fd343, %fd229;
	mov.u64 	%rd347, %rd168;
	@%p68 bra 	$L__BB9_180;
	setp.lt.f64 	%p69, %fd231, %fd230;
	mov.f64 	%fd343, %fd342;
	mov.u64 	%rd347, %rd346;
	@%p69 bra 	$L__BB9_180;
	setp.lt.s64 	%p70, %rd346, %rd168;
	selp.f64 	%fd343, %fd342, %fd229, %p70;
	min.s64 	%rd347, %rd346, %rd168;
$L__BB9_180:
	mov.b64 	%rd243, %fd343;
	mov.b64 	{%r136, %r141}, %rd243;
	mov.b32 	%r152, 16;
	mov.b32 	%r153, 31;
	mov.b32 	%r154, -1;
	// begin inline asm
	shfl.sync.down.b32 %r135, %r136, %r152, %r153, %r154;
	// end inline asm
	// begin inline asm
	shfl.sync.down.b32 %r140, %r141, %r152, %r153, %r154;
	// end inline asm
	mov.b64 	%rd244, {%r135, %r140};
	mov.b64 	%fd234, %rd244;
	mov.b64 	{%r146, %r151}, %rd347;
	// begin inline asm
	shfl.sync.down.b32 %r145, %r146, %r152, %r153, %r154;
	// end inline asm
	// begin inline asm
	shfl.sync.down.b32 %r150, %r151, %r152, %r153, %r154;
	// end inline asm
	mov.b64 	%rd171, {%r145, %r150};
	setp.gt.s32 	%p71, %r54, 15;
	mov.f64 	%fd351, %fd343;
	mov.u64 	%rd355, %rd347;
	@%p71 bra 	$L__BB9_184;
	abs.f64 	%fd235, %fd343;
	abs.f64 	%fd236, %fd234;
	setp.lt.f64 	%p72, %fd235, %fd236;
	mov.f64 	%fd351, %fd234;
	mov.u64 	%rd355, %rd171;
	@%p72 bra 	$L__BB9_184;
	setp.lt.f64 	%p73, %fd236, %fd235;
	mov.f64 	%fd351, %fd343;
	mov.u64 	%rd355, %rd347;
	@%p73 bra 	$L__BB9_184;
	setp.lt.s64 	%p74, %rd347, %rd171;
	selp.f64 	%fd351, %fd343, %fd234, %p74;
	min.s64 	%rd355, %rd347, %rd171;
$L__BB9_184:
	setp.ne.s32 	%p75, %r54, 0;
	@%p75 bra 	$L__BB9_186;
	shr.u32 	%r155, %r20, 1;
	and.b32  	%r156, %r155, 496;
	mov.u32 	%r157, _ZN6thrust24THRUST_300001_SM_1000_NS8cuda_cub4core6detail5shmemE;
	add.s32 	%r158, %r157, %r156;
	st.shared.f64 	[%r158+8], %fd351;
	st.shared.u64 	[%r158+16], %rd355;
$L__BB9_186:
	bar.sync 	0;
	setp.ne.s32 	%p76, %r20, 0;
	@%p76 bra 	$L__BB9_208;
	ld.shared.f64 	%fd239, [_ZN6thrust24THRUST_300001_SM_1000_NS8cuda_cub4core6detail5shmemE+24];
	ld.shared.u64 	%rd174, [_ZN6thrust24THRUST_300001_SM_1000_NS8cuda_cub4core6detail5shmemE+32];
	abs.f64 	%fd240, %fd351;
	abs.f64 	%fd241, %fd239;
	setp.lt.f64 	%p77, %fd240, %fd241;
	mov.f64 	%fd345, %fd239;
	mov.u64 	%rd349, %rd174;
	@%p77 bra 	$L__BB9_190;
	setp.lt.f64 	%p78, %fd241, %fd240;
	mov.f64 	%fd345, %fd351;
	mov.u64 	%rd349, %rd355;
	@%p78 bra 	$L__BB9_190;
	setp.lt.s64 	%p79, %rd355, %rd174;
	selp.f64 	%fd345, %fd351, %fd239, %p79;
	min.s64 	%rd349, %rd355, %rd174;
$L__BB9_190:
	ld.shared.f64 	%fd244, [_ZN6thrust24THRUST_300001_SM_1000_NS8cuda_cub4core6detail5shmemE+40];
	ld.shared.u64 	%rd177, [_ZN6thrust24THRUST_300001_SM_1000_NS8cuda_cub4core6detail5shmemE+48];
	abs.f64 	%fd245, %fd345;
	abs.f64 	%fd246, %fd244;
	setp.lt.f64 	%p80, %fd245, %fd246;
	mov.f64 	%fd346, %fd244;
	mov.u64 	%rd350, %rd177;
	@%p80 bra 	$L__BB9_193;
	setp.lt.f64 	%p81, %fd246, %fd245;
	mov.f64 	%fd346, %fd345;
	mov.u64 	%rd350, %rd349;
	@%p81 bra 	$L__BB9_193;
	setp.lt.s64 	%p82, %rd349, %rd177;
	selp.f64 	%fd346, %fd345, %fd244, %p82;
	min.s64 	%rd350, %rd349, %rd177;
$L__BB9_193:
	ld.shared.f64 	%fd249, [_ZN6thrust24THRUST_300001_SM_1000_NS8cuda_cub4core6detail5shmemE+56];
	ld.shared.u64 	%rd180, [_ZN6thrust24THRUST_300001_SM_1000_NS8cuda_cub4core6detail5shmemE+64];
	abs.f64 	%fd250, %fd346;
	abs.f64 	%fd251, %fd249;
	setp.lt.f64 	%p83, %fd250, %fd251;
	mov.f64 	%fd347, %fd249;
	mov.u64 	%rd351, %rd180;
	@%p83 bra 	$L__BB9_196;
	setp.lt.f64 	%p84, %fd251, %fd250;
	mov.f64 	%fd347, %fd346;
	mov.u64 	%rd351, %rd350;
	@%p84 bra 	$L__BB9_196;
	setp.lt.s64 	%p85, %rd350, %rd180;
	selp.f64 	%fd347, %fd346, %fd249, %p85;
	min.s64 	%rd351, %rd350, %rd180;
$L__BB9_196:
	ld.shared.f64 	%fd254, [_ZN6thrust24THRUST_300001_SM_1000_NS8cuda_cub4core6detail5shmemE+72];
	ld.shared.u64 	%rd183, [_ZN6thrust24THRUST_300001_SM_1000_NS8cuda_cub4core6detail5shmemE+80];
	abs.f64 	%fd255, %fd347;
	abs.f64 	%fd256, %fd254;
	setp.lt.f64 	%p86, %fd255, %fd256;
	mov.f64 	%fd348, %fd254;
	mov.u64 	%rd352, %rd183;
	@%p86 bra 	$L__BB9_199;
	setp.lt.f64 	%p87, %fd256, %fd255;
	mov.f64 	%fd348, %fd347;
	mov.u64 	%rd352, %rd351;
	@%p87 bra 	$L__BB9_199;
	setp.lt.s64 	%p88, %rd351, %rd183;
	selp.f64 	%fd348, %fd347, %fd254, %p88;
	min.s64 	%rd352, %rd351, %rd183;
$L__BB9_199:
	ld.shared.f64 	%fd259, [_ZN6thrust24THRUST_300001_SM_1000_NS8cuda_cub4core6detail5shmemE+88];
	ld.shared.u64 	%rd186, [_ZN6thrust24THRUST_300001_SM_1000_NS8cuda_cub4core6detail5shmemE+96];
	abs.f64 	%fd260, %fd348;
	abs.f64 	%fd261, %fd259;
	setp.lt.f64 	%p89, %fd260, %fd261;
	mov.f64 	%fd349, %fd259;
	mov.u64 	%rd353, %rd186;
	@%p89 bra 	$L__BB9_202;
	setp.lt.f64 	%p90, %fd261, %fd260;
	mov.f64 	%fd349, %fd348;
	mov.u64 	%rd353, %rd352;
	@%p90 bra 	$L__BB9_202;
	setp.lt.s64 	%p91, %rd352, %rd186;
	selp.f64 	%fd349, %fd348, %fd259, %p91;
	min.s64 	%rd353, %rd352, %rd186;
$L__BB9_202:
	ld.shared.f64 	%fd264, [_ZN6thrust24THRUST_300001_SM_1000_NS8cuda_cub4core6detail5shmemE+104];
	ld.shared.u64 	%rd189, [_ZN6thrust24THRUST_300001_SM_1000_NS8cuda_cub4core6detail5shmemE+112];
	abs.f64 	%fd265, %fd349;
	abs.f64 	%fd266, %fd264;
	setp.lt.f64 	%p92, %fd265, %fd266;
	mov.f64 	%fd350, %fd264;
	mov.u64 	%rd354, %rd189;
	@%p92 bra 	$L__BB9_205;
	setp.lt.f64 	%p93, %fd266, %fd265;
	mov.f64 	%fd350, %fd349;
	mov.u64 	%rd354, %rd353;
	@%p93 bra 	$L__BB9_205;
	setp.lt.s64 	%p94, %rd353, %rd189;
	selp.f64 	%fd350, %fd349, %fd264, %p94;
	min.s64 	%rd354, %rd353, %rd189;
$L__BB9_205:
	ld.shared.f64 	%fd269, [_ZN6thrust24THRUST_300001_SM_1000_NS8cuda_cub4core6detail5shmemE+120];
	ld.shared.u64 	%rd192, [_ZN6thrust24THRUST_300001_SM_1000_NS8cuda_cub4core6detail5shmemE+128];
	abs.f64 	%fd270, %fd350;
	abs.f64 	%fd271, %fd269;
	setp.lt.f64 	%p95, %fd270, %fd271;
	mov.u64 	%rd355, %rd192;
	mov.f64 	%fd351, %fd269;
	@%p95 bra 	$L__BB9_208;
	setp.lt.f64 	%p96, %fd271, %fd270;
	mov.u64 	%rd355, %rd354;
	mov.f64 	%fd351, %fd350;
	@%p96 bra 	$L__BB9_208;
	setp.lt.s64 	%p97, %rd354, %rd192;
	selp.f64 	%fd351, %fd350, %fd269, %p97;
	min.s64 	%rd355, %rd354, %rd192;
$L__BB9_208:
	mov.u32 	%r389, %tid.x;
	setp.ne.s32 	%p214, %r389, 0;
	@%p214 bra 	$L__BB9_210;
	ld.param.u64 	%rd286, [_ZN6thrust24THRUST_300001_SM_1000_NS8cuda_cub4core6detail13_kernel_agentINS1_8__reduce11ReduceAgentINS0_12zip_iteratorIN4cuda3std3__45tupleIJNS0_10device_ptrIdEENS0_17counting_iteratorIlNS0_11use_defaultESF_SF_EEEEEEEPNSB_IJdlEEESJ_lNS1_9__extrema9arg_max_fIdl10comparatorEEEEJSI_SK_lN3cub18CUB_300001_SM_100013GridEvenShareIlEENSR_9GridQueueIyEESO_EEEvDpT0__param_1];
	cvta.to.global.u64 	%rd283, %rd286;
	mul.wide.u32 	%rd284, %r1, 16;
	add.s64 	%rd285, %rd283, %rd284;
	st.global.f64 	[%rd285], %fd351;
	st.global.u64 	[%rd285+8], %rd355;
$L__BB9_210:
	ret;

}
	// .globl	_ZN6thrust24THRUST_300001_SM_1000_NS8cuda_cub4core6detail13_kernel_agentINS1_8__reduce10DrainAgentIlEEJN3cub18CUB_300001_SM_10009GridQueueIyEElEEEvDpT0_
.visible .entry _ZN6thrust24THRUST_300001_SM_1000_NS8cuda_cub4core6detail13_kernel_agentINS1_8__reduce10DrainAgentIlEEJN3cub18CUB_300001_SM_10009GridQueueIyEElEEEvDpT0_(
	.param .align 8 .b8 _ZN6thrust24THRUST_300001_SM_1000_NS8cuda_cub4core6detail13_kernel_agentINS1_8__reduce10DrainAgentIlEEJN3cub18CUB_300001_SM_10009GridQueueIyEElEEEvDpT0__param_0[8],
	.param .u64 _ZN6thrust24THRUST_300001_SM_1000_NS8cuda_cub4core6detail13_kernel_agentINS1_8__reduce10DrainAgentIlEEJN3cub18CUB_300001_SM_10009GridQueueIyEElEEEvDpT0__param_1
)
.maxntid 1
{
	.reg .b64 	%rd<5>;

	ld.param.u64 	%rd1, [_ZN6thrust24THRUST_300001_SM_1000_NS8cuda_cub4core6detail13_kernel_agentINS1_8__reduce10DrainAgentIlEEJN3cub18CUB_300001_SM_10009GridQueueIyEElEEEvDpT0__param_0];
	ld.param.u64 	%rd2, [_ZN6thrust24THRUST_300001_SM_1000_NS8cuda_cub4core6detail13_kernel_agentINS1_8__reduce10DrainAgentIlEEJN3cub18CUB_300001_SM_10009GridQueueIyEElEEEvDpT0__param_1];
	cvta.to.global.u64 	%rd3, %rd1;
	st.global.u64 	[%rd3], %rd2;
	mov.b64 	%rd4, 0;
	st.global.u64 	[%rd3+8], %rd4;
	ret;

}
	// .globl	_ZN6thrust24THRUST_300001_SM_1000_NS8cuda_cub4core6detail13_kernel_agentINS1_8__reduce11ReduceAgentIPN4cuda3std3__45tupleIJdlEEESC_SB_lNS1_9__extrema9arg_max_fIdl10comparatorEEEEJSC_SC_iSG_EEEvDpT0_
.visible .entry _ZN6thrust24THRUST_300001_SM_1000_NS8cuda_cub4core6detail13_kernel_agentINS1_8__reduce11ReduceAgentIPN4cuda3std3__45tupleIJdlEEESC_SB_lNS1_9__extrema9arg_max_fIdl10comparatorEEEEJSC_SC_iSG_EEEvDpT0_(
	.param .u64 .ptr .align 1 _ZN6thrust24THRUST_300001_SM_1000_NS8cuda_cub4core6detail13_kernel_agentINS1_8__reduce11ReduceAgentIPN4cuda3std3__45tupleIJdlEEESC_SB_lNS1_9__extrema9arg_max_fIdl10comparatorEEEEJSC_SC_iSG_EEEvDpT0__param_0,
	.param .u64 .ptr .align 1 _ZN6thrust24THRUST_300001_SM_1000_NS8cuda_cub4core6detail13_kernel_agentINS1_8__reduce11ReduceAgentIPN4cuda3std3__45tupleIJdlEEESC_SB_lNS1_9__extrema9arg_max_fIdl10comparatorEEEEJSC_SC_iSG_EEEvDpT0__param_1,
	.param .u32 _ZN6thrust24THRUST_300001_SM_1000_NS8cuda_cub4core6detail13_kernel_agentINS1_8__reduce11ReduceAgentIPN4cuda3std3__45tupleIJdlEEESC_SB_lNS1_9__extrema9arg_max_fIdl10comparatorEEEEJSC_SC_iSG_EEEvDpT0__param_2,
	.param .align 1 .b8 _ZN6thrust24THRUST_300001_SM_1000_NS8cuda_cub4core6detail13_kernel_agentINS1_8__reduce11ReduceAgentIPN4cuda3std3__45tupleIJdlEEESC_SB_lNS1_9__extrema9arg_max_fIdl10comparatorEEEEJSC_SC_iSG_EEEvDpT0__param_3[1]
)
.maxntid 256
{
	.reg .pred 	%p<264>;
	.reg .b32 	%r<374>;
	.reg .b64 	%rd<509>;
	.reg .b64 	%fd<423>;

	ld.param.u64 	%rd236, [_ZN6thrust24THRUST_300001_SM_1000_NS8cuda_cub4core6detail13_kernel_agentINS1_8__reduce11ReduceAgentIPN4cuda3std3__45tupleIJdlEEESC_SB_lNS1_9__extrema9arg_max_fIdl10comparatorEEEEJSC_SC_iSG_EEEvDpT0__param_0];
	ld.param.u32 	%r29, [_ZN6thrust24THRUST_300001_SM_1000_NS8cuda_cub4core6detail13_kernel_agentINS1_8__reduce11ReduceAgentIPN4cuda3std3__45tupleIJdlEEESC_SB_lNS1_9__extrema9arg_max_fIdl10comparatorEEEEJSC_SC_iSG_EEEvDpT0__param_2];
	cvt.s64.s32 	%rd1, %r29;
	setp.eq.s32 	%p1, %r29, 0;
	@%p1 bra 	$L__BB11_234;
	setp.gt.s32 	%p2, %r29, 1279;
	@%p2 bra 	$L__BB11_121;
	mov.u32 	%r1, %tid.x;
	setp.ge.s32 	%p147, %r1, %r29;
	mov.f64 	%fd354, 0d0000000000000000;
	mov.b64 	%rd432, 0;
	mov.u32 	%r368, %r1;
	@%p147 bra 	$L__BB11_4;
	mul.wide.u32 	%rd376, %r1, 16;
	add.s64 	%rd373, %rd236, %rd376;
	// begin inline asm
	ld.global.nc.u64 %rd372, [%rd373];
	// end inline asm
	add.s64 	%rd375, %rd373, 8;
	// begin inline asm
	ld.global.nc.u64 %rd432, [%rd375];
	// end inline asm
	mov.b64 	%fd354, %rd372;
	add.s32 	%r368, %r1, 256;
$L__BB11_4:
	setp.ge.s32 	%p148, %r368, %r29;
	@%p148 bra 	$L__BB11_25;
	not.b32 	%r141, %r368;
	add.s32 	%r4, %r29, %r141;
	and.b32  	%r142, %r4, 768;
	setp.eq.s32 	%p149, %r142, 768;
	@%p149 bra 	$L__BB11_11;
	mul.wide.u32 	%rd378, %r368, 16;
	add.s64 	%rd423, %rd236, %rd378;
	shr.u32 	%r143, %r4, 8;
	add.s32 	%r144, %r143, 1;
	and.b32  	%r145, %r144, 3;
	neg.s32 	%r366, %r145;
$L__BB11_7:
	.pragma "nounroll";
	mov.u64 	%rd6, %rd432;
	mov.f64 	%fd3, %fd354;
	// begin inline asm
	ld.global.nc.u64 %rd379, [%rd423];
	// end inline asm
	add.s64 	%rd382, %rd423, 8;
	// begin inline asm
	ld.global.nc.u64 %rd381, [%rd382];
	// end inline asm
	mov.b64 	%fd4, %rd379;
	abs.f64 	%fd5, %fd3;
	abs.f64 	%fd6, %fd4;
	setp.lt.f64 	%p150, %fd5, %fd6;
	mov.u64 	%rd432, %rd381;
	mov.f64 	%fd354, %fd4;
	@%p150 bra 	$L__BB11_10;
	setp.lt.f64 	%p151, %fd6, %fd5;
	mov.u64 	%rd432, %rd6;
	mov.f64 	%fd354, %fd3;
	@%p151 bra 	$L__BB11_10;
	setp.lt.s64 	%p152, %rd6, %rd381;
	min.s64 	%rd432, %rd6, %rd381;
	selp.f64 	%fd354, %fd3, %fd4, %p152;
$L__BB11_10:
	add.s32 	%r368, %r368, 256;
	add.s64 	%rd423, %rd423, 4096;
	add.s32 	%r366, %r366, 1;
	setp.ne.s32 	%p153, %r366, 0;
	@%p153 bra 	$L__BB11_7;
$L__BB11_11:
	setp.lt.u32 	%p154, %r4, 768;
	@%p154 bra 	$L__BB11_25;
$L__BB11_12:
	mul.wide.s32 	%rd387, %r368, 16;
	add.s64 	%rd384, %rd236, %rd387;
	// begin inline asm
	ld.global.nc.u64 %rd383, [%rd384];
	// end inline asm
	add.s64 	%rd386, %rd384, 8;
	// begin inline asm
	ld.global.nc.u64 %rd385, [%rd386];
	// end inline asm
	mov.b64 	%fd12, %rd383;
	abs.f64 	%fd13, %fd354;
	abs.f64 	%fd14, %fd12;
	setp.lt.f64 	%p155, %fd13, %fd14;
	mov.u64 	%rd429, %rd385;
	mov.f64 	%fd351, %fd12;
	@%p155 bra 	$L__BB11_15;
	setp.lt.f64 	%p156, %fd14, %fd13;
	mov.u64 	%rd429, %rd432;
	mov.f64 	%fd351, %fd354;
	@%p156 bra 	$L__BB11_15;
	setp.lt.s64 	%p157, %rd432, %rd385;
	min.s64 	%rd429, %rd432, %rd385;
	selp.f64 	%fd351, %fd354, %fd12, %p157;
$L__BB11_15:
	add.s64 	%rd389, %rd384, 4096;
	// begin inline asm
	ld.global.nc.u64 %rd388, [%rd389];
	// end inline asm
	add.s64 	%rd391, %rd384, 4104;
	// begin inline asm
	ld.global.nc.u64 %rd390, [%rd391];
	// end inline asm
	mov.b64 	%fd17, %rd388;
	abs.f64 	%fd18, %fd351;
	abs.f64 	%fd19, %fd17;
	setp.lt.f64 	%p158, %fd18, %fd19;
	mov.u64 	%rd430, %rd390;
	mov.f64 	%fd352, %fd17;
	@%p158 bra 	$L__BB11_18;
	setp.lt.f64 	%p159, %fd19, %fd18;
	mov.u64 	%rd430, %rd429;
	mov.f64 	%fd352, %fd351;
	@%p159 bra 	$L__BB11_18;
	setp.lt.s64 	%p160, %rd429, %rd390;
	min.s64 	%rd430, %rd429, %rd390;
	selp.f64 	%fd352, %fd351, %fd17, %p160;
$L__BB11_18:
	add.s64 	%rd393, %rd384, 8192;
	// begin inline asm
	ld.global.nc.u64 %rd392, [%rd393];
	// end inline asm
	add.s64 	%rd395, %rd384, 8200;
	// begin inline asm
	ld.global.nc.u64 %rd394, [%rd395];
	// end inline asm
	mov.b64 	%fd22, %rd392;
	abs.f64 	%fd23, %fd352;
	abs.f64 	%fd24, %fd22;
	setp.lt.f64 	%p161, %fd23, %fd24;
	mov.u64 	%rd431, %rd394;
	mov.f64 	%fd353, %fd22;
	@%p161 bra 	$L__BB11_21;
	setp.lt.f64 	%p162, %fd24, %fd23;
	mov.u64 	%rd431, %rd430;
	mov.f64 	%fd353, %fd352;
	@%p162 bra 	$L__BB11_21;
	setp.lt.s64 	%p163, %rd430, %rd394;
	min.s64 	%rd431, %rd430, %rd394;
	selp.f64 	%fd353, %fd352, %fd22, %p163;
$L__BB11_21:
	add.s64 	%rd397, %rd384, 12288;
	// begin inline asm
	ld.global.nc.u64 %rd396, [%rd397];
	// end inline asm
	add.s64 	%rd399, %rd384, 12296;
	// begin inline asm
	ld.global.nc.u64 %rd398, [%rd399];
	// end inline asm
	mov.b64 	%fd27, %rd396;
	abs.f64 	%fd28, %fd353;
	abs.f64 	%fd29, %fd27;
	setp.lt.f64 	%p164, %fd28, %fd29;
	mov.u64 	%rd432, %rd398;
	mov.f64 	%fd354, %fd27;
	@%p164 bra 	$L__BB11_24;
	setp.lt.f64 	%p165, %fd29, %fd28;
	mov.u64 	%rd432, %rd431;
	mov.f64 	%fd354, %fd353;
	@%p165 bra 	$L__BB11_24;
	setp.lt.s64 	%p166, %rd431, %rd398;
	min.s64 	%rd432, %rd431, %rd398;
	selp.f64 	%fd354, %fd353, %fd27, %p166;
$L__BB11_24:
	add.s32 	%r368, %r368, 1024;
	setp.lt.s32 	%p167, %r368, %r29;
	@%p167 bra 	$L__BB11_12;
$L__BB11_25:
	setp.lt.s32 	%p168, %r29, 256;
	@%p168 bra 	$L__BB11_70;
	// begin inline asm
	mov.u32 %r259, %laneid;
	// end inline asm
	mov.b64 	%rd410, %fd354;
	mov.b64 	{%r261, %r266}, %rd410;
	mov.b32 	%r277, 1;
	mov.b32 	%r278, 31;
	mov.b32 	%r279, -1;
	// begin inline asm
	shfl.sync.down.b32 %r260, %r261, %r277, %r278, %r279;
	// end inline asm
	// begin inline asm
	shfl.sync.down.b32 %r265, %r266, %r277, %r278, %r279;
	// end inline asm
	mov.b64 	%rd411, {%r260, %r265};
	mov.b64 	%fd33, %rd411;
	mov.b64 	{%r271, %r276}, %rd432;
	// begin inline asm
	shfl.sync.down.b32 %r270, %r271, %r277, %r278, %r279;
	// end inline asm
	// begin inline asm
	shfl.sync.down.b32 %r275, %r276, %r277, %r278, %r279;
	// end inline asm
	mov.b64 	%rd28, {%r270, %r275};
	setp.gt.s32 	%p220, %r259, 30;
	mov.u64 	%rd434, %rd432;
	mov.f64 	%fd356, %fd354;
	@%p220 bra 	$L__BB11_30;
	abs.f64 	%fd34, %fd354;
	abs.f64 	%fd35, %fd33;
	setp.lt.f64 	%p221, %fd34, %fd35;
	mov.u64 	%rd434, %rd28;
	mov.f64 	%fd356, %fd33;
	@%p221 bra 	$L__BB11_30;
	setp.lt.f64 	%p222, %fd35, %fd34;
	mov.u64 	%rd434, %rd432;
	mov.f64 	%fd356, %fd354;
	@%p222 bra 	$L__BB11_30;
	setp.lt.s64 	%p223, %rd432, %rd28;
	min.s64 	%rd434, %rd432, %rd28;
	selp.f64 	%fd356, %fd354, %fd33, %p223;
$L__BB11_30:
	mov.b64 	%rd412, %fd356;
	mov.b64 	{%r281, %r286}, %rd412;
	mov.b32 	%r297, 2;
	mov.b32 	%r298, 31;
	mov.b32 	%r299, -1;
	// begin inline asm
	shfl.sync.down.b32 %r280, %r281, %r297, %r298, %r299;
	// end inline asm
	// begin inline asm
	shfl.sync.down.b32 %r285, %r286, %r297, %r298, %r299;
	// end inline asm
	mov.b64 	%rd413, {%r280, %r285};
	mov.b64 	%fd38, %rd413;
	mov.b64 	{%r291, %r296}, %rd434;
	// begin inline asm
	shfl.sync.down.b32 %r290, %r291, %r297, %r298, %r299;
	// end inline asm
	// begin inline asm
	shfl.sync.down.b32 %r295, %r296, %r297, %r298, %r299;
	// end inline asm
	mov.b64 	%rd31, {%r290, %r295};
	setp.gt.s32 	%p224, %r259, 29;
	mov.u64 	%rd435, %rd434;
	mov.f64 	%fd357, %fd356;
	@%p224 bra 	$L__BB11_34;
	abs.f64 	%fd39, %fd356;
	abs.f64 	%fd40, %fd38;
	setp.lt.f64 	%p225, %fd39, %fd40;
	mov.u64 	%rd435, %rd31;
	mov.f64 	%fd357, %fd38;
	@%p225 bra 	$L__BB11_34;
	setp.lt.f64 	%p226, %fd40, %fd39;
	mov.u64 	%rd435, %rd434;
	mov.f64 	%fd357, %fd356;
	@%p226 bra 	$L__BB11_34;
	setp.lt.s64 	%p227, %rd434, %rd31;
	min.s64 	%rd435, %rd434, %rd31;
	selp.f64 	%fd357, %fd356, %fd38, %p227;
$L__BB11_34:
	mov.b64 	%rd414, %fd357;
	mov.b64 	{%r301, %r306}, %rd414;
	mov.b32 	%r317, 4;
	mov.b32 	%r318, 31;
	mov.b32 	%r319, -1;
	// begin inline asm
	shfl.sync.down.b32 %r300, %r301, %r317, %r318, %r319;
	// end inline asm
	// begin inline asm
	shfl.sync.down.b32 %r305, %r306, %r317, %r318, %r319;
	// end inline asm
	mov.b64 	%rd415, {%r300, %r305};
	mov.b64 	%fd43, %rd415;
	mov.b64 	{%r311, %r316}, %rd435;
	// begin inline asm
	shfl.sync.down.b32 %r310, %r311, %r317, %r318, %r319;
	// end inline asm
	// begin inline asm
	shfl.sync.down.b32 %r315, %r316, %r317, %r318, %r319;
	// end inline asm
	mov.b64 	%rd34, {%r310, %r315};
	setp.gt.s32 	%p228, %r259, 27;
	mov.u64 	%rd436, %rd435;
	mov.f64 	%fd358, %fd357;
	@%p228 bra 	$L__BB11_38;
	abs.f64 	%fd44, %fd357;
	abs.f64 	%fd45, %fd43;
	setp.lt.f64 	%p229, %fd44, %fd45;
	mov.u64 	%rd436, %rd34;
	mov.f64 	%fd358, %fd43;
	@%p229 bra 	$L__BB11_38;
	setp.lt.f64 	%p230, %fd45, %fd44;
	mov.u64 	%rd436, %rd435;
	mov.f64 	%fd358, %fd357;
	@%p230 bra 	$L__BB11_38;
	setp.lt.s64 	%p231, %rd435, %rd34;
	min.s64 	%rd436, %rd435, %rd34;
	selp.f64 	%fd358, %fd357, %fd43, %p231;
$L__BB11_38:
	mov.b64 	%rd416, %fd358;
	mov.b64 	{%r321, %r326}, %rd416;
	mov.b32 	%r337, 8;
	mov.b32 	%r338, 31;
	mov.b32 	%r339, -1;
	// begin inline asm
	shfl.sync.down.b32 %r320, %r321, %r337, %r338, %r339;
	// end inline asm
	// begin inline asm
	shfl.sync.down.b32 %r325, %r326, %r337, %r338, %r339;
	// end inline asm
	mov.b64 	%rd417, {%r320, %r325};
	mov.b64 	%fd48, %rd417;
	mov.b64 	{%r331, %r336}, %rd436;
	// begin inline asm
	shfl.sync.down.b32 %r330, %r331, %r337, %r338, %r339;
	// end inline asm
	// begin inline asm
	shfl.sync.down.b32 %r335, %r336, %r337, %r338, %r339;
	// end inline asm
	mov.b64 	%rd37, {%r330, %r335};
	setp.gt.s32 	%p232, %r259, 23;
	mov.u64 	%rd437, %rd436;
	mov.f64 	%fd359, %fd358;
	@%p232 bra 	$L__BB11_42;
	abs.f64 	%fd49, %fd358;
	abs.f64 	%fd50, %fd48;
	setp.lt.f64 	%p233, %fd49, %fd50;
	mov.u64 	%rd437, %rd37;
	mov.f64 	%fd359, %fd48;
	@%p233 bra 	$L__BB11_42;
	setp.lt.f64 	%p234, %fd50, %fd49;
	mov.u64 	%rd437, %rd436;
	mov.f64 	%fd359, %fd358;
	@%p234 bra 	$L__BB11_42;
	setp.lt.s64 	%p235, %rd436, %rd37;
	min.s64 	%rd437, %rd436, %rd37;
	selp.f64 	%fd359, %fd358, %fd48, %p235;
$L__BB11_42:
	mov.b64 	%rd418, %fd359;
	mov.b64 	{%r341, %r346}, %rd418;
	mov.b32 	%r357, 16;
	mov.b32 	%r358, 31;
	mov.b32 	%r359, -1;
	// begin inline asm
	shfl.sync.down.b32 %r340, %r341, %r357, %r358, %r359;
	// end inline asm
	// begin inline asm
	shfl.sync.down.b32 %r345, %r346, %r357, %r358, %r359;
	// end inline asm
	mov.b64 	%rd419, {%r340, %r345};
	mov.b64 	%fd53, %rd419;
	mov.b64 	{%r351, %r356}, %rd437;
	// begin inline asm
	shfl.sync.down.b32 %r350, %r351, %r357, %r358, %r359;
	// end inline asm
	// begin inline asm
	shfl.sync.down.b32 %r355, %r356, %r357, %r358, %r359;
	// end inline asm
	mov.b64 	%rd40, {%r350, %r355};
	setp.gt.s32 	%p236, %r259, 15;
	mov.u64 	%rd508, %rd437;
	mov.f64 	%fd422, %fd359;
	@%p236 bra 	$L__BB11_46;
	abs.f64 	%fd54, %fd359;
	abs.f64 	%fd55, %fd53;
	setp.lt.f64 	%p237, %fd54, %fd55;
	mov.u64 	%rd508, %rd40;
	mov.f64 	%fd422, %fd53;
	@%p237 bra 	$L__BB11_46;
	setp.lt.f64 	%p238, %fd55, %fd54;
	mov.u64 	%rd508, %rd437;
	mov.f64 	%fd422, %fd359;
	@%p238 bra 	$L__BB11_46;
	setp.lt.s64 	%p239, %rd437, %rd40;
	min.s64 	%rd508, %rd437, %rd40;
	selp.f64 	%fd422, %fd359, %fd53, %p239;
$L__BB11_46:
	setp.ne.s32 	%p240, %r259, 0;
	@%p240 bra 	$L__BB11_48;
	shr.u32 	%r360, %r1, 1;
	and.b32  	%r361, %r360, 496;
	mov.u32 	%r362, _ZN6thrust24THRUST_300001_SM_1000_NS8cuda_cub4core6detail5shmemE;
	add.s32 	%r363, %r362, %r361;
	st.shared.f64 	[%r363+8], %fd422;
	st.shared.u64 	[%r363+16], %rd508;
$L__BB11_48:
	bar.sync 	0;
	setp.ne.s32 	%p241, %r1, 0;
	@%p241 bra 	$L__BB11_232;
	ld.shared.f64 	%fd58, [_ZN6thrust24THRUST_300001_SM_1000_NS8cuda_cub4core6detail5shmemE+24];
	ld.shared.u64 	%rd43, [_ZN6thrust24THRUST_300001_SM_1000_NS8cuda_cub4core6detail5shmemE+32];
	abs.f64 	%fd59, %fd422;
	abs.f64 	%fd60, %fd58;
	setp.lt.f64 	%p242, %fd59, %fd60;
	mov.u64 	%rd439, %rd43;
	mov.f64 	%fd361, %fd58;
	@%p242 bra 	$L__BB11_52;
	setp.lt.f64 	%p243, %fd60, %fd59;
	mov.u64 	%rd439, %rd508;
	mov.f64 	%fd361, %fd422;
	@%p243 bra 	$L__BB11_52;
	setp.lt.s64 	%p244, %rd508, %rd43;
	min.s64 	%rd439, %rd508, %rd43;
	selp.f64 	%fd361, %fd422, %fd58, %p244;
$L__BB11_52:
	ld.shared.f64 	%fd63, [_ZN6thrust24THRUST_300001_SM_1000_NS8cuda_cub4core6detail5shmemE+40];
	ld.shared.u64 	%rd46, [_ZN6thrust24THRUST_300001_SM_1000_NS8cuda_cub4core6detail5shmemE+48];
	abs.f64 	%fd64, %fd361;
	abs.f64 	%fd65, %fd63;
	setp.lt.f64 	%p245, %fd64, %fd65;
	mov.u64 	%rd440, %rd46;
	mov.f64 	%fd362, %fd63;
	@%p245 bra 	$L__BB11_55;
	setp.lt.f64 	%p246, %fd65, %fd64;
	mov.u64 	%rd440, %rd439;
	mov.f64 	%fd362, %fd361;
	@%p246 bra 	$L__BB11_55;
	setp.lt.s64 	%p247, %rd439, %rd46;
	min.s64 	%rd440, %rd439, %rd46;
	selp.f64 	%fd362, %fd361, %fd63, %p247;
$L__BB11_55:
	ld.shared.f64 	%fd68, [_ZN6thrust24THRUST_300001_SM_1000_NS8cuda_cub4core6detail5shmemE+56];
	ld.shared.u64 	%rd49, [_ZN6thrust24THRUST_300001_SM_1000_NS8cuda_cub4core6detail5shmemE+64];
	abs.f64 	%fd69, %fd362;
	abs.f64 	%fd70, %fd68;
	setp.lt.f64 	%p248, %fd69, %fd70;
	mov.u64 	%rd441, %rd49;
	mov.f64 	%fd363, %fd68;
	@%p248 bra 	$L__BB11_58;
	setp.lt.f64 	%p249, %fd70, %fd69;
	mov.u64 	%rd441, %rd440;
	mov.f64 	%fd363, %fd362;
	@%p249 bra 	$L__BB11_58;
	setp.lt.s64 	%p250, %rd440, %rd49;
	min.s64 	%rd441, %rd440, %rd49;
	selp.f64 	%fd363, %fd362, %fd68, %p250;
$L__BB11_58:
	ld.shared.f64 	%fd73, [_ZN6thrust24THRUST_300001_SM_1000_NS8cuda_cub4core6detail5shmemE+72];
	ld.shared.u64 	%rd52, [_ZN6thrust24THRUST_300001_SM_1000_NS8cuda_cub4core6detail5shmemE+80];
	abs.f64 	%fd74, %fd363;
	abs.f64 	%fd75, %fd73;
	setp.lt.f64 	%p251, %fd74, %fd75;
	mov.u64 	%rd442, %rd52;
	mov.f64 	%fd364, %fd73;
	@%p251 bra 	$L__BB11_61;
	setp.lt.f64 	%p252, %fd75, %fd74;
	mov.u64 	%rd442, %rd441;
	mov.f64 	%fd364, %fd363;
	@%p252 bra 	$L__BB11_61;
	setp.lt.s64 	%p253, %rd441, %rd52;
	min.s64 	%rd442, %rd441, %rd52;
	selp.f64 	%fd364, %fd363, %fd73, %p253;
$L__BB11_61:
	ld.shared.f64 	%fd78, [_ZN6thrust24THRUST_300001_SM_1000_NS8cuda_cub4core6detail5shmemE+88];
	ld.shared.u64 	%rd55, [_ZN6thrust24THRUST_300001_SM_1000_NS8cuda_cub4core6detail5shmemE+96];
	abs.f64 	%fd79, %fd364;
	abs.f64 	%fd80, %fd78;
	setp.lt.f64 	%p254, %fd79, %fd80;
	mov.u64 	%rd443, %rd55;
	mov.f64 	%fd365, %fd78;
	@%p254 bra 	$L__BB11_64;
	setp.lt.f64 	%p255, %fd80, %fd79;
	mov.u64 	%rd443, %rd442;
	mov.f64 	%fd365, %fd364;
	@%p255 bra 	$L__BB11_64;
	setp.lt.s64 	%p256, %rd442, %rd55;
	min.s64 	%rd443, %rd442, %rd55;
	selp.f64 	%fd365, %fd364, %fd78, %p256;
$L__BB11_64:
	ld.shared.f64 	%fd83, [_ZN6thrust24THRUST_300001_SM_1000_NS8cuda_cub4core6detail5shmemE+104];
	ld.shared.u64 	%rd58, [_ZN6thrust24THRUST_300001_SM_1000_NS8cuda_cub4core6detail5shmemE+112];
	abs.f64 	%fd84, %fd365;
	abs.f64 	%fd85, %fd83;
	setp.lt.f64 	%p257, %fd84, %fd85;
	mov.u64 	%rd444, %rd58;
	mov.f64 	%fd366, %fd83;
	@%p257 bra 	$L__BB11_67;
	setp.lt.f64 	%p258, %fd85, %fd84;
	mov.u64 	%rd444, %rd443;
	mov.f64 	%fd366, %fd365;
	@%p258 bra 	$L__BB11_67;
	setp.lt.s64 	%p259, %rd443, %rd58;
	min.s64 	%rd444, %rd443, %rd58;
	selp.f64 	%fd366, %fd365, %fd83, %p259;
$L__BB11_67:
	ld.shared.f64 	%fd88, [_ZN6thrust24THRUST_300001_SM_1000_NS8cuda_cub4core6detail5shmemE+120];
	ld.shared.u64 	%rd61, [_ZN6thrust24THRUST_300001_SM_1000_NS8cuda_cub4core6detail5shmemE+128];
	abs.f64 	%fd89, %fd366;
	abs.f64 	%fd90, %fd88;
	setp.lt.f64 	%p260, %fd89, %fd90;
	mov.u64 	%rd508, %rd61;
	mov.f64 	%fd422, %fd88;
	@%p260 bra 	$L__BB11_232;
	setp.lt.f64 	%p261, %fd90, %fd89;
	mov.u64 	%rd508, %rd444;
	mov.f64 	%fd422, %fd366;
	@%p261 bra 	$L__BB11_232;
	setp.lt.s64 	%p262, %rd444, %rd61;
	min.s64 	%rd508, %rd444, %rd61;
	selp.f64 	%fd422, %fd366, %fd88, %p262;
	bra.uni 	$L__BB11_232;
$L__BB11_70:
	// begin inline asm
	mov.u32 %r146, %laneid;
	// end inline asm
	and.b32  	%r167, %r1, 992;
	add.s32 	%r168, %r167, 32;
	setp.gt.s32 	%p169, %r168, %r29;
	not.b32 	%r169, %r167;
	add.s32 	%r170, %r29, %r169;
	selp.b32 	%r165, %r170, 31, %p169;
	mov.b64 	%rd400, %fd354;
	mov.b64 	{%r148, %r153}, %rd400;
	mov.b32 	%r164, 1;
	mov.b32 	%r166, -1;
	// begin inline asm
	shfl.sync.down.b32 %r147, %r148, %r164, %r165, %r166;
	// end inline asm
	// begin inline asm
	shfl.sync.down.b32 %r152, %r153, %r164, %r165, %r166;
	// end inline asm
	mov.b64 	%rd401, {%r147, %r152};
	mov.b64 	%fd92, %rd401;
	mov.b64 	{%r158, %r163}, %rd432;
	// begin inline asm
	shfl.sync.down.b32 %r157, %r158, %r164, %r165, %r166;
	// end inline asm
	// begin inline asm
	shfl.sync.down.b32 %r162, %r163, %r164, %r165, %r166;
	// end inline asm
	mov.b64 	%rd63, {%r157, %r162};
	setp.ge.s32 	%p170, %r146, %r165;
	mov.u64 	%rd445, %rd432;
	mov.f64 	%fd367, %fd354;
	@%p170 bra 	$L__BB11_74;
	abs.f64 	%fd93, %fd354;
	abs.f64 	%fd94, %fd92;
	setp.lt.f64 	%p171, %fd93, %fd94;
	mov.u64 	%rd445, %rd63;
	mov.f64 	%fd367, %fd92;
	@%p171 bra 	$L__BB11_74;
	setp.lt.f64 	%p172, %fd94, %fd93;
	mov.u64 	%rd445, %rd432;
	mov.f64 	%fd367, %fd354;
	@%p172 bra 	$L__BB11_74;
	setp.lt.s64 	%p173, %rd432, %rd63;
	min.s64 	%rd445, %rd432, %rd63;
	selp.f64 	%fd367, %fd354, %fd92, %p173;
$L__BB11_74:
	mov.b64 	%rd402, %fd367;
	mov.b64 	{%r172, %r177}, %rd402;
	mov.b32 	%r188, 2;
	mov.b32 	%r190, -1;
	// begin inline asm
	shfl.sync.down.b32 %r171, %r172, %r188, %r165, %r190;
	// end inline asm
	// begin inline asm
	shfl.sync.down.b32 %r176, %r177, %r188, %r165, %r190;
	// end inline asm
	mov.b64 	%rd403, {%r171, %r176};
	mov.b64 	%fd97, %rd403;
	mov.b64 	{%r182, %r187}, %rd445;
	// begin inline asm
	shfl.sync.down.b32 %r181, %r182, %r188, %r165, %r190;
	// end inline asm
	// begin inline asm
	shfl.sync.down.b32 %r186, %r187, %r188, %r165, %r190;
	// end inline asm
	mov.b64 	%rd66, {%r181, %r186};
	add.s32 	%r191, %r146, 2;
	setp.gt.s32 	%p174, %r191, %r165;
	mov.u64 	%rd446, %rd445;
	mov.f64 	%fd368, %fd367;
	@%p174 bra 	$L__BB11_78;
	abs.f64 	%fd98, %fd367;
	abs.f64 	%fd99, %fd97;
	setp.lt.f64 	%p175, %fd98, %fd99;
	mov.u64 	%rd446, %rd66;
	mov.f64 	%fd368, %fd97;
	@%p175 bra 	$L__BB11_78;
	setp.lt.f64 	%p176, %fd99, %fd98;
	mov.u64 	%rd446, %rd445;
	mov.f64 	%fd368, %fd367;
	@%p176 bra 	$L__BB11_78;
	setp.lt.s64 	%p177, %rd445, %rd66;
	min.s64 	%rd446, %rd445, %rd66;
	selp.f64 	%fd368, %fd367, %fd97, %p177;
$L__BB11_78:
	mov.b64 	%rd404, %fd368;
	mov.b64 	{%r193, %r198}, %rd404;
	mov.b32 	%r209, 4;
	mov.b32 	%r211, -1;
	// begin inline asm
	shfl.sync.down.b32 %r192, %r193, %r209, %r165, %r211;
	// end inline asm
	// begin inline asm
	shfl.sync.down.b32 %r197, %r198, %r209, %r165, %r211;
	// end inline asm
	mov.b64 	%rd405, {%r192, %r197};
	mov.b64 	%fd102, %rd405;
	mov.b64 	{%r203, %r208}, %rd446;
	// begin inline asm
	shfl.sync.down.b32 %r202, %r203, %r209, %r165, %r211;
	// end inline asm
	// begin inline asm
	shfl.sync.down.b32 %r207, %r208, %r209, %r165, %r211;
	// end inline asm
	mov.b64 	%rd69, {%r202, %r207};
	add.s32 	%r212, %r146, 4;
	setp.gt.s32 	%p178, %r212, %r165;
	mov.u64 	%rd447, %rd446;
	mov.f64 	%fd369, %fd368;
	@%p178 bra 	$L__BB11_82;
	abs.f64 	%fd103, %fd368;
	abs.f64 	%fd104, %fd102;
	setp.lt.f64 	%p179, %fd103, %fd104;
	mov.u64 	%rd447, %rd69;
	mov.f64 	%fd369, %fd102;
	@%p179 bra 	$L__BB11_82;
	setp.lt.f64 	%p180, %fd104, %fd103;
	mov.u64 	%rd447, %rd446;
	mov.f64 	%fd369, %fd368;
	@%p180 bra 	$L__BB11_82;
	setp.lt.s64 	%p181, %rd446, %rd69;
	min.s64 	%rd447, %rd446, %rd69;
	selp.f64 	%fd369, %fd368, %fd102, %p181;
$L__BB11_82:
	mov.b64 	%rd406, %fd369;
	mov.b64 	{%r214, %r219}, %rd406;
	mov.b32 	%r230, 8;
	mov.b32 	%r232, -1;
	// begin inline asm
	shfl.sync.down.b32 %r213, %r214, %r230, %r165, %r232;
	// end inline asm
	// begin inline asm
	shfl.sync.down.b32 %r218, %r219, %r230, %r165, %r232;
	// end inline asm
	mov.b64 	%rd407, {%r213, %r218};
	mov.b64 	%fd107, %rd407;
	mov.b64 	{%r224, %r229}, %rd447;
	// begin inline asm
	shfl.sync.down.b32 %r223, %r224, %r230, %r165, %r232;
	// end inline asm
	// begin inline asm
	shfl.sync.down.b32 %r228, %r229, %r230, %r165, %r232;
	// end inline asm
	mov.b64 	%rd72, {%r223, %r228};
	add.s32 	%r233, %r146, 8;
	setp.gt.s32 	%p182, %r233, %r165;
	mov.u64 	%rd448, %rd447;
	mov.f64 	%fd370, %fd369;
	@%p182 bra 	$L__BB11_86;
	abs.f64 	%fd108, %fd369;
	abs.f64 	%fd109, %fd107;
	setp.lt.f64 	%p183, %fd108, %fd109;
	mov.u64 	%rd448, %rd72;
	mov.f64 	%fd370, %fd107;
	@%p183 bra 	$L__BB11_86;
	setp.lt.f64 	%p184, %fd109, %fd108;
	mov.u64 	%rd448, %rd447;
	mov.f64 	%fd370, %fd369;
	@%p184 bra 	$L__BB11_86;
	setp.lt.s64 	%p185, %rd447, %rd72;
	min.s64 	%rd448, %rd447, %rd72;
	selp.f64 	%fd370, %fd369, %fd107, %p185;
$L__BB11_86:
	mov.b64 	%rd408, %fd370;
	mov.b64 	{%r235, %r240}, %rd408;
	mov.b32 	%r251, 16;
	mov.b32 	%r253, -1;
	// begin inline asm
	shfl.sync.down.b32 %r234, %r235, %r251, %r165, %r253;
	// end inline asm
	// begin inline asm
	shfl.sync.down.b32 %r239, %r240, %r251, %r165, %r253;
	// end inline asm
	mov.b64 	%rd409, {%r234, %r239};
	mov.b64 	%fd112, %rd409;
	mov.b64 	{%r245, %r250}, %rd448;
	// begin inline asm
	shfl.sync.down.b32 %r244, %r245, %r251, %r165, %r253;
	// end inline asm
	// begin inline asm
	shfl.sync.down.b32 %r249, %r250, %r251, %r165, %r253;
	// end inline asm
	mov.b64 	%rd75, {%r244, %r249};
	add.s32 	%r254, %r146, 16;
	setp.gt.s32 	%p186, %r254, %r165;
	mov.u64 	%rd508, %rd448;
	mov.f64 	%fd422, %fd370;
	@%p186 bra 	$L__BB11_90;
	abs.f64 	%fd113, %fd370;
	abs.f64 	%fd114, %fd112;
	setp.lt.f64 	%p187, %fd113, %fd114;
	mov.u64 	%rd508, %rd75;
	mov.f64 	%fd422, %fd112;
	@%p187 bra 	$L__BB11_90;
	setp.lt.f64 	%p188, %fd114, %fd113;
	mov.u64 	%rd508, %rd448;
	mov.f64 	%fd422, %fd370;
	@%p188 bra 	$L__BB11_90;
	setp.lt.s64 	%p189, %rd448, %rd75;
	min.s64 	%rd508, %rd448, %rd75;
	selp.f64 	%fd422, %fd370, %fd112, %p189;
$L__BB11_90:
	setp.ne.s32 	%p190, %r146, 0;
	@%p190 bra 	$L__BB11_92;
	shr.u32 	%r255, %r1, 1;
	and.b32  	%r256, %r255, 496;
	mov.u32 	%r257, _ZN6thrust24THRUST_300001_SM_1000_NS8cuda_cub4core6detail5shmemE;
	add.s32 	%r258, %r257, %r256;
	st.shared.f64 	[%r258+8], %fd422;
	st.shared.u64 	[%r258+16], %rd508;
$L__BB11_92:
	bar.sync 	0;
	setp.ne.s32 	%p191, %r1, 0;
	@%p191 bra 	$L__BB11_232;
	setp.lt.s32 	%p192, %r29, 33;
	mov.f64 	%fd372, %fd422;
	mov.u64 	%rd450, %rd508;
	@%p192 bra 	$L__BB11_97;
	ld.shared.f64 	%fd117, [_ZN6thrust24THRUST_300001_SM_1000_NS8cuda_cub4core6detail5shmemE+24];
	ld.shared.u64 	%rd78, [_ZN6thrust24THRUST_300001_SM_1000_NS8cuda_cub4core6detail5shmemE+32];
	abs.f64 	%fd118, %fd422;
	abs.f64 	%fd119, %fd117;
	setp.lt.f64 	%p193, %fd118, %fd119;
	mov.f64 	%fd372, %fd117;
	mov.u64 	%rd450, %rd78;
	@%p193 bra 	$L__BB11_97;
	setp.lt.f64 	%p194, %fd119, %fd118;
	mov.f64 	%fd372, %fd422;
	mov.u64 	%rd450, %rd508;
	@%p194 bra 	$L__BB11_97;
	setp.lt.s64 	%p195, %rd508, %rd78;
	min.s64 	%rd450, %rd508, %rd78;
	selp.f64 	%fd372, %fd422, %fd117, %p195;
$L__BB11_97:
	setp.lt.s32 	%p196, %r29, 65;
	mov.f64 	%fd373, %fd372;
	mov.u64 	%rd451, %rd450;
	@%p196 bra 	$L__BB11_101;
	ld.shared.f64 	%fd122, [_ZN6thrust24THRUST_300001_SM_1000_NS8cuda_cub4core6detail5shmemE+40];
	ld.shared.u64 	%rd81, [_ZN6thrust24THRUST_300001_SM_1000_NS8cuda_cub4core6detail5shmemE+48];
	abs.f64 	%fd123, %fd372;
	abs.f64 	%fd124, %fd122;
	setp.lt.f64 	%p197, %fd123, %fd124;
	mov.f64 	%fd373, %fd122;
	mov.u64 	%rd451, %rd81;
	@%p197 bra 	$L__BB11_101;
	setp.lt.f64 	%p198, %fd124, %fd123;
	mov.f64 	%fd373, %fd372;
	mov.u64 	%rd451, %rd450;
	@%p198 bra 	$L__BB11_101;
	setp.lt.s64 	%p199, %rd450, %rd81;
	min.s64 	%rd451, %rd450, %rd81;
	selp.f64 	%fd373, %fd372, %fd122, %p199;
$L__BB11_101:
	setp.lt.s32 	%p200, %r29, 97;
	mov.f64 	%fd374, %fd373;
	mov.u64 	%rd452, %rd451;
	@%p200 bra 	$L__BB11_105;
	ld.shared.f64 	%fd127, [_ZN6thrust24THRUST_300001_SM_1000_NS8cuda_cub4core6detail5shmemE+56];
	ld.shared.u64 	%rd84, [_ZN6thrust24THRUST_300001_SM_1000_NS8cuda_cub4core6detail5shmemE+64];
	abs.f64 	%fd128, %fd373;
	abs.f64 	%fd129, %fd127;
	setp.lt.f64 	%p201, %fd128, %fd129;
	mov.f64 	%fd374, %fd127;
	mov.u64 	%rd452, %rd84;
	@%p201 bra 	$L__BB11_105;
	setp.lt.f64 	%p202, %fd129, %fd128;
	mov.f64 	%fd374, %fd373;
	mov.u64 	%rd452, %rd451;
	@%p202 bra 	$L__BB11_105;
	setp.lt.s64 	%p203, %rd451, %rd84;
	min.s64 	%rd452, %rd451, %rd84;
	selp.f64 	%fd374, %fd373, %fd127, %p203;
$L__BB11_105:
	setp.lt.s32 	%p204, %r29, 129;
	mov.f64 	%fd375, %fd374;
	mov.u64 	%rd453, %rd452;
	@%p204 bra 	$L__BB11_109;
	ld.shared.f64 	%fd132, [_ZN6thrust24THRUST_300001_SM_1000_NS8cuda_cub4core6detail5shmemE+72];
	ld.shared.u64 	%rd87, [_ZN6thrust24THRUST_300001_SM_1000_NS8cuda_cub4core6detail5shmemE+80];
	abs.f64 	%fd133, %fd374;
	abs.f64 	%fd134, %fd132;
	setp.lt.f64 	%p205, %fd133, %fd134;
	mov.f64 	%fd375, %fd132;
	mov.u64 	%rd453, %rd87;
	@%p205 bra 	$L__BB11_109;
	setp.lt.f64 	%p206, %fd134, %fd133;
	mov.f64 	%fd375, %fd374;
	mov.u64 	%rd453, %rd452;
	@%p206 bra 	$L__BB11_109;
	setp.lt.s64 	%p207, %rd452, %rd87;
	min.s64 	%rd453, %rd452, %rd87;
	selp.f64 	%fd375, %fd374, %fd132, %p207;
$L__BB11_109:
	setp.lt.s32 	%p208, %r29, 161;
	mov.f64 	%fd376, %fd375;
	mov.u64 	%rd454, %rd453;
	@%p208 bra 	$L__BB11_113;
	ld.shared.f64 	%fd137, [_ZN6thrust24THRUST_300001_SM_1000_NS8cuda_cub4core6detail5shmemE+88];
	ld.shared.u64 	%rd90, [_ZN6thrust24THRUST_300001_SM_1000_NS8cuda_cub4core6detail5shmemE+96];
	abs.f64 	%fd138, %fd375;
	abs.f64 	%fd139, %fd137;
	setp.lt.f64 	%p209, %fd138, %fd139;
	mov.f64 	%fd376, %fd137;
	mov.u64 	%rd454, %rd90;
	@%p209 bra 	$L__BB11_113;
	setp.lt.f64 	%p210, %fd139, %fd138;
	mov.f64 	%fd376, %fd375;
	mov.u64 	%rd454, %rd453;
	@%p210 bra 	$L__BB11_113;
	setp.lt.s64 	%p211, %rd453, %rd90;
	min.s64 	%rd454, %rd453, %rd90;
	selp.f64 	%fd376, %fd375, %fd137, %p211;
$L__BB11_113:
	setp.lt.s32 	%p212, %r29, 193;
	mov.f64 	%fd377, %fd376;
	mov.u64 	%rd455, %rd454;
	@%p212 bra 	$L__BB11_117;
	ld.shared.f64 	%fd142, [_ZN6thrust24THRUST_300001_SM_1000_NS8cuda_cub4core6detail5shmemE+104];
	ld.shared.u64 	%rd93, [_ZN6thrust24THRUST_300001_SM_1000_NS8cuda_cub4core6detail5shmemE+112];
	abs.f64 	%fd143, %fd376;
	abs.f64 	%fd144, %fd142;
	setp.lt.f64 	%p213, %fd143, %fd144;
	mov.f64 	%fd377, %fd142;
	mov.u64 	%rd455, %rd93;
	@%p213 bra 	$L__BB11_117;
	setp.lt.f64 	%p214, %fd144, %fd143;
	mov.f64 	%fd377, %fd376;
	mov.u64 	%rd455, %rd454;
	@%p214 bra 	$L__BB11_117;
	setp.lt.s64 	%p215, %rd454, %rd93;
	min.s64 	%rd455, %rd454, %rd93;
	selp.f64 	%fd377, %fd376, %fd142, %p215;
$L__BB11_117:
	setp.lt.s32 	%p216, %r29, 225;
	mov.u64 	%rd508, %rd455;
	mov.f64 	%fd422, %fd377;
	@%p216 bra 	$L__BB11_232;
	ld.shared.f64 	%fd147, [_ZN6thrust24THRUST_300001_SM_1000_NS8cuda_cub4core6detail5shmemE+120];
	ld.shared.u64 	%rd96, [_ZN6thrust24THRUST_300001_SM_1000_NS8cuda_cub4core6detail5shmemE+128];
	abs.f64 	%fd148, %fd377;
	abs.f64 	%fd149, %fd147;
	setp.lt.f64 	%p217, %fd148, %fd149;
	mov.u64 	%rd508, %rd96;
	mov.f64 	%fd422, %fd147;
	@%p217 bra 	$L__BB11_232;
	setp.lt.f64 	%p218, %fd149, %fd148;
	mov.u64 	%rd508, %rd455;
	mov.f64 	%fd422, %fd377;
	@%p218 bra 	$L__BB11_232;
	setp.lt.s64 	%p219, %rd455, %rd96;
	min.s64 	%rd508, %rd455, %rd96;
	selp.f64 	%fd422, %fd377, %fd147, %p219;
	bra.uni 	$L__BB11_232;
$L__BB11_121:
	mov.u32 	%r16, %tid.x;
	cvt.u64.u32 	%rd98, %r16;
	mul.wide.u32 	%rd258, %r16, 16;
	add.s64 	%rd239, %rd236, %rd258;
	// begin inline asm
	ld.global.nc.u64 %rd238, [%rd239];
	// end inline asm
	add.s64 	%rd241, %rd239, 8;
	// begin inline asm
	ld.global.nc.u64 %rd240, [%rd241];
	// end inline asm
	mov.b64 	%fd151, %rd238;
	add.s64 	%rd243, %rd239, 4096;
	// begin inline asm
	ld.global.nc.u64 %rd242, [%rd243];
	// end inline asm
	add.s64 	%rd245, %rd239, 4104;
	// begin inline asm
	ld.global.nc.u64 %rd456, [%rd245];
	// end inline asm
	mov.b64 	%fd378, %rd242;
	add.s64 	%rd247, %rd239, 8192;
	// begin inline asm
	ld.global.nc.u64 %rd246, [%rd247];
	// end inline asm
	add.s64 	%rd249, %rd239, 8200;
	// begin inline asm
	ld.global.nc.u64 %rd457, [%rd249];
	// end inline asm
	mov.b64 	%fd379, %rd246;
	add.s64 	%rd251, %rd239, 12288;
	// begin inline asm
	ld.global.nc.u64 %rd250, [%rd251];
	// end inline asm
	add.s64 	%rd253, %rd239, 12296;
	// begin inline asm
	ld.global.nc.u64 %rd458, [%rd253];
	// end inline asm
	mov.b64 	%fd380, %rd250;
	add.s64 	%rd255, %rd239, 16384;
	// begin inline asm
	ld.global.nc.u64 %rd254, [%rd255];
	// end inline asm
	add.s64 	%rd257, %rd239, 16392;
	// begin inline asm
	ld.global.nc.u64 %rd495, [%rd257];
	// end inline asm
	mov.b64 	%fd409, %rd254;
	abs.f64 	%fd156, %fd151;
	abs.f64 	%fd157, %fd378;
	setp.lt.f64 	%p3, %fd156, %fd157;
	@%p3 bra 	$L__BB11_123;
	setp.lt.f64 	%p4, %fd157, %fd156;
	setp.lt.s64 	%p5, %rd240, %rd456;
	or.pred  	%p6, %p4, %p5;
	selp.b64 	%rd456, %rd240, %rd456, %p6;
	selp.f64 	%fd378, %fd151, %fd378, %p6;
$L__BB11_123:
	abs.f64 	%fd160, %fd378;
	abs.f64 	%fd161, %fd379;
	setp.lt.f64 	%p7, %fd160, %fd161;
	@%p7 bra 	$L__BB11_125;
	setp.lt.f64 	%p8, %fd161, %fd160;
	setp.lt.s64 	%p9, %rd456, %rd457;
	or.pred  	%p10, %p8, %p9;
	selp.b64 	%rd457, %rd456, %rd457, %p10;
	selp.f64 	%fd379, %fd378, %fd379, %p10;
$L__BB11_125:
	abs.f64 	%fd164, %fd379;
	abs.f64 	%fd165, %fd380;
	setp.lt.f64 	%p11, %fd164, %fd165;
	@%p11 bra 	$L__BB11_127;
	setp.lt.f64 	%p12, %fd165, %fd164;
	setp.lt.s64 	%p13, %rd457, %rd458;
	or.pred  	%p14, %p12, %p13;
	selp.b64 	%rd458, %rd457, %rd458, %p14;
	selp.f64 	%fd380, %fd379, %fd380, %p14;
$L__BB11_127:
	abs.f64 	%fd168, %fd380;
	abs.f64 	%fd169, %fd409;
	setp.lt.f64 	%p15, %fd168, %fd169;
	@%p15 bra 	$L__BB11_129;
	setp.lt.f64 	%p16, %fd169, %fd168;
	setp.lt.s64 	%p17, %rd458, %rd495;
	or.pred  	%p18, %p16, %p17;
	selp.b64 	%rd495, %rd458, %rd495, %p18;
	selp.f64 	%fd409, %fd380, %fd409, %p18;
$L__BB11_129:
	setp.lt.u32 	%p19, %r29, 2560;
	mov.b64 	%rd474, 1280;
	@%p19 bra 	$L__BB11_165;
	add.s64 	%rd262, %rd1, -2560;
	mul.hi.u64 	%rd263, %rd262, -3689348814741910323;
	shr.u64 	%rd112, %rd263, 10;
	setp.lt.u64 	%p20, %rd262, 1280;
	mov.b64 	%rd474, 1280;
	@%p20 bra 	$L__BB11_153;
	add.s64 	%rd265, %rd112, 1;
	and.b64  	%rd460, %rd265, 36028797018963966;
	shl.b64 	%rd266, %rd98, 4;
	add.s64 	%rd267, %rd266, %rd236;
	add.s64 	%rd461, %rd267, 57352;
	mov.b64 	%rd474, 1280;
$L__BB11_132:
	add.s64 	%rd269, %rd461, -36872;
	// begin inline asm
	ld.global.nc.u64 %rd268, [%rd269];
	// end inline asm
	add.s64 	%rd271, %rd461, -36864;
	// begin inline asm
	ld.global.nc.u64 %rd464, [%rd271];
	// end inline asm
	mov.b64 	%fd383, %rd268;
	add.s64 	%rd273, %rd461, -32776;
	// begin inline asm
	ld.global.nc.u64 %rd272, [%rd273];
	// end inline asm
	add.s64 	%rd275, %rd461, -32768;
	// begin inline asm
	ld.global.nc.u64 %rd465, [%rd275];
	// end inline asm
	mov.b64 	%fd384, %rd272;
	add.s64 	%rd277, %rd461, -28680;
	// begin inline asm
	ld.global.nc.u64 %rd276, [%rd277];
	// end inline asm
	add.s64 	%rd279, %rd461, -28672;
	// begin inline asm
	ld.global.nc.u64 %rd466, [%rd279];
	// end inline asm
	mov.b64 	%fd385, %rd276;
	add.s64 	%rd281, %rd461, -24584;
	// begin inline asm
	ld.global.nc.u64 %rd280, [%rd281];
	// end inline asm
	add.s64 	%rd283, %rd461, -24576;
	// begin inline asm
	ld.global.nc.u64 %rd467, [%rd283];
	// end inline asm
	mov.b64 	%fd386, %rd280;
	add.s64 	%rd285, %rd461, -20488;
	// begin inline asm
	ld.global.nc.u64 %rd284, [%rd285];
	// end inline asm
	add.s64 	%rd287, %rd461, -20480;
	// begin inline asm
	ld.global.nc.u64 %rd468, [%rd287];
	// end inline asm
	mov.b64 	%fd387, %rd284;
	abs.f64 	%fd178, %fd409;
	abs.f64 	%fd179, %fd383;
	setp.lt.f64 	%p21, %fd178, %fd179;
	@%p21 bra 	$L__BB11_134;
	setp.lt.f64 	%p22, %fd179, %fd178;
	setp.lt.s64 	%p23, %rd495, %rd464;
	or.pred  	%p24, %p22, %p23;
	selp.b64 	%rd464, %rd495, %rd464, %p24;
	selp.f64 	%fd383, %fd409, %fd383, %p24;
$L__BB11_134:
	abs.f64 	%fd182, %fd383;
	abs.f64 	%fd183, %fd384;
	setp.lt.f64 	%p25, %fd182, %fd183;
	@%p25 bra 	$L__BB11_136;
	setp.lt.f64 	%p26, %fd183, %fd182;
	setp.lt.s64 	%p27, %rd464, %rd465;
	or.pred  	%p28, %p26, %p27;
	selp.b64 	%rd465, %rd464, %rd465, %p28;
	selp.f64 	%fd384, %fd383, %fd384, %p28;
$L__BB11_136:
	abs.f64 	%fd186, %fd384;
	abs.f64 	%fd187, %fd385;
	setp.lt.f64 	%p29, %fd186, %fd187;
	@%p29 bra 	$L__BB11_138;
	setp.lt.f64 	%p30, %fd187, %fd186;
	setp.lt.s64 	%p31, %rd465, %rd466;
	or.pred  	%p32, %p30, %p31;
	selp.b64 	%rd466, %rd465, %rd466, %p32;
	selp.f64 	%fd385, %fd384, %fd385, %p32;
$L__BB11_138:
	abs.f64 	%fd190, %fd385;
	abs.f64 	%fd191, %fd386;
	setp.lt.f64 	%p33, %fd190, %fd191;
	@%p33 bra 	$L__BB11_140;
	setp.lt.f64 	%p34, %fd191, %fd190;
	setp.lt.s64 	%p35, %rd466, %rd467;
	or.pred  	%p36, %p34, %p35;
	selp.b64 	%rd467, %rd466, %rd467, %p36;
	selp.f64 	%fd386, %fd385, %fd386, %p36;
$L__BB11_140:
	abs.f64 	%fd194, %fd386;
	abs.f64 	%fd195, %fd387;
	setp.lt.f64 	%p37, %fd194, %fd195;
	@%p37 bra 	$L__BB11_142;
	setp.lt.f64 	%p38, %fd195, %fd194;
	setp.lt.s64 	%p39, %rd467, %rd468;
	or.pred  	%p40, %p38, %p39;
	selp.b64 	%rd468, %rd467, %rd468, %p40;
	selp.f64 	%fd387, %fd386, %fd387, %p40;
$L__BB11_142:
	add.s64 	%rd289, %rd461, -16392;
	// begin inline asm
	ld.global.nc.u64 %rd288, [%rd289];
	// end inline asm
	add.s64 	%rd291, %rd461, -16384;
	// begin inline asm
	ld.global.nc.u64 %rd469, [%rd291];
	// end inline asm
	mov.b64 	%fd388, %rd288;
	add.s64 	%rd293, %rd461, -12296;
	// begin inline asm
	ld.global.nc.u64 %rd292, [%rd293];
	// end inline asm
	add.s64 	%rd295, %rd461, -12288;
	// begin inline asm
	ld.global.nc.u64 %rd470, [%rd295];
	// end inline asm
	mov.b64 	%fd389, %rd292;
	add.s64 	%rd297, %rd461, -8200;
	// begin inline asm
	ld.global.nc.u64 %rd296, [%rd297];
	// end inline asm
	add.s64 	%rd299, %rd461, -8192;
	// begin inline asm
	ld.global.nc.u64 %rd471, [%rd299];
	// end inline asm
	mov.b64 	%fd390, %rd296;
	add.s64 	%rd301, %rd461, -4104;
	// begin inline asm
	ld.global.nc.u64 %rd300, [%rd301];
	// end inline asm
	add.s64 	%rd303, %rd461, -4096;
	// begin inline asm
	ld.global.nc.u64 %rd472, [%rd303];
	// end inline asm
	mov.b64 	%fd391, %rd300;
	add.s64 	%rd305, %rd461, -8;
	// begin inline asm
	ld.global.nc.u64 %rd304, [%rd305];
	// end inline asm
	// begin inline asm
	ld.global.nc.u64 %rd495, [%rd461];
	// end inline asm
	mov.b64 	%fd409, %rd304;
	abs.f64 	%fd203, %fd387;
	abs.f64 	%fd204, %fd388;
	setp.lt.f64 	%p41, %fd203, %fd204;
	@%p41 bra 	$L__BB11_144;
	setp.lt.f64 	%p42, %fd204, %fd203;
	setp.lt.s64 	%p43, %rd468, %rd469;
	or.pred  	%p44, %p42, %p43;
	selp.b64 	%rd469, %rd468, %rd469, %p44;
	selp.f64 	%fd388, %fd387, %fd388, %p44;
$L__BB11_144:
	abs.f64 	%fd207, %fd388;
	abs.f64 	%fd208, %fd389;
	setp.lt.f64 	%p45, %fd207, %fd208;
	@%p45 bra 	$L__BB11_146;
	setp.lt.f64 	%p46, %fd208, %fd207;
	setp.lt.s64 	%p47, %rd469, %rd470;
	or.pred  	%p48, %p46, %p47;
	selp.b64 	%rd470, %rd469, %rd470, %p48;
	selp.f64 	%fd389, %fd388, %fd389, %p48;
$L__BB11_146:
	abs.f64 	%fd211, %fd389;
	abs.f64 	%fd212, %fd390;
	setp.lt.f64 	%p49, %fd211, %fd212;
	@%p49 bra 	$L__BB11_148;
	setp.lt.f64 	%p50, %fd212, %fd211;
	setp.lt.s64 	%p51, %rd470, %rd471;
	or.pred  	%p52, %p50, %p51;
	selp.b64 	%rd471, %rd470, %rd471, %p52;
	selp.f64 	%fd390, %fd389, %fd390, %p52;
$L__BB11_148:
	abs.f64 	%fd215, %fd390;
	abs.f64 	%fd216, %fd391;
	setp.lt.f64 	%p53, %fd215, %fd216;
	@%p53 bra 	$L__BB11_150;
	setp.lt.f64 	%p54, %fd216, %fd215;
	setp.lt.s64 	%p55, %rd471, %rd472;
	or.pred  	%p56, %p54, %p55;
	selp.b64 	%rd472, %rd471, %rd472, %p56;
	selp.f64 	%fd391, %fd390, %fd391, %p56;
$L__BB11_150:
	abs.f64 	%fd219, %fd391;
	abs.f64 	%fd220, %fd409;
	setp.lt.f64 	%p57, %fd219, %fd220;
	@%p57 bra 	$L__BB11_152;
	setp.lt.f64 	%p58, %fd220, %fd219;
	setp.lt.s64 	%p59, %rd472, %rd495;
	or.pred  	%p60, %p58, %p59;
	selp.b64 	%rd495, %rd472, %rd495, %p60;
	selp.f64 	%fd409, %fd391, %fd409, %p60;
$L__BB11_152:
	add.s64 	%rd474, %rd474, 2560;
	add.s64 	%rd461, %rd461, 40960;
	add.s64 	%rd460, %rd460, -2;
	setp.ne.s64 	%p61, %rd460, 0;
	@%p61 bra 	$L__BB11_132;
$L__BB11_153:
	and.b64  	%rd308, %rd112, 1;
	setp.eq.b64 	%p62, %rd308, 1;
	@%p62 bra 	$L__BB11_165;
	shl.b64 	%rd329, %rd474, 4;
	mul.wide.u32 	%rd330, %r16, 16;
	add.s64 	%rd331, %rd236, %rd330;
	add.s64 	%rd310, %rd331, %rd329;
	// begin inline asm
	ld.global.nc.u64 %rd309, [%rd310];
	// end inline asm
	add.s64 	%rd312, %rd310, 8;
	// begin inline asm
	ld.global.nc.u64 %rd478, [%rd312];
	// end inline asm
	mov.b64 	%fd395, %rd309;
	add.s64 	%rd314, %rd310, 4096;
	// begin inline asm
	ld.global.nc.u64 %rd313, [%rd314];
	// end inline asm
	add.s64 	%rd316, %rd310, 4104;
	// begin inline asm
	ld.global.nc.u64 %rd479, [%rd316];
	// end inline asm
	mov.b64 	%fd396, %rd313;
	add.s64 	%rd318, %rd310, 8192;
	// begin inline asm
	ld.global.nc.u64 %rd317, [%rd318];
	// end inline asm
	add.s64 	%rd320, %rd310, 8200;
	// begin inline asm
	ld.global.nc.u64 %rd480, [%rd320];
	// end inline asm
	mov.b64 	%fd397, %rd317;
	add.s64 	%rd322, %rd310, 12288;
	// begin inline asm
	ld.global.nc.u64 %rd321, [%rd322];
	// end inline asm
	add.s64 	%rd324, %rd310, 12296;
	// begin inline asm
	ld.global.nc.u64 %rd481, [%rd324];
	// end inline asm
	mov.b64 	%fd398, %rd321;
	add.s64 	%rd326, %rd310, 16384;
	// begin inline asm
	ld.global.nc.u64 %rd325, [%rd326];
	// end inline asm
	add.s64 	%rd328, %rd310, 16392;
	// begin inline asm
	ld.global.nc.u64 %rd482, [%rd328];
	// end inline asm
	mov.b64 	%fd399, %rd325;
	abs.f64 	%fd230, %fd409;
	abs.f64 	%fd231, %fd395;
	setp.lt.f64 	%p63, %fd230, %fd231;
	@%p63 bra 	$L__BB11_156;
	setp.lt.f64 	%p64, %fd231, %fd230;
	setp.lt.s64 	%p65, %rd495, %rd478;
	or.pred  	%p66, %p64, %p65;
	selp.b64 	%rd478, %rd495, %rd478, %p66;
	selp.f64 	%fd395, %fd409, %fd395, %p66;
$L__BB11_156:
	abs.f64 	%fd234, %fd395;
	abs.f64 	%fd235, %fd396;
	setp.lt.f64 	%p67, %fd234, %fd235;
	@%p67 bra 	$L__BB11_158;
	setp.lt.f64 	%p68, %fd235, %fd234;
	setp.lt.s64 	%p69, %rd478, %rd479;
	or.pred  	%p70, %p68, %p69;
	selp.b64 	%rd479, %rd478, %rd479, %p70;
	selp.f64 	%fd396, %fd395, %fd396, %p70;
$L__BB11_158:
	abs.f64 	%fd238, %fd396;
	abs.f64 	%fd239, %fd397;
	setp.lt.f64 	%p71, %fd238, %fd239;
	@%p71 bra 	$L__BB11_160;
	setp.lt.f64 	%p72, %fd239, %fd238;
	setp.lt.s64 	%p73, %rd479, %rd480;
	or.pred  	%p74, %p72, %p73;
	selp.b64 	%rd480, %rd479, %rd480, %p74;
	selp.f64 	%fd397, %fd396, %fd397, %p74;
$L__BB11_160:
	abs.f64 	%fd242, %fd397;
	abs.f64 	%fd243, %fd398;
	setp.lt.f64 	%p75, %fd242, %fd243;
	@%p75 bra 	$L__BB11_162;
	setp.lt.f64 	%p76, %fd243, %fd242;
	setp.lt.s64 	%p77, %rd480, %rd481;
	or.pred  	%p78, %p76, %p77;
	selp.b64 	%rd481, %rd480, %rd481, %p78;
	selp.f64 	%fd398, %fd397, %fd398, %p78;
$L__BB11_162:
	abs.f64 	%fd246, %fd398;
	abs.f64 	%fd247, %fd399;
	setp.lt.f64 	%p79, %fd246, %fd247;
	@%p79 bra 	$L__BB11_164;
	setp.lt.f64 	%p80, %fd247, %fd246;
	setp.lt.s64 	%p81, %rd481, %rd482;
	or.pred  	%p82, %p80, %p81;
	selp.b64 	%rd482, %rd481, %rd482, %p82;
	selp.f64 	%fd399, %fd398, %fd399, %p82;
$L__BB11_164:
	add.s64 	%rd474, %rd474, 1280;
	mov.u64 	%rd495, %rd482;
	mov.f64 	%fd409, %fd399;
$L__BB11_165:
	cvt.s64.s32 	%rd332, %r29;
	setp.ge.s64 	%p83, %rd474, %rd332;
	@%p83 bra 	$L__BB11_188;
	cvt.u32.u64 	%r17, %rd474;
	sub.s32 	%r18, %r29, %r17;
	setp.ge.s32 	%p84, %r16, %r18;
	@%p84 bra 	$L__BB11_188;
	not.b32 	%r30, %r16;
	add.s32 	%r31, %r29, %r30;
	sub.s32 	%r19, %r31, %r17;
	and.b32  	%r32, %r19, 768;
	setp.eq.s32 	%p85, %r32, 768;
	mov.u32 	%r372, %r16;
	@%p85 bra 	$L__BB11_173;
	cvt.u64.u32 	%rd334, %r16;
	add.s64 	%rd335, %rd474, %rd334;
	shl.b64 	%rd336, %rd335, 4;
	add.s64 	%rd485, %rd236, %rd336;
	shr.u32 	%r33, %r19, 8;
	add.s32 	%r34, %r33, 1;
	and.b32  	%r35, %r34, 3;
	neg.s32 	%r370, %r35;
	mov.u32 	%r372, %r16;
$L__BB11_169:
	.pragma "nounroll";
	mov.u64 	%rd176, %rd495;
	mov.f64 	%fd251, %fd409;
	// begin inline asm
	ld.global.nc.u64 %rd337, [%rd485];
	// end inline asm
	add.s64 	%rd340, %rd485, 8;
	// begin inline asm
	ld.global.nc.u64 %rd339, [%rd340];
	// end inline asm
	mov.b64 	%fd252, %rd337;
	abs.f64 	%fd253, %fd251;
	abs.f64 	%fd254, %fd252;
	setp.lt.f64 	%p86, %fd253, %fd254;
	mov.f64 	%fd409, %fd252;
	mov.u64 	%rd495, %rd339;
	@%p86 bra 	$L__BB11_172;
	setp.lt.f64 	%p87, %fd254, %fd253;
	mov.f64 	%fd409, %fd251;
	mov.u64 	%rd495, %rd176;
	@%p87 bra 	$L__BB11_172;
	setp.lt.s64 	%p88, %rd176, %rd339;
	selp.f64 	%fd409, %fd251, %fd252, %p88;
	min.s64 	%rd495, %rd176, %rd339;
$L__BB11_172:
	add.s32 	%r372, %r372, 256;
	add.s64 	%rd485, %rd485, 4096;
	add.s32 	%r370, %r370, 1;
	setp.ne.s32 	%p89, %r370, 0;
	@%p89 bra 	$L__BB11_169;
$L__BB11_173:
	setp.lt.u32 	%p90, %r19, 768;
	@%p90 bra 	$L__BB11_188;
	cvt.u64.u32 	%rd341, %r372;
	add.s64 	%rd342, %rd474, %rd341;
	shl.b64 	%rd343, %rd342, 4;
	add.s64 	%rd344, %rd343, %rd236;
	add.s64 	%rd490, %rd344, 12296;
$L__BB11_175:
	add.s64 	%rd346, %rd490, -12296;
	// begin inline asm
	ld.global.nc.u64 %rd345, [%rd346];
	// end inline asm
	add.s64 	%rd348, %rd490, -12288;
	// begin inline asm
	ld.global.nc.u64 %rd347, [%rd348];
	// end inline asm
	mov.b64 	%fd260, %rd345;
	abs.f64 	%fd261, %fd409;
	abs.f64 	%fd262, %fd260;
	setp.lt.f64 	%p91, %fd261, %fd262;
	mov.f64 	%fd406, %fd260;
	mov.u64 	%rd492, %rd347;
	@%p91 bra 	$L__BB11_178;
	setp.lt.f64 	%p92, %fd262, %fd261;
	mov.f64 	%fd406, %fd409;
	mov.u64 	%rd492, %rd495;
	@%p92 bra 	$L__BB11_178;
	setp.lt.s64 	%p93, %rd495, %rd347;
	selp.f64 	%fd406, %fd409, %fd260, %p93;
	min.s64 	%rd492, %rd495, %rd347;
$L__BB11_178:
	add.s64 	%rd350, %rd490, -8200;
	// begin inline asm
	ld.global.nc.u64 %rd349, [%rd350];
	// end inline asm
	add.s64 	%rd352, %rd490, -8192;
	// begin inline asm
	ld.global.nc.u64 %rd351, [%rd352];
	// end inline asm
	mov.b64 	%fd265, %rd349;
	abs.f64 	%fd266, %fd406;
	abs.f64 	%fd267, %fd265;
	setp.lt.f64 	%p94, %fd266, %fd267;
	mov.f64 	%fd407, %fd265;
	mov.u64 	%rd493, %rd351;
	@%p94 bra 	$L__BB11_181;
	setp.lt.f64 	%p95, %fd267, %fd266;
	mov.f64 	%fd407, %fd406;
	mov.u64 	%rd493, %rd492;
	@%p95 bra 	$L__BB11_181;
	setp.lt.s64 	%p96, %rd492, %rd351;
	selp.f64 	%fd407, %fd406, %fd265, %p96;
	min.s64 	%rd493, %rd492, %rd351;
$L__BB11_181:
	add.s64 	%rd354, %rd490, -4104;
	// begin inline asm
	ld.global.nc.u64 %rd353, [%rd354];
	// end inline asm
	add.s64 	%rd356, %rd490, -4096;
	// begin inline asm
	ld.global.nc.u64 %rd355, [%rd356];
	// end inline asm
	mov.b64 	%fd270, %rd353;
	abs.f64 	%fd271, %fd407;
	abs.f64 	%fd272, %fd270;
	setp.lt.f64 	%p97, %fd271, %fd272;
	mov.f64 	%fd408, %fd270;
	mov.u64 	%rd494, %rd355;
	@%p97 bra 	$L__BB11_184;
	setp.lt.f64 	%p98, %fd272, %fd271;
	mov.f64 	%fd408, %fd407;
	mov.u64 	%rd494, %rd493;
	@%p98 bra 	$L__BB11_184;
	setp.lt.s64 	%p99, %rd493, %rd355;
	selp.f64 	%fd408, %fd407, %fd270, %p99;
	min.s64 	%rd494, %rd493, %rd355;
$L__BB11_184:
	add.s64 	%rd358, %rd490, -8;
	// begin inline asm
	ld.global.nc.u64 %rd357, [%rd358];
	// end inline asm
	// begin inline asm
	ld.global.nc.u64 %rd359, [%rd490];
	// end inline asm
	mov.b64 	%fd275, %rd357;
	abs.f64 	%fd276, %fd408;
	abs.f64 	%fd277, %fd275;
	setp.lt.f64 	%p100, %fd276, %fd277;
	mov.f64 	%fd409, %fd275;
	mov.u64 	%rd495, %rd359;
	@%p100 bra 	$L__BB11_187;
	setp.lt.f64 	%p101, %fd277, %fd276;
	mov.f64 	%fd409, %fd408;
	mov.u64 	%rd495, %rd494;
	@%p101 bra 	$L__BB11_187;
	setp.lt.s64 	%p102, %rd494, %rd359;
	selp.f64 	%fd409, %fd408, %fd275, %p102;
	min.s64 	%rd495, %rd494, %rd359;
$L__BB11_187:
	add.s32 	%r372, %r372, 1024;
	add.s64 	%rd490, %rd490, 16384;
	setp.lt.s32 	%p103, %r372, %r18;
	@%p103 bra 	$L__BB11_175;
$L__BB11_188:
	// begin inline asm
	mov.u32 %r36, %laneid;
	// end inline asm
	mov.b64 	%rd361, %fd409;
	mov.b64 	{%r38, %r43}, %rd361;
	mov.b32 	%r54, 1;
	mov.b32 	%r55, 31;
	mov.b32 	%r56, -1;
	// begin inline asm
	shfl.sync.down.b32 %r37, %r38, %r54, %r55, %r56;
	// end inline asm
	// begin inline asm
	shfl.sync.down.b32 %r42, %r43, %r54, %r55, %r56;
	// end inline asm
	mov.b64 	%rd362, {%r37, %r42};
	mov.b64 	%fd281, %rd362;
	mov.b64 	{%r48, %r53}, %rd495;
	// begin inline asm
	shfl.sync.down.b32 %r47, %r48, %r54, %r55, %r56;
	// end inline asm
	// begin inline asm
	shfl.sync.down.b32 %r52, %r53, %r54, %r55, %r56;
	// end inline asm
	mov.b64 	%rd200, {%r47, %r52};
	setp.gt.s32 	%p104, %r36, 30;
	mov.f64 	%fd411, %fd409;
	mov.u64 	%rd497, %rd495;
	@%p104 bra 	$L__BB11_192;
	abs.f64 	%fd282, %fd409;
	abs.f64 	%fd283, %fd281;
	setp.lt.f64 	%p105, %fd282, %fd283;
	mov.f64 	%fd411, %fd281;
	mov.u64 	%rd497, %rd200;
	@%p105 bra 	$L__BB11_192;
	setp.lt.f64 	%p106, %fd283, %fd282;
	mov.f64 	%fd411, %fd409;
	mov.u64 	%rd497, %rd495;
	@%p106 bra 	$L__BB11_192;
	setp.lt.s64 	%p107, %rd495, %rd200;
	selp.f64 	%fd411, %fd409, %fd281, %p107;
	min.s64 	%rd497, %rd495, %rd200;
$L__BB11_192:
	mov.b64 	%rd363, %fd411;
	mov.b64 	{%r58, %r63}, %rd363;
	mov.b32 	%r74, 2;
	mov.b32 	%r75, 31;
	mov.b32 	%r76, -1;
	// begin inline asm
	shfl.sync.down.b32 %r57, %r58, %r74, %r75, %r76;
	// end inline asm
	// begin inline asm
	shfl.sync.down.b32 %r62, %r63, %r74, %r75, %r76;
	// end inline asm
	mov.b64 	%rd364, {%r57, %r62};
	mov.b64 	%fd286, %rd364;
	mov.b64 	{%r68, %r73}, %rd497;
	// begin inline asm
	shfl.sync.down.b32 %r67, %r68, %r74, %r75, %r76;
	// end inline asm
	// begin inline asm
	shfl.sync.down.b32 %r72, %r73, %r74, %r75, %r76;
	// end inline asm
	mov.b64 	%rd203, {%r67, %r72};
	setp.gt.s32 	%p108, %r36, 29;
	mov.f64 	%fd412, %fd411;
	mov.u64 	%rd498, %rd497;
	@%p108 bra 	$L__BB11_196;
	abs.f64 	%fd287, %fd411;
	abs.f64 	%fd288, %fd286;
	setp.lt.f64 	%p109, %fd287, %fd288;
	mov.f64 	%fd412, %fd286;
	mov.u64 	%rd498, %rd203;
	@%p109 bra 	$L__BB11_196;
	setp.lt.f64 	%p110, %fd288, %fd287;
	mov.f64 	%fd412, %fd411;
	mov.u64 	%rd498, %rd497;
	@%p110 bra 	$L__BB11_196;
	setp.lt.s64 	%p111, %rd497, %rd203;
	selp.f64 	%fd412, %fd411, %fd286, %p111;
	min.s64 	%rd498, %rd497, %rd203;
$L__BB11_196:
	mov.b64 	%rd365, %fd412;
	mov.b64 	{%r78, %r83}, %rd365;
	mov.b32 	%r94, 4;
	mov.b32 	%r95, 31;
	mov.b32 	%r96, -1;
	// begin inline asm
	shfl.sync.down.b32 %r77, %r78, %r94, %r95, %r96;
	// end inline asm
	// begin inline asm
	shfl.sync.down.b32 %r82, %r83, %r94, %r95, %r96;
	// end inline asm
	mov.b64 	%rd366, {%r77, %r82};
	mov.b64 	%fd291, %rd366;
	mov.b64 	{%r88, %r93}, %rd498;
	// begin inline asm
	shfl.sync.down.b32 %r87, %r88, %r94, %r95, %r96;
	// end inline asm
	// begin inline asm
	shfl.sync.down.b32 %r92, %r93, %r94, %r95, %r96;
	// end inline asm
	mov.b64 	%rd206, {%r87, %r92};
	setp.gt.s32 	%p112, %r36, 27;
	mov.f64 	%fd413, %fd412;
	mov.u64 	%rd499, %rd498;
	@%p112 bra 	$L__BB11_200;
	abs.f64 	%fd292, %fd412;
	abs.f64 	%fd293, %fd291;
	setp.lt.f64 	%p113, %fd292, %fd293;
	mov.f64 	%fd413, %fd291;
	mov.u64 	%rd499, %rd206;
	@%p113 bra 	$L__BB11_200;
	setp.lt.f64 	%p114, %fd293, %fd292;
	mov.f64 	%fd413, %fd412;
	mov.u64 	%rd499, %rd498;
	@%p114 bra 	$L__BB11_200;
	setp.lt.s64 	%p115, %rd498, %rd206;
	selp.f64 	%fd413, %fd412, %fd291, %p115;
	min.s64 	%rd499, %rd498, %rd206;
$L__BB11_200:
	mov.b64 	%rd367, %fd413;
	mov.b64 	{%r98, %r103}, %rd367;
	mov.b32 	%r114, 8;
	mov.b32 	%r115, 31;
	mov.b32 	%r116, -1;
	// begin inline asm
	shfl.sync.down.b32 %r97, %r98, %r114, %r115, %r116;
	// end inline asm
	// begin inline asm
	shfl.sync.down.b32 %r102, %r103, %r114, %r115, %r116;
	// end inline asm
	mov.b64 	%rd368, {%r97, %r102};
	mov.b64 	%fd296, %rd368;
	mov.b64 	{%r108, %r113}, %rd499;
	// begin inline asm
	shfl.sync.down.b32 %r107, %r108, %r114, %r115, %r116;
	// end inline asm
	// begin inline asm
	shfl.sync.down.b32 %r112, %r113, %r114, %r115, %r116;
	// end inline asm
	mov.b64 	%rd209, {%r107, %r112};
	setp.gt.s32 	%p116, %r36, 23;
	mov.f64 	%fd414, %fd413;
	mov.u64 	%rd500, %rd499;
	@%p116 bra 	$L__BB11_204;
	abs.f64 	%fd297, %fd413;
	abs.f64 	%fd298, %fd296;
	setp.lt.f64 	%p117, %fd297, %fd298;
	mov.f64 	%fd414, %fd296;
	mov.u64 	%rd500, %rd209;
	@%p117 bra 	$L__BB11_204;
	setp.lt.f64 	%p118, %fd298, %fd297;
	mov.f64 	%fd414, %fd413;
	mov.u64 	%rd500, %rd499;
	@%p118 bra 	$L__BB11_204;
	setp.lt.s64 	%p119, %rd499, %rd209;
	selp.f64 	%fd414, %fd413, %fd296, %p119;
	min.s64 	%rd500, %rd499, %rd209;
$L__BB11_204:
	mov.b64 	%rd369, %fd414;
	mov.b64 	{%r118, %r123}, %rd369;
	mov.b32 	%r134, 16;
	mov.b32 	%r135, 31;
	mov.b32 	%r136, -1;
	// begin inline asm
	shfl.sync.down.b32 %r117, %r118, %r134, %r135, %r136;
	// end inline asm
	// begin inline asm
	shfl.sync.down.b32 %r122, %r123, %r134, %r135, %r136;
	// end inline asm
	mov.b64 	%rd370, {%r117, %r122};
	mov.b64 	%fd301, %rd370;
	mov.b64 	{%r128, %r133}, %rd500;
	// begin inline asm
	shfl.sync.down.b32 %r127, %r128, %r134, %r135, %r136;
	// end inline asm
	// begin inline asm
	shfl.sync.down.b32 %r132, %r133, %r134, %r135, %r136;
	// end inline asm
	mov.b64 	%rd212, {%r127, %r132};
	setp.gt.s32 	%p120, %r36, 15;
	mov.f64 	%fd422, %fd414;
	mov.u64 	%rd508, %rd500;
	@%p120 bra 	$L__BB11_208;
	abs.f64 	%fd302, %fd414;
	abs.f64 	%fd303, %fd301;
	setp.lt.f64 	%p121, %fd302, %fd303;
	mov.f64 	%fd422, %fd301;
	mov.u64 	%rd508, %rd212;
	@%p121 bra 	$L__BB11_208;
	setp.lt.f64 	%p122, %fd303, %fd302;
	mov.f64 	%fd422, %fd414;
	mov.u64 	%rd508, %rd500;
	@%p122 bra 	$L__BB11_208;
	setp.lt.s64 	%p123, %rd500, %rd212;
	selp.f64 	%fd422, %fd414, %fd301, %p123;
	min.s64 	%rd508, %rd500, %rd212;
$L__BB11_208:
	setp.ne.s32 	%p124, %r36, 0;
	@%p124 bra 	$L__BB11_210;
	shr.u32 	%r137, %r16, 1;
	and.b32  	%r138, %r137, 496;
	mov.u32 	%r139, _ZN6thrust24THRUST_300001_SM_1000_NS8cuda_cub4core6detail5shmemE;
	add.s32 	%r140, %r139, %r138;
	st.shared.f64 	[%r140+8], %fd422;
	st.shared.u64 	[%r140+16], %rd508;
$L__BB11_210:
	bar.sync 	0;
	setp.ne.s32 	%p125, %r16, 0;
	@%p125 bra 	$L__BB11_232;
	ld.shared.f64 	%fd306, [_ZN6thrust24THRUST_300001_SM_1000_NS8cuda_cub4core6detail5shmemE+24];
	ld.shared.u64 	%rd215, [_ZN6thrust24THRUST_300001_SM_1000_NS8cuda_cub4core6detail5shmemE+32];
	abs.f64 	%fd307, %fd422;
	abs.f64 	%fd308, %fd306;
	setp.lt.f64 	%p126, %fd307, %fd308;
	mov.f64 	%fd416, %fd306;
	mov.u64 	%rd502, %rd215;
	@%p126 bra 	$L__BB11_214;
	setp.lt.f64 	%p127, %fd308, %fd307;
	mov.f64 	%fd416, %fd422;
	mov.u64 	%rd502, %rd508;
	@%p127 bra 	$L__BB11_214;
	setp.lt.s64 	%p128, %rd508, %rd215;
	selp.f64 	%fd416, %fd422, %fd306, %p128;
	min.s64 	%rd502, %rd508, %rd215;
$L__BB11_214:
	ld.shared.f64 	%fd311, [_ZN6thrust24THRUST_300001_SM_1000_NS8cuda_cub4core6detail5shmemE+40];
	ld.shared.u64 	%rd218, [_ZN6thrust24THRUST_300001_SM_1000_NS8cuda_cub4core6detail5shmemE+48];
	abs.f64 	%fd312, %fd416;
	abs.f64 	%fd313, %fd311;
	setp.lt.f64 	%p129, %fd312, %fd313;
	mov.f64 	%fd417, %fd311;
	mov.u64 	%rd503, %rd218;
	@%p129 bra 	$L__BB11_217;
	setp.lt.f64 	%p130, %fd313, %fd312;
	mov.f64 	%fd417, %fd416;
	mov.u64 	%rd503, %rd502;
	@%p130 bra 	$L__BB11_217;
	setp.lt.s64 	%p131, %rd502, %rd218;
	selp.f64 	%fd417, %fd416, %fd311, %p131;
	min.s64 	%rd503, %rd502, %rd218;
$L__BB11_217:
	ld.shared.f64 	%fd316, [_ZN6thrust24THRUST_300001_SM_1000_NS8cuda_cub4core6detail5shmemE+56];
	ld.shared.u64 	%rd221, [_ZN6thrust24THRUST_300001_SM_1000_NS8cuda_cub4core6detail5shmemE+64];
	abs.f64 	%fd317, %fd417;
	abs.f64 	%fd318, %fd316;
	setp.lt.f64 	%p132, %fd317, %fd318;
	mov.f64 	%fd418, %fd316;
	mov.u64 	%rd504, %rd221;
	@%p132 bra 	$L__BB11_220;
	setp.lt.f64 	%p133, %fd318, %fd317;
	mov.f64 	%fd418, %fd417;
	mov.u64 	%rd504, %rd503;
	@%p133 bra 	$L__BB11_220;
	setp.lt.s64 	%p134, %rd503, %rd221;
	selp.f64 	%fd418, %fd417, %fd316, %p134;
	min.s64 	%rd504, %rd503, %rd221;
$L__BB11_220:
	ld.shared.f64 	%fd321, [_ZN6thrust24THRUST_300001_SM_1000_NS8cuda_cub4core6detail5shmemE+72];
	ld.shared.u64 	%rd224, [_ZN6thrust24THRUST_300001_SM_1000_NS8cuda_cub4core6detail5shmemE+80];
	abs.f64 	%fd322, %fd418;
	abs.f64 	%fd323, %fd321;
	setp.lt.f64 	%p135, %fd322, %fd323;
	mov.f64 	%fd419, %fd321;
	mov.u64 	%rd505, %rd224;
	@%p135 bra 	$L__BB11_223;
	setp.lt.f64 	%p136, %fd323, %fd322;
	mov.f64 	%fd419, %fd418;
	mov.u64 	%rd505, %rd504;
	@%p136 bra 	$L__BB11_223;
	setp.lt.s64 	%p137, %rd504, %rd224;
	selp.f64 	%fd419, %fd418, %fd321, %p137;
	min.s64 	%rd505, %rd504, %rd224;
$L__BB11_223:
	ld.shared.f64 	%fd326, [_ZN6thrust24THRUST_300001_SM_1000_NS8cuda_cub4core6detail5shmemE+88];
	ld.shared.u64 	%rd227, [_ZN6thrust24THRUST_300001_SM_1000_NS8cuda_cub4core6detail5shmemE+96];
	abs.f64 	%fd327, %fd419;
	abs.f64 	%fd328, %fd326;
	setp.lt.f64 	%p138, %fd327, %fd328;
	mov.f64 	%fd420, %fd326;
	mov.u64 	%rd506, %rd227;
	@%p138 bra 	$L__BB11_226;
	setp.lt.f64 	%p139, %fd328, %fd327;
	mov.f64 	%fd420, %fd419;
	mov.u64 	%rd506, %rd505;
	@%p139 bra 	$L__BB11_226;
	setp.lt.s64 	%p140, %rd505, %rd227;
	selp.f64 	%fd420, %fd419, %fd326, %p140;
	min.s64 	%rd506, %rd505, %rd227;
$L__BB11_226:
	ld.shared.f64 	%fd331, [_ZN6thrust24THRUST_300001_SM_1000_NS8cuda_cub4core6detail5shmemE+104];
	ld.shared.u64 	%rd230, [_ZN6thrust24THRUST_300001_SM_1000_NS8cuda_cub4core6detail5shmemE+112];
	abs.f64 	%fd332, %fd420;
	abs.f64 	%fd333, %fd331;
	setp.lt.f64 	%p141, %fd332, %fd333;
	mov.f64 	%fd421, %fd331;
	mov.u64 	%rd507, %rd230;
	@%p141 bra 	$L__BB11_229;
	setp.lt.f64 	%p142, %fd333, %fd332;
	mov.f64 	%fd421, %fd420;
	mov.u64 	%rd507, %rd506;
	@%p142 bra 	$L__BB11_229;
	setp.lt.s64 	%p143, %rd506, %rd230;
	selp.f64 	%fd421, %fd420, %fd331, %p143;
	min.s64 	%rd507, %rd506, %rd230;
$L__BB11_229:
	ld.shared.f64 	%fd336, [_ZN6thrust24THRUST_300001_SM_1000_NS8cuda_cub4core6detail5shmemE+120];
	ld.shared.u64 	%rd233, [_ZN6thrust24THRUST_300001_SM_1000_NS8cuda_cub4core6detail5shmemE+128];
	abs.f64 	%fd337, %fd421;
	abs.f64 	%fd338, %fd336;
	setp.lt.f64 	%p144, %fd337, %fd338;
	mov.u64 	%rd508, %rd233;
	mov.f64 	%fd422, %fd336;
	@%p144 bra 	$L__BB11_232;
	setp.lt.f64 	%p145, %fd338, %fd337;
	mov.u64 	%rd508, %rd507;
	mov.f64 	%fd422, %fd421;
	@%p145 bra 	$L__BB11_232;
	setp.lt.s64 	%p146, %rd507, %rd233;
	selp.f64 	%fd422, %fd421, %fd336, %p146;
	min.s64 	%rd508, %rd507, %rd233;
$L__BB11_232:
	mov.u32 	%r364, %tid.x;
	setp.ne.s32 	%p263, %r364, 0;
	@%p263 bra 	$L__BB11_234;
	ld.param.u64 	%rd421, [_ZN6thrust24THRUST_300001_SM_1000_NS8cuda_cub4core6detail13_kernel_agentINS1_8__reduce11ReduceAgentIPN4cuda3std3__45tupleIJdlEEESC_SB_lNS1_9__extrema9arg_max_fIdl10comparatorEEEEJSC_SC_iSG_EEEvDpT0__param_1];
	cvta.to.global.u64 	%rd420, %rd421;
	st.global.f64 	[%rd420], %fd422;
	st.global.u64 	[%rd420+8], %rd508;
$L__BB11_234:
	ret;

}
	// .globl	_ZN3cub18CUB_300001_SM_10006detail11EmptyKernelIvEEvv
.visible .entry _ZN3cub18CUB_300001_SM_10006detail11EmptyKernelIvEEvv()
{


	ret;

}


// ===== COMPILED SASS (sm_100) =====

	.target	sm_100

	.elftype	@"ET_EXEC"


//--------------------- .note.nv.tkinfo           --------------------------
	.section	.note.nv.tkinfo,"",@"SHT_NOTE"
	.sectionflags	@"SHF_NOTE_NV_TKINFO"
	.tkinfo
        /*0018*/ 	.word	0x00000002
        /*0030*/ 	.string	""
        /*0030*/ 	.string	"ptxas"
        /*0030*/ 	.string	"Cuda compilation tools, release 13.0, V13.0.88"
        /*0030*/ 	.string	"Build cuda_13.0.r13.0/compiler.36424714_0"
        /*0030*/ 	.string	"-arch sm_100 -m 64 "



//--------------------- .note.nv.cuinfo           --------------------------
	.section	.note.nv.cuinfo,"",@"SHT_NOTE"
	.sectionflags	@"SHF_NOTE_NV_CUINFO"
        /*0018*/ 	.short	0x0002
        /*001a*/ 	.short	0x0064
        /*001c*/ 	.short	0x0082
	.zero		2


//--------------------- .nv.info                  --------------------------
	.section	.nv.info,"",@"SHT_CUDA_INFO"
	.align	4


	//----- nvinfo : EIATTR_REGCOUNT
	.align		4
        /*0000*/ 	.byte	0x04, 0x2f
        /*0002*/ 	.short	(.L_46 - .L_45)
	.align		4
.L_45:
        /*0004*/ 	.word	index@(_Z13gpu_transposePdi)
        /*0008*/ 	.word	0x00000014


	//----- nvinfo : EIATTR_FRAME_SIZE
	.align		4
.L_46:
        /*000c*/ 	.byte	0x04, 0x11
        /*000e*/ 	.short	(.L_48 - .L_47)
	.align		4
.L_47:
        /*0010*/ 	.word	index@(_Z13gpu_transposePdi)
        /*0014*/ 	.word	0x00000000


	//----- nvinfo : EIATTR_REGCOUNT
	.align		4
.L_48:
        /*0018*/ 	.byte	0x04, 0x2f
        /*001a*/ 	.short	(.L_50 - .L_49)
	.align		4
.L_49:
        /*001c*/ 	.word	index@(_Z8gpu_swapPdiii)
        /*0020*/ 	.word	0x0000001e


	//----- nvinfo : EIATTR_FRAME_SIZE
	.align		4
.L_50:
        /*0024*/ 	.byte	0x04, 0x11
        /*0026*/ 	.short	(.L_52 - .L_51)
	.align		4
.L_51:
        /*0028*/ 	.word	index@(_Z8gpu_swapPdiii)
        /*002c*/ 	.word	0x00000000


	//----- nvinfo : EIATTR_REGCOUNT
	.align		4
.L_52:
        /*0030*/ 	.byte	0x04, 0x2f
        /*0032*/ 	.short	(.L_54 - .L_53)
	.align		4
.L_53:
        /*0034*/ 	.word	index@(_Z13gpu_compute_LPdS_ii)
        /*0038*/ 	.word	0x00000022


	//----- nvinfo : EIATTR_FRAME_SIZE
	.align		4
.L_54:
        /*003c*/ 	.byte	0x04, 0x11
        /*003e*/ 	.short	(.L_56 - .L_55)
	.align		4
.L_55:
        /*0040*/ 	.word	index@($__internal_0_$__cuda_sm20_div_rn_f64_full)
        /*0044*/ 	.word	0x00000000


	//----- nvinfo : EIATTR_FRAME_SIZE
	.align		4
.L_56:
        /*0048*/ 	.byte	0x04, 0x11
        /*004a*/ 	.short	(.L_58 - .L_57)
	.align		4
.L_57:
        /*004c*/ 	.word	index@(_Z13gpu_compute_LPdS_ii)
        /*0050*/ 	.word	0x00000000


	//----- nvinfo : EIATTR_REGCOUNT
	.align		4
.L_58:
        /*0054*/ 	.byte	0x04, 0x2f
        /*0056*/ 	.short	(.L_60 - .L_59)
	.align		4
.L_59:
        /*0058*/ 	.word	index@(_Z17gpu_modify_matrixPdS_ii)
        /*005c*/ 	.word	0x00000016


	//----- nvinfo : EIATTR_FRAME_SIZE
	.align		4
.L_60:
        /*0060*/ 	.byte	0x04, 0x11
        /*0062*/ 	.short	(.L_62 - .L_61)
	.align		4
.L_61:
        /*0064*/ 	.word	index@(_Z17gpu_modify_matrixPdS_ii)
        /*0068*/ 	.word	0x00000000


	//----- nvinfo : EIATTR_REGCOUNT
	.align		4
.L_62:
        /*006c*/ 	.byte	0x04, 0x2f
        /*006e*/ 	.short	(.L_64 - .L_63)
	.align		4
.L_63:
        /*0070*/ 	.word	index@(_ZN6thrust24THRUST_300001_SM_1000_NS8cuda_cub4core6detail13_kernel_agentINS1_8__reduce11ReduceAgentINS0_12zip_iteratorIN4cuda3std3__45tupleIJNS0_10device_ptrIdEENS0_17counting_iteratorIlNS0_11use_defaultESF_SF_EEEEEEEPNSB_IJdlEEESJ_iNS1_9__extrema9arg_max_fIdl10comparatorEEEEJSI_SK_iSO_EEEvDpT0_)
        /*0074*/ 	.word	0x00000020


	//----- nvinfo : EIATTR_FRAME_SIZE
	.align		4
.L_64:
        /*0078*/ 	.byte	0x04, 0x11
        /*007a*/ 	.short	(.L_66 - .L_65)
	.align		4
.L_65:
        /*007c*/ 	.word	index@(_ZN6thrust24THRUST_300001_SM_1000_NS8cuda_cub4core6detail13_kernel_agentINS1_8__reduce11ReduceAgentINS0_12zip_iteratorIN4cuda3std3__45tupleIJNS0_10device_ptrIdEENS0_17counting_iteratorIlNS0_11use_defaultESF_SF_EEEEEEEPNSB_IJdlEEESJ_iNS1_9__extrema9arg_max_fIdl10comparatorEEEEJSI_SK_iSO_EEEvDpT0_)
        /*0080*/ 	.word	0x00000000


	//----- nvinfo : EIATTR_REGCOUNT
	.align		4
.L_66:
        /*0084*/ 	.byte	0x04, 0x2f
        /*0086*/ 	.short	(.L_68 - .L_67)
	.align		4
.L_67:
        /*0088*/ 	.word	index@(_ZN6thrust24THRUST_300001_SM_1000_NS8cuda_cub4core6detail13_kernel_agentINS1_8__reduce11ReduceAgentINS0_12zip_iteratorIN4cuda3std3__45tupleIJNS0_10device_ptrIdEENS0_17counting_iteratorIlNS0_11use_defaultESF_SF_EEEEEEEPNSB_IJdlEEESJ_iNS1_9__extrema9arg_max_fIdl10comparatorEEEEJSI_SK_iN3cub18CUB_300001_SM_100013GridEvenShareIiEENSR_9GridQueueIjEESO_EEEvDpT0_)
        /*008c*/ 	.word	0x00000028


	//----- nvinfo : EIATTR_FRAME_SIZE
	.align		4
.L_68:
        /*0090*/ 	.byte	0x04, 0x11
        /*0092*/ 	.short	(.L_70 - .L_69)
	.align		4
.L_69:
        /*0094*/ 	.word	index@(_ZN6thrust24THRUST_300001_SM_1000_NS8cuda_cub4core6detail13_kernel_agentINS1_8__reduce11ReduceAgentINS0_12zip_iteratorIN4cuda3std3__45tupleIJNS0_10device_ptrIdEENS0_17counting_iteratorIlNS0_11use_defaultESF_SF_EEEEEEEPNSB_IJdlEEESJ_iNS1_9__extrema9arg_max_fIdl10comparatorEEEEJSI_SK_iN3cub18CUB_300001_SM_100013GridEvenShareIiEENSR_9GridQueueIjEESO_EEEvDpT0_)
        /*0098*/ 	.word	0x00000000


	//----- nvinfo : EIATTR_REGCOUNT
	.align		4
.L_70:
        /*009c*/ 	.byte	0x04, 0x2f
        /*009e*/ 	.short	(.L_72 - .L_71)
	.align		4
.L_71:
        /*00a0*/ 	.word	index@(_ZN6thrust24THRUST_300001_SM_1000_NS8cuda_cub4core6detail13_kernel_agentINS1_8__reduce10DrainAgentIiEEJN3cub18CUB_300001_SM_10009GridQueueIjEEiEEEvDpT0_)
        /*00a4*/ 	.word	0x00000008


	//----- nvinfo : EIATTR_FRAME_SIZE
	.align		4
.L_72:
        /*00a8*/ 	.byte	0x04, 0x11
        /*00aa*/ 	.short	(.L_74 - .L_73)
	.align		4
.L_73:
        /*00ac*/ 	.word	index@(_ZN6thrust24THRUST_300001_SM_1000_NS8cuda_cub4core6detail13_kernel_agentINS1_8__reduce10DrainAgentIiEEJN3cub18CUB_300001_SM_10009GridQueueIjEEiEEEvDpT0_)
        /*00b0*/ 	.word	0x00000000


	//----- nvinfo : EIATTR_REGCOUNT
	.align		4
.L_74:
        /*00b4*/ 	.byte	0x04, 0x2f
        /*00b6*/ 	.short	(.L_76 - .L_75)
	.align		4
.L_75:
        /*00b8*/ 	.word	index@(_ZN6thrust24THRUST_300001_SM_1000_NS8cuda_cub4core6detail13_kernel_agentINS1_8__reduce11ReduceAgentIPN4cuda3std3__45tupleIJdlEEESC_SB_iNS1_9__extrema9arg_max_fIdl10comparatorEEEEJSC_SC_iSG_EEEvDpT0_)
        /*00bc*/ 	.word	0x00000020


	//----- nvinfo : EIATTR_FRAME_SIZE
	.align		4
.L_76:
        /*00c0*/ 	.byte	0x04, 0x11
        /*00c2*/ 	.short	(.L_78 - .L_77)
	.align		4
.L_77:
        /*00c4*/ 	.word	index@(_ZN6thrust24THRUST_300001_SM_1000_NS8cuda_cub4core6detail13_kernel_agentINS1_8__reduce11ReduceAgentIPN4cuda3std3__45tupleIJdlEEESC_SB_iNS1_9__extrema9arg_max_fIdl10comparatorEEEEJSC_SC_iSG_EEEvDpT0_)
        /*00c8*/ 	.word	0x00000000


	//----- nvinfo : EIATTR_REGCOUNT
	.align		4
.L_78:
        /*00cc*/ 	.byte	0x04, 0x2f
        /*00ce*/ 	.short	(.L_80 - .L_79)
	.align		4
.L_79:
        /*00d0*/ 	.word	index@(_ZN6thrust24THRUST_300001_SM_1000_NS8cuda_cub4core6detail13_kernel_agentINS1_8__reduce11ReduceAgentINS0_12zip_iteratorIN4cuda3std3__45tupleIJNS0_10device_ptrIdEENS0_17counting_iteratorIlNS0_11use_defaultESF_SF_EEEEEEEPNSB_IJdlEEESJ_lNS1_9__extrema9arg_max_fIdl10comparatorEEEEJSI_SK_lSO_EEEvDpT0_)
        /*00d4*/ 	.word	0x00000020


	//----- nvinfo : EIATTR_FRAME_SIZE
	.align		4
.L_80:
        /*00d8*/ 	.byte	0x04, 0x11
        /*00da*/ 	.short	(.L_82 - .L_81)
	.align		4
.L_81:
        /*00dc*/ 	.word	index@(_ZN6thrust24THRUST_300001_SM_1000_NS8cuda_cub4core6detail13_kernel_agentINS1_8__reduce11ReduceAgentINS0_12zip_iteratorIN4cuda3std3__45tupleIJNS0_10device_ptrIdEENS0_17counting_iteratorIlNS0_11use_defaultESF_SF_EEEEEEEPNSB_IJdlEEESJ_lNS1_9__extrema9arg_max_fIdl10comparatorEEEEJSI_SK_lSO_EEEvDpT0_)
        /*00e0*/ 	.word	0x00000000


	//----- nvinfo : EIATTR_REGCOUNT
	.align		4
.L_82:
        /*00e4*/ 	.byte	0x04, 0x2f
        /*00e6*/ 	.short	(.L_84 - .L_83)
	.align		4
.L_83:
        /*00e8*/ 	.word	index@(_ZN6thrust24THRUST_300001_SM_1000_NS8cuda_cub4core6detail13_kernel_agentINS1_8__reduce11ReduceAgentINS0_12zip_iteratorIN4cuda3std3__45tupleIJNS0_10device_ptrIdEENS0_17counting_iteratorIlNS0_11use_defaultESF_SF_EEEEEEEPNSB_IJdlEEESJ_lNS1_9__extrema9arg_max_fIdl10comparatorEEEEJSI_SK_lN3cub18CUB_300001_SM_100013GridEvenShareIlEENSR_9GridQueueIyEESO_EEEvDpT0_)
        /*00ec*/ 	.word	0x00000020


	//----- nvinfo : EIATTR_FRAME_SIZE
	.align		4
.L_84:
        /*00f0*/ 	.byte	0x04, 0x11
        /*00f2*/ 	.short	(.L_86 - .L_85)
	.align		4
.L_85:
        /*00f4*/ 	.word	index@(_ZN6thrust24THRUST_300001_SM_1000_NS8cuda_cub4core6detail13_kernel_agentINS1_8__reduce11ReduceAgentINS0_12zip_iteratorIN4cuda3std3__45tupleIJNS0_10device_ptrIdEENS0_17counting_iteratorIlNS0_11use_defaultESF_SF_EEEEEEEPNSB_IJdlEEESJ_lNS1_9__extrema9arg_max_fIdl10comparatorEEEEJSI_SK_lN3cub18CUB_300001_SM_100013GridEvenShareIlEENSR_9GridQueueIyEESO_EEEvDpT0_)
        /*00f8*/ 	.word	0x00000000


	//----- nvinfo : EIATTR_REGCOUNT
	.align		4
.L_86:
        /*00fc*/ 	.byte	0x04, 0x2f
        /*00fe*/ 	.short	(.L_88 - .L_87)
	.align		4
.L_87:
        /*0100*/ 	.word	index@(_ZN6thrust24THRUST_300001_SM_1000_NS8cuda_cub4core6detail13_kernel_agentINS1_8__reduce10DrainAgentIlEEJN3cub18CUB_300001_SM_10009GridQueueIyEElEEEvDpT0_)
        /*0104*/ 	.word	0x00000008


	//----- nvinfo : EIATTR_FRAME_SIZE
	.align		4
.L_88:
        /*0108*/ 	.byte	0x04, 0x11
        /*010a*/ 	.short	(.L_90 - .L_89)
	.align		4
.L_89:
        /*010c*/ 	.word	index@(_ZN6thrust24THRUST_300001_SM_1000_NS8cuda_cub4core6detail13_kernel_agentINS1_8__reduce10DrainAgentIlEEJN3cub18CUB_300001_SM_10009GridQueueIyEElEEEvDpT0_)
        /*0110*/ 	.word	0x00000000


	//----- nvinfo : EIATTR_REGCOUNT
	.align		4
.L_90:
        /*0114*/ 	.byte	0x04, 0x2f
        /*0116*/ 	.short	(.L_92 - .L_91)
	.align		4
.L_91:
        /*0118*/ 	.word	index@(_ZN6thrust24THRUST_300001_SM_1000_NS8cuda_cub4core6detail13_kernel_agentINS1_8__reduce11ReduceAgentIPN4cuda3std3__45tupleIJdlEEESC_SB_lNS1_9__extrema9arg_max_fIdl10comparatorEEEEJSC_SC_iSG_EEEvDpT0_)
        /*011c*/ 	.word	0x00000020


	//----- nvinfo : EIATTR_FRAME_SIZE
	.align		4
.L_92:
        /*0120*/ 	.byte	0x04, 0x11
        /*0122*/ 	.short	(.L_94 - .L_93)
	.align		4
.L_93:
        /*0124*/ 	.word	index@(_ZN6thrust24THRUST_300001_SM_1000_NS8cuda_cub4core6detail13_kernel_agentINS1_8__reduce11ReduceAgentIPN4cuda3std3__45tupleIJdlEEESC_SB_lNS1_9__extrema9arg_max_fIdl10comparatorEEEEJSC_SC_iSG_EEEvDpT0_)
        /*0128*/ 	.word	0x00000000


	//----- nvinfo : EIATTR_REGCOUNT
	.align		4
.L_94:
        /*012c*/ 	.byte	0x04, 0x2f
        /*012e*/ 	.short	(.L_96 - .L_95)
	.align		4
.L_95:
        /*0130*/ 	.word	index@(_ZN3cub18CUB_300001_SM_10006detail11EmptyKernelIvEEvv)
        /*0134*/ 	.word	0x00000004


	//----- nvinfo : EIATTR_FRAME_SIZE
	.align		4
.L_96:
        /*0138*/ 	.byte	0x04, 0x11
        /*013a*/ 	.short	(.L_98 - .L_97)
	.align		4
.L_97:
        /*013c*/ 	.word	index@(_ZN3cub18CUB_300001_SM_10006detail11EmptyKernelIvEEvv)
        /*0140*/ 	.word	0x00000000


	//----- nvinfo : EIATTR_MIN_STACK_SIZE
	.align		4
.L_98:
        /*0144*/ 	.byte	0x04, 0x12
        /*0146*/ 	.short	(.L_100 - .L_99)
	.align		4
.L_99:
        /*0148*/ 	.word	index@(_ZN3cub18CUB_300001_SM_10006detail11EmptyKernelIvEEvv)
        /*014c*/ 	.word	0x00000000


	//----- nvinfo : EIATTR_MIN_STACK_SIZE
	.align		4
.L_100:
        /*0150*/ 	.byte	0x04, 0x12
        /*0152*/ 	.short	(.L_102 - .L_101)
	.align		4
.L_101:
        /*0154*/ 	.word	index@(_ZN6thrust24THRUST_300001_SM_1000_NS8cuda_cub4core6detail13_kernel_agentINS1_8__reduce11ReduceAgentIPN4cuda3std3__45tupleIJdlEEESC_SB_lNS1_9__extrema9arg_max_fIdl10comparatorEEEEJSC_SC_iSG_EEEvDpT0_)
        /*0158*/ 	.word	0x00000000


	//----- nvinfo : EIATTR_MIN_STACK_SIZE
	.align		4
.L_102:
        /*015c*/ 	.byte	0x04, 0x12
        /*015e*/ 	.short	(.L_104 - .L_103)
	.align		4
.L_103:
        /*0160*/ 	.word	index@(_ZN6thrust24THRUST_300001_SM_1000_NS8cuda_cub4core6detail13_kernel_agentINS1_8__reduce10DrainAgentIlEEJN3cub18CUB_300001_SM_10009GridQueueIyEElEEEvDpT0_)
        /*0164*/ 	.word	0x00000000


	//----- nvinfo : EIATTR_MIN_STACK_SIZE
	.align		4
.L_104:
        /*0168*/ 	.byte	0x04, 0x12
        /*016a*/ 	.short	(.L_106 - .L_105)
	.align		4
.L_105:
        /*016c*/ 	.word	index@(_ZN6thrust24THRUST_300001_SM_1000_NS8cuda_cub4core6detail13_kernel_agentINS1_8__reduce11ReduceAgentINS0_12zip_iteratorIN4cuda3std3__45tupleIJNS0_10device_ptrIdEENS0_17counting_iteratorIlNS0_11use_defaultESF_SF_EEEEEEEPNSB_IJdlEEESJ_lNS1_9__extrema9arg_max_fIdl10comparatorEEEEJSI_SK_lN3cub18CUB_300001_SM_100013GridEvenShareIlEENSR_9GridQueueIyEESO_EEEvDpT0_)
        /*0170*/ 	.word	0x00000000


	//----- nvinfo : EIATTR_MIN_STACK_SIZE
	.align		4
.L_106:
        /*0174*/ 	.byte	0x04, 0x12
        /*0176*/ 	.short	(.L_108 - .L_107)
	.align		4
.L_107:
        /*0178*/ 	.word	index@(_ZN6thrust24THRUST_300001_SM_1000_NS8cuda_cub4core6detail13_kernel_agentINS1_8__reduce11ReduceAgentINS0_12zip_iteratorIN4cuda3std3__45tupleIJNS0_10device_ptrIdEENS0_17counting_iteratorIlNS0_11use_defaultESF_SF_EEEEEEEPNSB_IJdlEEESJ_lNS1_9__extrema9arg_max_fIdl10comparatorEEEEJSI_SK_lSO_EEEvDpT0_)
        /*017c*/ 	.word	0x00000000


	//----- nvinfo : EIATTR_MIN_STACK_SIZE
	.align		4
.L_108:
        /*0180*/ 	.byte	0x04, 0x12
        /*0182*/ 	.short	(.L_110 - .L_109)
	.align		4
.L_109:
        /*0184*/ 	.word	index@(_ZN6thrust24THRUST_300001_SM_1000_NS8cuda_cub4core6detail13_kernel_agentINS1_8__reduce11ReduceAgentIPN4cuda3std3__45tupleIJdlEEESC_SB_iNS1_9__extrema9arg_max_fIdl10comparatorEEEEJSC_SC_iSG_EEEvDpT0_)
        /*0188*/ 	.word	0x00000000


	//----- nvinfo : EIATTR_MIN_STACK_SIZE
	.align		4
.L_110:
        /*018c*/ 	.byte	0x04, 0x12
        /*018e*/ 	.short	(.L_112 - .L_111)
	.align		4
.L_111:
        /*0190*/ 	.word	index@(_ZN6thrust24THRUST_300001_SM_1000_NS8cuda_cub4core6detail13_kernel_agentINS1_8__reduce10DrainAgentIiEEJN3cub18CUB_300001_SM_10009GridQueueIjEEiEEEvDpT0_)
        /*0194*/ 	.word	0x00000000


	//----- nvinfo : EIATTR_MIN_STACK_SIZE
	.align		4
.L_112:
        /*0198*/ 	.byte	0x04, 0x12
        /*019a*/ 	.short	(.L_114 - .L_113)
	.align		4
.L_113:
        /*019c*/ 	.word	index@(_ZN6thrust24THRUST_300001_SM_1000_NS8cuda_cub4core6detail13_kernel_agentINS1_8__reduce11ReduceAgentINS0_12zip_iteratorIN4cuda3std3__45tupleIJNS0_10device_ptrIdEENS0_17counting_iteratorIlNS0_11use_defaultESF_SF_EEEEEEEPNSB_IJdlEEESJ_iNS1_9__extrema9arg_max_fIdl10comparatorEEEEJSI_SK_iN3cub18CUB_300001_SM_100013GridEvenShareIiEENSR_9GridQueueIjEESO_EEEvDpT0_)
        /*01a0*/ 	.word	0x00000000


	//----- nvinfo : EIATTR_MIN_STACK_SIZE
	.align		4
.L_114:
        /*01a4*/ 	.byte	0x04, 0x12
        /*01a6*/ 	.short	(.L_116 - .L_115)
	.align		4
.L_115:
        /*01a8*/ 	.word	index@(_ZN6thrust24THRUST_300001_SM_1000_NS8cuda_cub4core6detail13_kernel_agentINS1_8__reduce11ReduceAgentINS0_12zip_iteratorIN4cuda3std3__45tupleIJNS0_10device_ptrIdEENS0_17counting_iteratorIlNS0_11use_defaultESF_SF_EEEEEEEPNSB_IJdlEEESJ_iNS1_9__extrema9arg_max_fIdl10comparatorEEEEJSI_SK_iSO_EEEvDpT0_)
        /*01ac*/ 	.word	0x00000000


	//----- nvinfo : EIATTR_MIN_STACK_SIZE
	.align		4
.L_116:
        /*01b0*/ 	.byte	0x04, 0x12
        /*01b2*/ 	.short	(.L_118 - .L_117)
	.align		4
.L_117:
        /*01b4*/ 	.word	index@(_Z17gpu_modify_matrixPdS_ii)
        /*01b8*/ 	.word	0x00000000


	//----- nvinfo : EIATTR_MIN_STACK_SIZE
	.align		4
.L_118:
        /*01bc*/ 	.byte	0x04, 0x12
        /*01be*/ 	.short	(.L_120 - .L_119)
	.align		4
.L_119:
        /*01c0*/ 	.word	index@(_Z13gpu_compute_LPdS_ii)
        /*01c4*/ 	.word	0x00000000


	//----- nvinfo : EIATTR_MIN_STACK_SIZE
	.align		4
.L_120:
        /*01c8*/ 	.byte	0x04, 0x12
        /*01ca*/ 	.short	(.L_122 - .L_121)
	.align		4
.L_121:
        /*01cc*/ 	.word	index@(_Z8gpu_swapPdiii)
        /*01d0*/ 	.word	0x00000000


	//----- nvinfo : EIATTR_MIN_STACK_SIZE
	.align		4
.L_122:
        /*01d4*/ 	.byte	0x04, 0x12
        /*01d6*/ 	.short	(.L_124 - .L_123)
	.align		4
.L_123:
        /*01d8*/ 	.word	index@(_Z13gpu_transposePdi)
        /*01dc*/ 	.word	0x00000000
.L_124:


//--------------------- .nv.compat                --------------------------
	.section	.nv.compat,"",@"SHT_CUDA_COMPAT_INFO"
	.align	4
        /*0000*/ 	.byte	0x02, 0x09, 0x00, 0x00, 0x02, 0x02, 0x01, 0x00, 0x02, 0x05, 0x05, 0x00, 0x03, 0x07, 0x01, 0x01
        /*0010*/ 	.byte	0x02, 0x03, 0x00, 0x00, 0x02, 0x06, 0x01, 0x00, 0x04, 0x0b, 0x08, 0x00, 0x01, 0x00, 0x00, 0x00
        /*0020*/ 	.byte	0x00, 0x00, 0x00, 0x00


//--------------------- .nv.info._ZN3cub18CUB_300001_SM_10006detail11EmptyKernelIvEEvv --------------------------
	.section	.nv.info._ZN3cub18CUB_300001_SM_10006detail11EmptyKernelIvEEvv,"",@"SHT_CUDA_INFO"
	.sectionflags	@""
	.align	4


	//----- nvinfo : EIATTR_CUDA_API_VERSION
	.align		4
        /*0000*/ 	.byte	0x04, 0x37
        /*0002*/ 	.short	(.L_126 - .L_125)
.L_125:
        /*0004*/ 	.word	0x00000082


	//----- nvinfo : EIATTR_SPARSE_MMA_MASK
	.align		4
.L_126:
        /*0008*/ 	.byte	0x03, 0x50
        /*000a*/ 	.short	0x0000


	//----- nvinfo : EIATTR_MAXREG_COUNT
	.align		4
        /*000c*/ 	.byte	0x03, 0x1b
        /*000e*/ 	.short	0x00ff


	//----- nvinfo : EIATTR_MERCURY_ISA_VERSION
	.align		4
        /*0010*/ 	.byte	0x03, 0x5f
        /*0012*/ 	.short	0x0101


	//----- nvinfo : EIATTR_VRC_CTA_INIT_COUNT
	.align		4
        /*0014*/ 	.byte	0x02, 0x4a
	.zero		1
	.zero		1


	//----- nvinfo : EIATTR_EXIT_INSTR_OFFSETS
	.align		4
        /*0018*/ 	.byte	0x04, 0x1c
        /*001a*/ 	.short	(.L_128 - .L_127)


	//   ....[0]....
.L_127:
        /*001c*/ 	.word	0x00000010


	//----- nvinfo : EIATTR_SW_WAR
	.align		4
.L_128:
        /*0020*/ 	.byte	0x04, 0x36
        /*0022*/ 	.short	(.L_130 - .L_129)
.L_129:
        /*0024*/ 	.word	0x00000008
.L_130:


//--------------------- .nv.info._ZN6thrust24THRUST_300001_SM_1000_NS8cuda_cub4core6detail13_kernel_agentINS1_8__reduce11ReduceAgentIPN4cuda3std3__45tupleIJdlEEESC_SB_lNS1_9__extrema9arg_max_fIdl10comparatorEEEEJSC_SC_iSG_EEEvDpT0_ --------------------------
	.section	.nv.info._ZN6thrust24THRUST_300001_SM_1000_NS8cuda_cub4core6detail13_kernel_agentINS1_8__reduce11ReduceAgentIPN4cuda3std3__45tupleIJdlEEESC_SB_lNS1_9__extrema9arg_max_fIdl10comparatorEEEEJSC_SC_iSG_EEEvDpT0_,"",@"SHT_CUDA_INFO"
	.sectionflags	@""
	.align	4


	//----- nvinfo : EIATTR_CUDA_API_VERSION
	.align		4
        /*0000*/ 	.byte	0x04, 0x37
        /*0002*/ 	.short	(.L_132 - .L_131)
.L_131:
        /*0004*/ 	.word	0x00000082


	//----- nvinfo : EIATTR_KPARAM_INFO
	.align		4
.L_132:
        /*0008*/ 	.byte	0x04, 0x17
        /*000a*/ 	.short	(.L_134 - .L_133)
.L_133:
        /*000c*/ 	.word	0x00000000
        /*0010*/ 	.short	0x0003
        /*0012*/ 	.short	0x0014
        /*0014*/ 	.byte	0x00, 0xf0, 0x05, 0x00


	//----- nvinfo : EIATTR_KPARAM_INFO
	.align		4
.L_134:
        /*0018*/ 	.byte	0x04, 0x17
        /*001a*/ 	.short	(.L_136 - .L_135)
.L_135:
        /*001c*/ 	.word	0x00000000
        /*0020*/ 	.short	0x0002
        /*0022*/ 	.short	0x0010
        /*0024*/ 	.byte	0x00, 0xf0, 0x11, 0x00


	//----- nvinfo : EIATTR_KPARAM_INFO
	.align		4
.L_136:
        /*0028*/ 	.byte	0x04, 0x17
        /*002a*/ 	.short	(.L_138 - .L_137)
.L_137:
        /*002c*/ 	.word	0x00000000
        /*0030*/ 	.short	0x0001
        /*0032*/ 	.short	0x0008
        /*0034*/ 	.byte	0x00, 0xf5, 0x21, 0x00


	//----- nvinfo : EIATTR_KPARAM_INFO
	.align		4
.L_138:
        /*0038*/ 	.byte	0x04, 0x17
        /*003a*/ 	.short	(.L_140 - .L_139)
.L_139:
        /*003c*/ 	.word	0x00000000
        /*0040*/ 	.short	0x0000
        /*0042*/ 	.short	0x0000
        /*0044*/ 	.byte	0x00, 0xf5, 0x21, 0x00


	//----- nvinfo : EIATTR_SPARSE_MMA_MASK
	.align		4
.L_140:
        /*0048*/ 	.byte	0x03, 0x50
        /*004a*/ 	.short	0x0000


	//----- nvinfo : EIATTR_MAXREG_COUNT
	.align		4
        /*004c*/ 	.byte	0x03, 0x1b
        /*004e*/ 	.short	0x00ff


	//----- nvinfo : EIATTR_NUM_BARRIERS
	.align		4
        /*0050*/ 	.byte	0x02, 0x4c
        /*0052*/ 	.byte	0x01
	.zero		1


	//----- nvinfo : EIATTR_MERCURY_ISA_VERSION
	.align		4
        /*0054*/ 	.byte	0x03, 0x5f
        /*0056*/ 	.short	0x0101


	//----- nvinfo : EIATTR_COOP_GROUP_MASK_REGIDS
	.align		4
        /*0058*/ 	.byte	0x04, 0x29
        /*005a*/ 	.short	(.L_142 - .L_141)


	//   ....[0]....
.L_141:
        /*005c*/ 	.word	0xffffffff


	//   ....[1]....
        /*0060*/ 	.word	0xffffffff


	//   ....[2]....
        /*0064*/ 	.word	0xffffffff


	//   ....[3]....
        /*0068*/ 	.word	0xffffffff


	//   ....[4]....
        /*006c*/ 	.word	0xffffffff


	//   ....[5]....
        /*0070*/ 	.word	0xffffffff


	//   ....[6]....
        /*0074*/ 	.word	0xffffffff


	//   ....[7]....
        /*0078*/ 	.word	0xffffffff


	//   ....[8]....
        /*007c*/ 	.word	0xffffffff


	//   ....[9]....
        /*0080*/ 	.word	0xffffffff


	//   ....[10]....
        /*0084*/ 	.word	0xffffffff


	//   ....[11]....
        /*0088*/ 	.word	0xffffffff


	//   ....[12]....
        /*008c*/ 	.word	0xffffffff


	//   ....[13]....
        /*0090*/ 	.word	0xffffffff


	//   ....[14]....
        /*0094*/ 	.word	0xffffffff


	//   ....[15]....
        /*0098*/ 	.word	0xffffffff


	//   ....[16]....
        /*009c*/ 	.word	0xffffffff


	//   ....[17]....
        /*00a0*/ 	.word	0xffffffff


	//   ....[18]....
        /*00a4*/ 	.word	0xffffffff


	//   ....[19]....
        /*00a8*/ 	.word	0xffffffff


	//   ....[20]....
        /*00ac*/ 	.word	0xffffffff


	//   ....[21]....
        /*00b0*/ 	.word	0xffffffff


	//   ....[22]....
        /*00b4*/ 	.word	0xffffffff


	//   ....[23]....
        /*00b8*/ 	.word	0xffffffff


	//   ....[24]....
        /*00bc*/ 	.word	0xffffffff


	//   ....[25]....
        /*00c0*/ 	.word	0xffffffff


	//   ....[26]....
        /*00c4*/ 	.word	0xffffffff


	//   ....[27]....
        /*00c8*/ 	.word	0xffffffff


	//   ....[28]....
        /*00cc*/ 	.word	0xffffffff


	//   ....[29]....
        /*00d0*/ 	.word	0xffffffff


	//   ....[30]....
        /*00d4*/ 	.word	0xffffffff


	//   ....[31]....
        /*00d8*/ 	.word	0xffffffff


	//   ....[32]....
        /*00dc*/ 	.word	0xffffffff


	//   ....[33]....
        /*00e0*/ 	.word	0xffffffff


	//   ....[34]....
        /*00e4*/ 	.word	0xffffffff


	//   ....[35]....
        /*00e8*/ 	.word	0xffffffff


	//   ....[36]....
        /*00ec*/ 	.word	0xffffffff


	//   ....[37]....
        /*00f0*/ 	.word	0xffffffff


	//   ....[38]....
        /*00f4*/ 	.word	0xffffffff


	//   ....[39]....
        /*00f8*/ 	.word	0xffffffff


	//   ....[40]....
        /*00fc*/ 	.word	0xffffffff


	//   ....[41]....
        /*0100*/ 	.word	0xffffffff


	//   ....[42]....
        /*0104*/ 	.word	0xffffffff


	//   ....[43]....
        /*0108*/ 	.word	0xffffffff


	//   ....[44]....
        /*010c*/ 	.word	0xffffffff


	//   ....[45]....
        /*0110*/ 	.word	0xffffffff


	//   ....[46]....
        /*0114*/ 	.word	0xffffffff


	//   ....[47]....
        /*0118*/ 	.word	0xffffffff


	//   ....[48]....
        /*011c*/ 	.word	0xffffffff


	//   ....[49]....
        /*0120*/ 	.word	0xffffffff


	//   ....[50]....
        /*0124*/ 	.word	0xffffffff


	//   ....[51]....
        /*0128*/ 	.word	0xffffffff


	//   ....[52]....
        /*012c*/ 	.word	0xffffffff


	//   ....[53]....
        /*0130*/ 	.word	0xffffffff


	//   ....[54]....
        /*0134*/ 	.word	0xffffffff


	//   ....[55]....
        /*0138*/ 	.word	0xffffffff


	//   ....[56]....
        /*013c*/ 	.word	0xffffffff


	//   ....[57]....
        /*0140*/ 	.word	0xffffffff


	//   ....[58]....
        /*0144*/ 	.word	0xffffffff


	//   ....[59]....
        /*0148*/ 	.word	0xffffffff


	//----- nvinfo : EIATTR_COOP_GROUP_INSTR_OFFSETS
	.align		4
.L_142:
        /*014c*/ 	.byte	0x04, 0x28
        /*014e*/ 	.short	(.L_144 - .L_143)


	//   ....[0]....
.L_143:
        /*0150*/ 	.word	0x00000b70


	//   ....[1]....
        /*0154*/ 	.word	0x00000ba0


	//   ....[2]....
        /*0158*/ 	.word	0x00000bc0


	//   ....[3]....
        /*015c*/ 	.word	0x00000bd0


	//   ....[4]....
        /*0160*/ 	.word	0x00000d60


	//   ....[5]....
        /*0164*/ 	.word	0x00000d90


	//   ....[6]....
        /*0168*/ 	.word	0x00000dc0


	//   ....[7]....
        /*016c*/ 	.word	0x00000de0


	//   ....[8]....
        /*0170*/ 	.word	0x00000f60


	//   ....[9]....
        /*0174*/ 	.word	0x00000f90


	//   ....[10]....
        /*0178*/ 	.word	0x00000fc0


	//   ....[11]....
        /*017c*/ 	.word	0x00000fe0


	//   ....[12]....
        /*0180*/ 	.word	0x00001160


	//   ....[13]....
        /*0184*/ 	.word	0x00001190


	//   ....[14]....
        /*0188*/ 	.word	0x000011c0


	//   ....[15]....
        /*018c*/ 	.word	0x000011e0


	//   ....[16]....
        /*0190*/ 	.word	0x00001360


	//   ....[17]....
        /*0194*/ 	.word	0x00001390


	//   ....[18]....
        /*0198*/ 	.word	0x000013c0


	//   ....[19]....
        /*019c*/ 	.word	0x000013e0


	//   ....[20]....
        /*01a0*/ 	.word	0x00002140


	//   ....[21]....
        /*01a4*/ 	.word	0x00002150


	//   ....[22]....
        /*01a8*/ 	.word	0x00002160


	//   ....[23]....
        /*01ac*/ 	.word	0x00002180


	//   ....[24]....
        /*01b0*/ 	.word	0x00002300


	//   ....[25]....
        /*01b4*/ 	.word	0x00002340


	//   ....[26]....
        /*01b8*/ 	.word	0x00002370


	//   ....[27]....
        /*01bc*/ 	.word	0x00002390


	//   ....[28]....
        /*01c0*/ 	.word	0x00002510


	//   ....[29]....
        /*01c4*/ 	.word	0x00002550


	//   ....[30]....
        /*01c8*/ 	.word	0x00002580


	//   ....[31]....
        /*01cc*/ 	.word	0x000025a0


	//   ....[32]....
        /*01d0*/ 	.word	0x00002720


	//   ....[33]....
        /*01d4*/ 	.word	0x00002760


	//   ....[34]....
        /*01d8*/ 	.word	0x00002790


	//   ....[35]....
        /*01dc*/ 	.word	0x000027b0


	//   ....[36]....
        /*01e0*/ 	.word	0x00002930


	//   ....[37]....
        /*01e4*/ 	.word	0x00002970


	//   ....[38]....
        /*01e8*/ 	.word	0x000029a0


	//   ....[39]....
        /*01ec*/ 	.word	0x000029c0


	//   ....[40]....
        /*01f0*/ 	.word	0x00005760


	//   ....[41]....
        /*01f4*/ 	.word	0x00005790


	//   ....[42]....
        /*01f8*/ 	.word	0x000057b0


	//   ....[43]....
        /*01fc*/ 	.word	0x000057c0


	//   ....[44]....
        /*0200*/ 	.word	0x00005950


	//   ....[45]....
        /*0204*/ 	.word	0x00005980


	//   ....[46]....
        /*0208*/ 	.word	0x000059b0


	//   ....[47]....
        /*020c*/ 	.word	0x000059d0


	//   ....[48]....
        /*0210*/ 	.word	0x00005b50


	//   ....[49]....
        /*0214*/ 	.word	0x00005b80


	//   ....[50]....
        /*0218*/ 	.word	0x00005bb0


	//   ....[51]....
        /*021c*/ 	.word	0x00005bd0


	//   ....[52]....
        /*0220*/ 	.word	0x00005d50


	//   ....[53]....
        /*0224*/ 	.word	0x00005d80


	//   ....[54]....
        /*0228*/ 	.word	0x00005db0


	//   ....[55]....
        /*022c*/ 	.word	0x00005dd0


	//   ....[56]....
        /*0230*/ 	.word	0x00005f50


	//   ....[57]....
        /*0234*/ 	.word	0x00005f80


	//   ....[58]....
        /*0238*/ 	.word	0x00005fb0


	//   ....[59]....
        /*023c*/ 	.word	0x00005fd0


	//----- nvinfo : EIATTR_VRC_CTA_INIT_COUNT
	.align		4
.L_144:
        /*0240*/ 	.byte	0x02, 0x4a
	.zero		1
	.zero		1


	//----- nvinfo : EIATTR_EXIT_INSTR_OFFSETS
	.align		4
        /*0244*/ 	.byte	0x04, 0x1c
        /*0246*/ 	.short	(.L_146 - .L_145)


	//   ....[0]....
.L_145:
        /*0248*/ 	.word	0x00000030


	//   ....[1]....
        /*024c*/ 	.word	0x00006c70


	//   ....[2]....
        /*0250*/ 	.word	0x00006cb0


	//----- nvinfo : EIATTR_MAX_THREADS
	.align		4
.L_146:
        /*0254*/ 	.byte	0x04, 0x05
        /*0256*/ 	.short	(.L_148 - .L_147)
.L_147:
        /*0258*/ 	.word	0x00000100
        /*025c*/ 	.word	0x00000001
        /*0260*/ 	.word	0x00000001


	//----- nvinfo : EIATTR_CRS_STACK_SIZE
	.align		4
.L_148:
        /*0264*/ 	.byte	0x04, 0x1e
        /*0266*/ 	.short	(.L_150 - .L_149)
.L_149:
        /*0268*/ 	.word	0x00000000


	//----- nvinfo : EIATTR_CBANK_PARAM_SIZE
	.align		4
.L_150:
        /*026c*/ 	.byte	0x03, 0x19
        /*026e*/ 	.short	0x0015


	//----- nvinfo : EIATTR_PARAM_CBANK
	.align		4
        /*0270*/ 	.byte	0x04, 0x0a
        /*0272*/ 	.short	(.L_152 - .L_151)
	.align		4
.L_151:
        /*0274*/ 	.word	index@(.nv.constant0._ZN6thrust24THRUST_300001_SM_1000_NS8cuda_cub4core6detail13_kernel_agentINS1_8__reduce11ReduceAgentIPN4cuda3std3__45tupleIJdlEEESC_SB_lNS1_9__extrema9arg_max_fIdl10comparatorEEEEJSC_SC_iSG_EEEvDpT0_)
        /*0278*/ 	.short	0x0380
        /*027a*/ 	.short	0x0015


	//----- nvinfo : EIATTR_SW_WAR
	.align		4
.L_152:
        /*027c*/ 	.byte	0x04, 0x36
        /*027e*/ 	.short	(.L_154 - .L_153)
.L_153:
        /*0280*/ 	.word	0x00000008
.L_154:


//--------------------- .nv.info._ZN6thrust24THRUST_300001_SM_1000_NS8cuda_cub4core6detail13_kernel_agentINS1_8__reduce10DrainAgentIlEEJN3cub18CUB_300001_SM_10009GridQueueIyEElEEEvDpT0_ --------------------------
	.section	.nv.info._ZN6thrust24THRUST_300001_SM_1000_NS8cuda_cub4core6detail13_kernel_agentINS1_8__reduce10DrainAgentIlEEJN3cub18CUB_300001_SM_10009GridQueueIyEElEEEvDpT0_,"",@"SHT_CUDA_INFO"
	.sectionflags	@""
	.align	4


	//----- nvinfo : EIATTR_CUDA_API_VERSION
	.align		4
        /*0000*/ 	.byte	0x04, 0x37
        /*0002*/ 	.short	(.L_156 - .L_155)
.L_155:
        /*0004*/ 	.word	0x00000082


	//----- nvinfo : EIATTR_KPARAM_INFO
	.align		4
.L_156:
        /*0008*/ 	.byte	0x04, 0x17
        /*000a*/ 	.short	(.L_158 - .L_157)
.L_157:
        /*000c*/ 	.word	0x00000000
        /*0010*/ 	.short	0x0001
        /*0012*/ 	.short	0x0008
        /*0014*/ 	.byte	0x00, 0xf0, 0x21, 0x00


	//----- nvinfo : EIATTR_KPARAM_INFO
	.align		4
.L_158:
        /*0018*/ 	.byte	0x04, 0x17
        /*001a*/ 	.short	(.L_160 - .L_159)
.L_159:
        /*001c*/ 	.word	0x00000000
        /*0020*/ 	.short	0x0000
        /*0022*/ 	.short	0x0000
        /*0024*/ 	.byte	0x00, 0xf0, 0x21, 0x00


	//----- nvinfo : EIATTR_SPARSE_MMA_MASK
	.align		4
.L_160:
        /*0028*/ 	.byte	0x03, 0x50
        /*002a*/ 	.short	0x0000


	//----- nvinfo : EIATTR_MAXREG_COUNT
	.align		4
        /*002c*/ 	.byte	0x03, 0x1b
        /*002e*/ 	.short	0x00ff


	//----- nvinfo : EIATTR_MERCURY_ISA_VERSION
	.align		4
        /*0030*/ 	.byte	0x03, 0x5f
        /*0032*/ 	.short	0x0101


	//----- nvinfo : EIATTR_VRC_CTA_INIT_COUNT
	.align		4
        /*0034*/ 	.byte	0x02, 0x4a
	.zero		1
	.zero		1


	//----- nvinfo : EIATTR_EXIT_INSTR_OFFSETS
	.align		4
        /*0038*/ 	.byte	0x04, 0x1c
        /*003a*/ 	.short	(.L_162 - .L_161)


	//   ....[0]....
.L_161:
        /*003c*/ 	.word	0x00000060


	//----- nvinfo : EIATTR_MAX_THREADS
	.align		4
.L_162:
        /*0040*/ 	.byte	0x04, 0x05
        /*0042*/ 	.short	(.L_164 - .L_163)
.L_163:
        /*0044*/ 	.word	0x00000001
        /*0048*/ 	.word	0x00000001
        /*004c*/ 	.word	0x00000001


	//----- nvinfo : EIATTR_CBANK_PARAM_SIZE
	.align		4
.L_164:
        /*0050*/ 	.byte	0x03, 0x19
        /*0052*/ 	.short	0x0010


	//----- nvinfo : EIATTR_PARAM_CBANK
	.align		4
        /*0054*/ 	.byte	0x04, 0x0a
        /*0056*/ 	.short	(.L_166 - .L_165)
	.align		4
.L_165:
        /*0058*/ 	.word	index@(.nv.constant0._ZN6thrust24THRUST_300001_SM_1000_NS8cuda_cub4core6detail13_kernel_agentINS1_8__reduce10DrainAgentIlEEJN3cub18CUB_300001_SM_10009GridQueueIyEElEEEvDpT0_)
        /*005c*/ 	.short	0x0380
        /*005e*/ 	.short	0x0010


	//----- nvinfo : EIATTR_SW_WAR
	.align		4
.L_166:
        /*0060*/ 	.byte	0x04, 0x36
        /*0062*/ 	.short	(.L_168 - .L_167)
.L_167:
        /*0064*/ 	.word	0x00000008
.L_168:


//--------------------- .nv.info._ZN6thrust24THRUST_300001_SM_1000_NS8cuda_cub4core6detail13_kernel_agentINS1_8__reduce11ReduceAgentINS0_12zip_iteratorIN4cuda3std3__45tupleIJNS0_10device_ptrIdEENS0_17counting_iteratorIlNS0_11use_defaultESF_SF_EEEEEEEPNSB_IJdlEEESJ_lNS1_9__extrema9arg_max_fIdl10comparatorEEEEJSI_SK_lN3cub18CUB_300001_SM_100013GridEvenShareIlEENSR_9GridQueueIyEESO_EEEvDpT0_ --------------------------
	.section	.nv.info._ZN6thrust24THRUST_300001_SM_1000_NS8cuda_cub4core6detail13_kernel_agentINS1_8__reduce11ReduceAgentINS0_12zip_iteratorIN4cuda3std3__45tupleIJNS0_10device_ptrIdEENS0_17counting_iteratorIlNS0_11use_defaultESF_SF_EEEEEEEPNSB_IJdlEEESJ_lNS1_9__extrema9arg_max_fIdl10comparatorEEEEJSI_SK_lN3cub18CUB_300001_SM_100013GridEvenShareIlEENSR_9GridQueueIyEESO_EEEvDpT0_,"",@"SHT_CUDA_INFO"
	.sectionflags	@""
	.align	4


	//----- nvinfo : EIATTR_CUDA_API_VERSION
	.align		4
        /*0000*/ 	.byte	0x04, 0x37
        /*0002*/ 	.short	(.L_170 - .L_169)
.L_169:
        /*0004*/ 	.word	0x00000082


	//----- nvinfo : EIATTR_KPARAM_INFO
	.align		4
.L_170:
        /*0008*/ 	.byte	0x04, 0x17
        /*000a*/ 	.short	(.L_172 - .L_171)
.L_171:
        /*000c*/ 	.word	0x00000000
        /*0010*/ 	.short	0x0005
        /*0012*/ 	.short	0x0070
        /*0014*/ 	.byte	0x00, 0xf0, 0x05, 0x00


	//----- nvinfo : EIATTR_KPARAM_INFO
	.align		4
.L_172:
        /*0018*/ 	.byte	0x04, 0x17
        /*001a*/ 	.short	(.L_174 - .L_173)
.L_173:
        /*001c*/ 	.word	0x00000000
        /*0020*/ 	.short	0x0004
        /*0022*/ 	.short	0x0068
        /*0024*/ 	.byte	0x00, 0xf0, 0x21, 0x00


	//----- nvinfo : EIATTR_KPARAM_INFO
	.align		4
.L_174:
        /*0028*/ 	.byte	0x04, 0x17
        /*002a*/ 	.short	(.L_176 - .L_175)
.L_175:
        /*002c*/ 	.word	0x00000000
        /*0030*/ 	.short	0x0003
        /*0032*/ 	.short	0x0020
        /*0034*/ 	.byte	0x00, 0xf0, 0x21, 0x01


	//----- nvinfo : EIATTR_KPARAM_INFO
	.align		4
.L_176:
        /*0038*/ 	.byte	0x04, 0x17
        /*003a*/ 	.short	(.L_178 - .L_177)
.L_177:
        /*003c*/ 	.word	0x00000000
        /*0040*/ 	.short	0x0002
        /*0042*/ 	.short	0x0018
        /*0044*/ 	.byte	0x00, 0xf0, 0x21, 0x00


	//----- nvinfo : EIATTR_KPARAM_INFO
	.align		4
.L_178:
        /*0048*/ 	.byte	0x04, 0x17
        /*004a*/ 	.short	(.L_180 - .L_179)
.L_179:
        /*004c*/ 	.word	0x00000000
        /*0050*/ 	.short	0x0001
        /*0052*/ 	.short	0x0010
        /*0054*/ 	.byte	0x00, 0xf5, 0x21, 0x00


	//----- nvinfo : EIATTR_KPARAM_INFO
	.align		4
.L_180:
        /*0058*/ 	.byte	0x04, 0x17
        /*005a*/ 	.short	(.L_182 - .L_181)
.L_181:
        /*005c*/ 	.word	0x00000000
        /*0060*/ 	.short	0x0000
        /*0062*/ 	.short	0x0000
        /*0064*/ 	.byte	0x00, 0xf0, 0x41, 0x00


	//----- nvinfo : EIATTR_SPARSE_MMA_MASK
	.align		4
.L_182:
        /*0068*/ 	.byte	0x03, 0x50
        /*006a*/ 	.short	0x0000


	//----- nvinfo : EIATTR_MAXREG_COUNT
	.align		4
        /*006c*/ 	.byte	0x03, 0x1b
        /*006e*/ 	.short	0x00ff


	//----- nvinfo : EIATTR_NUM_BARRIERS
	.align		4
        /*0070*/ 	.byte	0x02, 0x4c
        /*0072*/ 	.byte	0x01
	.zero		1


	//----- nvinfo : EIATTR_MERCURY_ISA_VERSION
	.align		4
        /*0074*/ 	.byte	0x03, 0x5f
        /*0076*/ 	.short	0x0101


	//----- nvinfo : EIATTR_COOP_GROUP_MASK_REGIDS
	.align		4
        /*0078*/ 	.byte	0x04, 0x29
        /*007a*/ 	.short	(.L_184 - .L_183)


	//   ....[0]....
.L_183:
        /*007c*/ 	.word	0xffffffff


	//   ....[1]....
        /*0080*/ 	.word	0xffffffff


	//   ....[2]....
        /*0084*/ 	.word	0xffffffff


	//   ....[3]....
        /*0088*/ 	.word	0xffffffff


	//   ....[4]....
        /*008c*/ 	.word	0xffffffff


	//   ....[5]....
        /*0090*/ 	.word	0xffffffff


	//   ....[6]....
        /*0094*/ 	.word	0xffffffff


	//   ....[7]....
        /*0098*/ 	.word	0xffffffff


	//   ....[8]....
        /*009c*/ 	.word	0xffffffff


	//   ....[9]....
        /*00a0*/ 	.word	0xffffffff


	//   ....[10]....
        /*00a4*/ 	.word	0xffffffff


	//   ....[11]....
        /*00a8*/ 	.word	0xffffffff


	//   ....[12]....
        /*00ac*/ 	.word	0xffffffff


	//   ....[13]....
        /*00b0*/ 	.word	0xffffffff


	//   ....[14]....
        /*00b4*/ 	.word	0xffffffff


	//   ....[15]....
        /*00b8*/ 	.word	0xffffffff


	//   ....[16]....
        /*00bc*/ 	.word	0xffffffff


	//   ....[17]....
        /*00c0*/ 	.word	0xffffffff


	//   ....[18]....
        /*00c4*/ 	.word	0xffffffff


	//   ....[19]....
        /*00c8*/ 	.word	0xffffffff


	//   ....[20]....
        /*00cc*/ 	.word	0xffffffff


	//   ....[21]....
        /*00d0*/ 	.word	0xffffffff


	//   ....[22]....
        /*00d4*/ 	.word	0xffffffff


	//   ....[23]....
        /*00d8*/ 	.word	0xffffffff


	//   ....[24]....
        /*00dc*/ 	.word	0xffffffff


	//   ....[25]....
        /*00e0*/ 	.word	0xffffffff


	//   ....[26]....
        /*00e4*/ 	.word	0xffffffff


	//   ....[27]....
        /*00e8*/ 	.word	0xffffffff


	//   ....[28]....
        /*00ec*/ 	.word	0xffffffff


	//   ....[29]....
        /*00f0*/ 	.word	0xffffffff


	//   ....[30]....
        /*00f4*/ 	.word	0xffffffff


	//   ....[31]....
        /*00f8*/ 	.word	0xffffffff


	//   ....[32]....
        /*00fc*/ 	.word	0xffffffff


	//   ....[33]....
        /*0100*/ 	.word	0xffffffff


	//   ....[34]....
        /*0104*/ 	.word	0xffffffff


	//   ....[35]....
        /*0108*/ 	.word	0xffffffff


	//   ....[36]....
        /*010c*/ 	.word	0xffffffff


	//   ....[37]....
        /*0110*/ 	.word	0xffffffff


	//   ....[38]....
        /*0114*/ 	.word	0xffffffff


	//   ....[39]....
        /*0118*/ 	.word	0xffffffff


	//   ....[40]....
        /*011c*/ 	.word	0xffffffff


	//   ....[41]....
        /*0120*/ 	.word	0xffffffff


	//   ....[42]....
        /*0124*/ 	.word	0xffffffff


	//   ....[43]....
        /*0128*/ 	.word	0xffffffff


	//   ....[44]....
        /*012c*/ 	.word	0xffffffff


	//   ....[45]....
        /*0130*/ 	.word	0xffffffff


	//   ....[46]....
        /*0134*/ 	.word	0xffffffff


	//   ....[47]....
        /*0138*/ 	.word	0xffffffff


	//   ....[48]....
        /*013c*/ 	.word	0xffffffff


	//   ....[49]....
        /*0140*/ 	.word	0xffffffff


	//   ....[50]....
        /*0144*/ 	.word	0xffffffff


	//   ....[51]....
        /*0148*/ 	.word	0xffffffff


	//   ....[52]....
        /*014c*/ 	.word	0xffffffff


	//   ....[53]....
        /*0150*/ 	.word	0xffffffff


	//   ....[54]....
        /*0154*/ 	.word	0xffffffff


	//   ....[55]....
        /*0158*/ 	.word	0xffffffff


	//   ....[56]....
        /*015c*/ 	.word	0xffffffff


	//   ....[57]....
        /*0160*/ 	.word	0xffffffff


	//   ....[58]....
        /*0164*/ 	.word	0xffffffff


	//   ....[59]....
        /*0168*/ 	.word	0xffffffff


	//----- nvinfo : EIATTR_COOP_GROUP_INSTR_OFFSETS
	.align		4
.L_184:
        /*016c*/ 	.byte	0x04, 0x28
        /*016e*/ 	.short	(.L_186 - .L_185)


	//   ....[0]....
.L_185:
        /*0170*/ 	.word	0x00000d70


	//   ....[1]....
        /*0174*/ 	.word	0x00000da0


	//   ....[2]....
        /*0178*/ 	.word	0x00000dc0


	//   ....[3]....
        /*017c*/ 	.word	0x00000dd0


	//   ....[4]....
        /*0180*/ 	.word	0x00000f60


	//   ....[5]....
        /*0184*/ 	.word	0x00000f90


	//   ....[6]....
        /*0188*/ 	.word	0x00000fc0


	//   ....[7]....
        /*018c*/ 	.word	0x00000fe0


	//   ....[8]....
        /*0190*/ 	.word	0x00001160


	//   ....[9]....
        /*0194*/ 	.word	0x00001190


	//   ....[10]....
        /*0198*/ 	.word	0x000011c0


	//   ....[11]....
        /*019c*/ 	.word	0x000011e0


	//   ....[12]....
        /*01a0*/ 	.word	0x00001360


	//   ....[13]....
        /*01a4*/ 	.word	0x00001390


	//   ....[14]....
        /*01a8*/ 	.word	0x000013c0


	//   ....[15]....
        /*01ac*/ 	.word	0x000013e0


	//   ....[16]....
        /*01b0*/ 	.word	0x00001560


	//   ....[17]....
        /*01b4*/ 	.word	0x00001590


	//   ....[18]....
        /*01b8*/ 	.word	0x000015c0


	//   ....[19]....
        /*01bc*/ 	.word	0x000015e0


	//   ....[20]....
        /*01c0*/ 	.word	0x00002340


	//   ....[21]....
        /*01c4*/ 	.word	0x00002350


	//   ....[22]....
        /*01c8*/ 	.word	0x00002360


	//   ....[23]....
        /*01cc*/ 	.word	0x00002380


	//   ....[24]....
        /*01d0*/ 	.word	0x00002500


	//   ....[25]....
        /*01d4*/ 	.word	0x00002540


	//   ....[26]....
        /*01d8*/ 	.word	0x00002570


	//   ....[27]....
        /*01dc*/ 	.word	0x00002590


	//   ....[28]....
        /*01e0*/ 	.word	0x00002710


	//   ....[29]....
        /*01e4*/ 	.word	0x00002750


	//   ....[30]....
        /*01e8*/ 	.word	0x00002780


	//   ....[31]....
        /*01ec*/ 	.word	0x000027a0


	//   ....[32]....
        /*01f0*/ 	.word	0x00002920


	//   ....[33]....
        /*01f4*/ 	.word	0x00002960


	//   ....[34]....
        /*01f8*/ 	.word	0x00002990


	//   ....[35]....
        /*01fc*/ 	.word	0x000029b0


	//   ....[36]....
        /*0200*/ 	.word	0x00002b30


	//   ....[37]....
        /*0204*/ 	.word	0x00002b70


	//   ....[38]....
        /*0208*/ 	.word	0x00002ba0


	//   ....[39]....
        /*020c*/ 	.word	0x00002bc0


	//   ....[40]....
        /*0210*/ 	.word	0x000053c0


	//   ....[41]....
        /*0214*/ 	.word	0x000053f0


	//   ....[42]....
        /*0218*/ 	.word	0x00005410


	//   ....[43]....
        /*021c*/ 	.word	0x00005420


	//   ....[44]....
        /*0220*/ 	.word	0x000055b0


	//   ....[45]....
        /*0224*/ 	.word	0x000055e0


	//   ....[46]....
        /*0228*/ 	.word	0x00005610


	//   ....[47]....
        /*022c*/ 	.word	0x00005630


	//   ....[48]....
        /*0230*/ 	.word	0x000057b0


	//   ....[49]....
        /*0234*/ 	.word	0x000057e0


	//   ....[50]....
        /*0238*/ 	.word	0x00005810


	//   ....[51]....
        /*023c*/ 	.word	0x00005830


	//   ....[52]....
        /*0240*/ 	.word	0x000059b0


	//   ....[53]....
        /*0244*/ 	.word	0x000059e0


	//   ....[54]....
        /*0248*/ 	.word	0x00005a10


	//   ....[55]....
        /*024c*/ 	.word	0x00005a30


	//   ....[56]....
        /*0250*/ 	.word	0x00005bb0


	//   ....[57]....
        /*0254*/ 	.word	0x00005be0


	//   ....[58]....
        /*0258*/ 	.word	0x00005c10


	//   ....[59]....
        /*025c*/ 	.word	0x00005c30


	//----- nvinfo : EIATTR_VRC_CTA_INIT_COUNT
	.align		4
.L_186:
        /*0260*/ 	.byte	0x02, 0x4a
	.zero		1
	.zero		1


	//----- nvinfo : EIATTR_EXIT_INSTR_OFFSETS
	.align		4
        /*0264*/ 	.byte	0x04, 0x1c
        /*0266*/ 	.short	(.L_188 - .L_187)


	//   ....[0]....
.L_187:
        /*0268*/ 	.word	0x000068d0


	//   ....[1]....
        /*026c*/ 	.word	0x00006920


	//----- nvinfo : EIATTR_MAX_THREADS
	.align		4
.L_188:
        /*0270*/ 	.byte	0x04, 0x05
        /*0272*/ 	.short	(.L_190 - .L_189)
.L_189:
        /*0274*/ 	.word	0x00000100
        /*0278*/ 	.word	0x00000001
        /*027c*/ 	.word	0x00000001


	//----- nvinfo : EIATTR_CRS_STACK_SIZE
	.align		4
.L_190:
        /*0280*/ 	.byte	0x04, 0x1e
        /*0282*/ 	.short	(.L_192 - .L_191)
.L_191:
        /*0284*/ 	.word	0x00000000


	//----- nvinfo : EIATTR_CBANK_PARAM_SIZE
	.align		4
.L_192:
        /*0288*/ 	.byte	0x03, 0x19
        /*028a*/ 	.short	0x0071


	//----- nvinfo : EIATTR_PARAM_CBANK
	.align		4
        /*028c*/ 	.byte	0x04, 0x0a
        /*028e*/ 	.short	(.L_194 - .L_193)
	.align		4
.L_193:
        /*0290*/ 	.word	index@(.nv.constant0._ZN6thrust24THRUST_300001_SM_1000_NS8cuda_cub4core6detail13_kernel_agentINS1_8__reduce11ReduceAgentINS0_12zip_iteratorIN4cuda3std3__45tupleIJNS0_10device_ptrIdEENS0_17counting_iteratorIlNS0_11use_defaultESF_SF_EEEEEEEPNSB_IJdlEEESJ_lNS1_9__extrema9arg_max_fIdl10comparatorEEEEJSI_SK_lN3cub18CUB_300001_SM_100013GridEvenShareIlEENSR_9GridQueueIyEESO_EEEvDpT0_)
        /*0294*/ 	.short	0x0380
        /*0296*/ 	.short	0x0071


	//----- nvinfo : EIATTR_SW_WAR
	.align		4
.L_194:
        /*0298*/ 	.byte	0x04, 0x36
        /*029a*/ 	.short	(.L_196 - .L_195)
.L_195:
        /*029c*/ 	.word	0x00000008
.L_196:


//--------------------- .nv.info._ZN6thrust24THRUST_300001_SM_1000_NS8cuda_cub4core6detail13_kernel_agentINS1_8__reduce11ReduceAgentINS0_12zip_iteratorIN4cuda3std3__45tupleIJNS0_10device_ptrIdEENS0_17counting_iteratorIlNS0_11use_defaultESF_SF_EEEEEEEPNSB_IJdlEEESJ_lNS1_9__extrema9arg_max_fIdl10comparatorEEEEJSI_SK_lSO_EEEvDpT0_ --------------------------
	.section	.nv.info._ZN6thrust24THRUST_300001_SM_1000_NS8cuda_cub4core6detail13_kernel_agentINS1_8__reduce11ReduceAgentINS0_12zip_iteratorIN4cuda3std3__45tupleIJNS0_10device_ptrIdEENS0_17counting_iteratorIlNS0_11use_defaultESF_SF_EEEEEEEPNSB_IJdlEEESJ_lNS1_9__extrema9arg_max_fIdl10comparatorEEEEJSI_SK_lSO_EEEvDpT0_,"",@"SHT_CUDA_INFO"
	.sectionflags	@""
	.align	4


	//----- nvinfo : EIATTR_CUDA_API_VERSION
	.align		4
        /*0000*/ 	.byte	0x04, 0x37
        /*0002*/ 	.short	(.L_198 - .L_197)
.L_197:
        /*0004*/ 	.word	0x00000082


	//----- nvinfo : EIATTR_KPARAM_INFO
	.align		4
.L_198:
        /*0008*/ 	.byte	0x04, 0x17
        /*000a*/ 	.short	(.L_200 - .L_199)
.L_199:
        /*000c*/ 	.word	0x00000000
        /*0010*/ 	.short	0x0003
        /*0012*/ 	.short	0x0020
        /*0014*/ 	.byte	0x00, 0xf0, 0x05, 0x00


	//----- nvinfo : EIATTR_KPARAM_INFO
	.align		4
.L_200:
        /*0018*/ 	.byte	0x04, 0x17
        /*001a*/ 	.short	(.L_202 - .L_201)
.L_201:
        /*001c*/ 	.word	0x00000000
        /*0020*/ 	.short	0x0002
        /*0022*/ 	.short	0x0018
        /*0024*/ 	.byte	0x00, 0xf0, 0x21, 0x00


	//----- nvinfo : EIATTR_KPARAM_INFO
	.align		4
.L_202:
        /*0028*/ 	.byte	0x04, 0x17
        /*002a*/ 	.short	(.L_204 - .L_203)
.L_203:
        /*002c*/ 	.word	0x00000000
        /*0030*/ 	.short	0x0001
        /*0032*/ 	.short	0x0010
        /*0034*/ 	.byte	0x00, 0xf5, 0x21, 0x00


	//----- nvinfo : EIATTR_KPARAM_INFO
	.align		4
.L_204:
        /*0038*/ 	.byte	0x04, 0x17
        /*003a*/ 	.short	(.L_206 - .L_205)
.L_205:
        /*003c*/ 	.word	0x00000000
        /*0040*/ 	.short	0x0000
        /*0042*/ 	.short	0x0000
        /*0044*/ 	.byte	0x00, 0xf0, 0x41, 0x00


	//----- nvinfo : EIATTR_SPARSE_MMA_MASK
	.align		4
.L_206:
        /*0048*/ 	.byte	0x03, 0x50
        /*004a*/ 	.short	0x0000


	//----- nvinfo : EIATTR_MAXREG_COUNT
	.align		4
        /*004c*/ 	.byte	0x03, 0x1b
        /*004e*/ 	.short	0x00ff


	//----- nvinfo : EIATTR_NUM_BARRIERS
	.align		4
        /*0050*/ 	.byte	0x02, 0x4c
        /*0052*/ 	.byte	0x01
	.zero		1


	//----- nvinfo : EIATTR_MERCURY_ISA_VERSION
	.align		4
        /*0054*/ 	.byte	0x03, 0x5f
        /*0056*/ 	.short	0x0101


	//----- nvinfo : EIATTR_COOP_GROUP_MASK_REGIDS
	.align		4
        /*0058*/ 	.byte	0x04, 0x29
        /*005a*/ 	.short	(.L_208 - .L_207)


	//   ....[0]....
.L_207:
        /*005c*/ 	.word	0xffffffff


	//   ....[1]....
        /*0060*/ 	.word	0xffffffff


	//   ....[2]....
        /*0064*/ 	.word	0xffffffff


	//   ....[3]....
        /*0068*/ 	.word	0xffffffff


	//   ....[4]....
        /*006c*/ 	.word	0xffffffff


	//   ....[5]....
        /*0070*/ 	.word	0xffffffff


	//   ....[6]....
        /*0074*/ 	.word	0xffffffff


	//   ....[7]....
        /*0078*/ 	.word	0xffffffff


	//   ....[8]....
        /*007c*/ 	.word	0xffffffff


	//   ....[9]....
        /*0080*/ 	.word	0xffffffff


	//   ....[10]....
        /*0084*/ 	.word	0xffffffff


	//   ....[11]....
        /*0088*/ 	.word	0xffffffff


	//   ....[12]....
        /*008c*/ 	.word	0xffffffff


	//   ....[13]....
        /*0090*/ 	.word	0xffffffff


	//   ....[14]....
        /*0094*/ 	.word	0xffffffff


	//   ....[15]....
        /*0098*/ 	.word	0xffffffff


	//   ....[16]....
        /*009c*/ 	.word	0xffffffff


	//   ....[17]....
        /*00a0*/ 	.word	0xffffffff


	//   ....[18]....
        /*00a4*/ 	.word	0xffffffff


	//   ....[19]....
        /*00a8*/ 	.word	0xffffffff


	//   ....[20]....
        /*00ac*/ 	.word	0xffffffff


	//   ....[21]....
        /*00b0*/ 	.word	0xffffffff


	//   ....[22]....
        /*00b4*/ 	.word	0xffffffff


	//   ....[23]....
        /*00b8*/ 	.word	0xffffffff


	//   ....[24]....
        /*00bc*/ 	.word	0xffffffff


	//   ....[25]....
        /*00c0*/ 	.word	0xffffffff


	//   ....[26]....
        /*00c4*/ 	.word	0xffffffff


	//   ....[27]....
        /*00c8*/ 	.word	0xffffffff


	//   ....[28]....
        /*00cc*/ 	.word	0xffffffff


	//   ....[29]....
        /*00d0*/ 	.word	0xffffffff


	//   ....[30]....
        /*00d4*/ 	.word	0xffffffff


	//   ....[31]....
        /*00d8*/ 	.word	0xffffffff


	//   ....[32]....
        /*00dc*/ 	.word	0xffffffff


	//   ....[33]....
        /*00e0*/ 	.word	0xffffffff


	//   ....[34]....
        /*00e4*/ 	.word	0xffffffff


	//   ....[35]....
        /*00e8*/ 	.word	0xffffffff


	//   ....[36]....
        /*00ec*/ 	.word	0xffffffff


	//   ....[37]....
        /*00f0*/ 	.word	0xffffffff


	//   ....[38]....
        /*00f4*/ 	.word	0xffffffff


	//   ....[39]....
        /*00f8*/ 	.word	0xffffffff


	//   ....[40]....
        /*00fc*/ 	.word	0xffffffff


	//   ....[41]....
        /*0100*/ 	.word	0xffffffff


	//   ....[42]....
        /*0104*/ 	.word	0xffffffff


	//   ....[43]....
        /*0108*/ 	.word	0xffffffff


	//   ....[44]....
        /*010c*/ 	.word	0xffffffff


	//   ....[45]....
        /*0110*/ 	.word	0xffffffff


	//   ....[46]....
        /*0114*/ 	.word	0xffffffff


	//   ....[47]....
        /*0118*/ 	.word	0xffffffff


	//   ....[48]....
        /*011c*/ 	.word	0xffffffff


	//   ....[49]....
        /*0120*/ 	.word	0xffffffff


	//   ....[50]....
        /*0124*/ 	.word	0xffffffff


	//   ....[51]....
        /*0128*/ 	.word	0xffffffff


	//   ....[52]....
        /*012c*/ 	.word	0xffffffff


	//   ....[53]....
        /*0130*/ 	.word	0xffffffff


	//   ....[54]....
        /*0134*/ 	.word	0xffffffff


	//   ....[55]....
        /*0138*/ 	.word	0xffffffff


	//   ....[56]....
        /*013c*/ 	.word	0xffffffff


	//   ....[57]....
        /*0140*/ 	.word	0xffffffff


	//   ....[58]....
        /*0144*/ 	.word	0xffffffff


	//   ....[59]....
        /*0148*/ 	.word	0xffffffff


	//----- nvinfo : EIATTR_COOP_GROUP_INSTR_OFFSETS
	.align		4
.L_208:
        /*014c*/ 	.byte	0x04, 0x28
        /*014e*/ 	.short	(.L_210 - .L_209)


	//   ....[0]....
.L_209:
        /*0150*/ 	.word	0x00000cb0


	//   ....[1]....
        /*0154*/ 	.word	0x00000ce0


	//   ....[2]....
        /*0158*/ 	.word	0x00000d00


	//   ....[3]....
        /*015c*/ 	.word	0x00000d10


	//   ....[4]....
        /*0160*/ 	.word	0x00000ea0


	//   ....[5]....
        /*0164*/ 	.word	0x00000ed0


	//   ....[6]....
        /*0168*/ 	.word	0x00000f00


	//   ....[7]....
        /*016c*/ 	.word	0x00000f20


	//   ....[8]....
        /*0170*/ 	.word	0x000010a0


	//   ....[9]....
        /*0174*/ 	.word	0x000010d0


	//   ....[10]....
        /*0178*/ 	.word	0x00001100


	//   ....[11]....
        /*017c*/ 	.word	0x00001120


	//   ....[12]....
        /*0180*/ 	.word	0x000012a0


	//   ....[13]....
        /*0184*/ 	.word	0x000012d0


	//   ....[14]....
        /*0188*/ 	.word	0x00001300


	//   ....[15]....
        /*018c*/ 	.word	0x00001320


	//   ....[16]....
        /*0190*/ 	.word	0x000014a0


	//   ....[17]....
        /*0194*/ 	.word	0x000014e0


	//   ....[18]....
        /*0198*/ 	.word	0x00001510


	//   ....[19]....
        /*019c*/ 	.word	0x00001520


	//   ....[20]....
        /*01a0*/ 	.word	0x00002280


	//   ....[21]....
        /*01a4*/ 	.word	0x00002290


	//   ....[22]....
        /*01a8*/ 	.word	0x000022a0


	//   ....[23]....
        /*01ac*/ 	.word	0x000022c0


	//   ....[24]....
        /*01b0*/ 	.word	0x00002440


	//   ....[25]....
        /*01b4*/ 	.word	0x00002480


	//   ....[26]....
        /*01b8*/ 	.word	0x000024b0


	//   ....[27]....
        /*01bc*/ 	.word	0x000024d0


	//   ....[28]....
        /*01c0*/ 	.word	0x00002650


	//   ....[29]....
        /*01c4*/ 	.word	0x00002690


	//   ....[30]....
        /*01c8*/ 	.word	0x000026c0


	//   ....[31]....
        /*01cc*/ 	.word	0x000026e0


	//   ....[32]....
        /*01d0*/ 	.word	0x00002860


	//   ....[33]....
        /*01d4*/ 	.word	0x000028a0


	//   ....[34]....
        /*01d8*/ 	.word	0x000028d0


	//   ....[35]....
        /*01dc*/ 	.word	0x000028f0


	//   ....[36]....
        /*01e0*/ 	.word	0x00002a70


	//   ....[37]....
        /*01e4*/ 	.word	0x00002ab0


	//   ....[38]....
        /*01e8*/ 	.word	0x00002ae0


	//   ....[39]....
        /*01ec*/ 	.word	0x00002b00


	//   ....[40]....
        /*01f0*/ 	.word	0x00004f40


	//   ....[41]....
        /*01f4*/ 	.word	0x00004f70


	//   ....[42]....
        /*01f8*/ 	.word	0x00004f90


	//   ....[43]....
        /*01fc*/ 	.word	0x00004fa0


	//   ....[44]....
        /*0200*/ 	.word	0x00005130


	//   ....[45]....
        /*0204*/ 	.word	0x00005160


	//   ....[46]....
        /*0208*/ 	.word	0x00005190


	//   ....[47]....
        /*020c*/ 	.word	0x000051b0


	//   ....[48]....
        /*0210*/ 	.word	0x00005330


	//   ....[49]....
        /*0214*/ 	.word	0x00005360


	//   ....[50]....
        /*0218*/ 	.word	0x00005390


	//   ....[51]....
        /*021c*/ 	.word	0x000053b0


	//   ....[52]....
        /*0220*/ 	.word	0x00005530


	//   ....[53]....
        /*0224*/ 	.word	0x00005560


	//   ....[54]....
        /*0228*/ 	.word	0x00005590


	//   ....[55]....
        /*022c*/ 	.word	0x000055b0


	//   ....[56]....
        /*0230*/ 	.word	0x00005730


	//   ....[57]....
        /*0234*/ 	.word	0x00005760


	//   ....[58]....
        /*0238*/ 	.word	0x00005790


	//   ....[59]....
        /*023c*/ 	.word	0x000057b0


	//----- nvinfo : EIATTR_VRC_CTA_INIT_COUNT
	.align		4
.L_210:
        /*0240*/ 	.byte	0x02, 0x4a
	.zero		1
	.zero		1


	//----- nvinfo : EIATTR_EXIT_INSTR_OFFSETS
	.align		4
        /*0244*/ 	.byte	0x04, 0x1c
        /*0246*/ 	.short	(.L_212 - .L_211)


	//   ....[0]....
.L_211:
        /*0248*/ 	.word	0x00000040


	//   ....[1]....
        /*024c*/ 	.word	0x00006450


	//   ....[2]....
        /*0250*/ 	.word	0x00006490


	//----- nvinfo : EIATTR_MAX_THREADS
	.align		4
.L_212:
        /*0254*/ 	.byte	0x04, 0x05
        /*0256*/ 	.short	(.L_214 - .L_213)
.L_213:
        /*0258*/ 	.word	0x00000100
        /*025c*/ 	.word	0x00000001
        /*0260*/ 	.word	0x00000001


	//----- nvinfo : EIATTR_CRS_STACK_SIZE
	.align		4
.L_214:
        /*0264*/ 	.byte	0x04, 0x1e
        /*0266*/ 	.short	(.L_216 - .L_215)
.L_215:
        /*0268*/ 	.word	0x00000000


	//----- nvinfo : EIATTR_CBANK_PARAM_SIZE
	.align		4
.L_216:
        /*026c*/ 	.byte	0x03, 0x19
        /*026e*/ 	.short	0x0021


	//----- nvinfo : EIATTR_PARAM_CBANK
	.align		4
        /*0270*/ 	.byte	0x04, 0x0a
        /*0272*/ 	.short	(.L_218 - .L_217)
	.align		4
.L_217:
        /*0274*/ 	.word	index@(.nv.constant0._ZN6thrust24THRUST_300001_SM_1000_NS8cuda_cub4core6detail13_kernel_agentINS1_8__reduce11ReduceAgentINS0_12zip_iteratorIN4cuda3std3__45tupleIJNS0_10device_ptrIdEENS0_17counting_iteratorIlNS0_11use_defaultESF_SF_EEEEEEEPNSB_IJdlEEESJ_lNS1_9__extrema9arg_max_fIdl10comparatorEEEEJSI_SK_lSO_EEEvDpT0_)
        /*0278*/ 	.short	0x0380
        /*027a*/ 	.short	0x0021


	//----- nvinfo : EIATTR_SW_WAR
	.align		4
.L_218:
        /*027c*/ 	.byte	0x04, 0x36
        /*027e*/ 	.short	(.L_220 - .L_219)
.L_219:
        /*0280*/ 	.word	0x00000008
.L_220:


//--------------------- .nv.info._ZN6thrust24THRUST_300001_SM_1000_NS8cuda_cub4core6detail13_kernel_agentINS1_8__reduce11ReduceAgentIPN4cuda3std3__45tupleIJdlEEESC_SB_iNS1_9__extrema9arg_max_fIdl10comparatorEEEEJSC_SC_iSG_EEEvDpT0_ --------------------------
	.section	.nv.info._ZN6thrust24THRUST_300001_SM_1000_NS8cuda_cub4core6detail13_kernel_agentINS1_8__reduce11ReduceAgentIPN4cuda3std3__45tupleIJdlEEESC_SB_iNS1_9__extrema9arg_max_fIdl10comparatorEEEEJSC_SC_iSG_EEEvDpT0_,"",@"SHT_CUDA_INFO"
	.sectionflags	@""
	.align	4


	//----- nvinfo : EIATTR_CUDA_API_VERSION
	.align		4
        /*0000*/ 	.byte	0x04, 0x37
        /*0002*/ 	.short	(.L_222 - .L_221)
.L_221:
        /*0004*/ 	.word	0x00000082


	//----- nvinfo : EIATTR_KPARAM_INFO
	.align		4
.L_222:
        /*0008*/ 	.byte	0x04, 0x17
        /*000a*/ 	.short	(.L_224 - .L_223)
.L_223:
        /*000c*/ 	.word	0x00000000
        /*0010*/ 	.short	0x0003
        /*0012*/ 	.short	0x0014
        /*0014*/ 	.byte	0x00, 0xf0, 0x05, 0x00


	//----- nvinfo : EIATTR_KPARAM_INFO
	.align		4
.L_224:
        /*0018*/ 	.byte	0x04, 0x17
        /*001a*/ 	.short	(.L_226 - .L_225)
.L_225:
        /*001c*/ 	.word	0x00000000
        /*0020*/ 	.short	0x0002
        /*0022*/ 	.short	0x0010
        /*0024*/ 	.byte	0x00, 0xf0, 0x11, 0x00


	//----- nvinfo : EIATTR_KPARAM_INFO
	.align		4
.L_226:
        /*0028*/ 	.byte	0x04, 0x17
        /*002a*/ 	.short	(.L_228 - .L_227)
.L_227:
        /*002c*/ 	.word	0x00000000
        /*0030*/ 	.short	0x0001
        /*0032*/ 	.short	0x0008
        /*0034*/ 	.byte	0x00, 0xf5, 0x21, 0x00


	//----- nvinfo : EIATTR_KPARAM_INFO
	.align		4
.L_228:
        /*0038*/ 	.byte	0x04, 0x17
        /*003a*/ 	.short	(.L_230 - .L_229)
.L_229:
        /*003c*/ 	.word	0x00000000
        /*0040*/ 	.short	0x0000
        /*0042*/ 	.short	0x0000
        /*0044*/ 	.byte	0x00, 0xf5, 0x21, 0x00


	//----- nvinfo : EIATTR_SPARSE_MMA_MASK
	.align		4
.L_230:
        /*0048*/ 	.byte	0x03, 0x50
        /*004a*/ 	.short	0x0000


	//----- nvinfo : EIATTR_MAXREG_COUNT
	.align		4
        /*004c*/ 	.byte	0x03, 0x1b
        /*004e*/ 	.short	0x00ff


	//----- nvinfo : EIATTR_NUM_BARRIERS
	.align		4
        /*0050*/ 	.byte	0x02, 0x4c
        /*0052*/ 	.byte	0x01
	.zero		1


	//----- nvinfo : EIATTR_MERCURY_ISA_VERSION
	.align		4
        /*0054*/ 	.byte	0x03, 0x5f
        /*0056*/ 	.short	0x0101


	//----- nvinfo : EIATTR_COOP_GROUP_MASK_REGIDS
	.align		4
        /*0058*/ 	.byte	0x04, 0x29
        /*005a*/ 	.short	(.L_232 - .L_231)


	//   ....[0]....
.L_231:
        /*005c*/ 	.word	0xffffffff


	//   ....[1]....
        /*0060*/ 	.word	0xffffffff


	//   ....[2]....
        /*0064*/ 	.word	0xffffffff


	//   ....[3]....
        /*0068*/ 	.word	0xffffffff


	//   ....[4]....
        /*006c*/ 	.word	0xffffffff


	//   ....[5]....
        /*0070*/ 	.word	0xffffffff


	//   ....[6]....
        /*0074*/ 	.word	0xffffffff


	//   ....[7]....
        /*0078*/ 	.word	0xffffffff


	//   ....[8]....
        /*007c*/ 	.word	0xffffffff


	//   ....[9]....
        /*0080*/ 	.word	0xffffffff


	//   ....[10]....
        /*0084*/ 	.word	0xffffffff


	//   ....[11]....
        /*0088*/ 	.word	0xffffffff


	//   ....[12]....
        /*008c*/ 	.word	0xffffffff


	//   ....[13]....
        /*0090*/ 	.word	0xffffffff


	//   ....[14]....
        /*0094*/ 	.word	0xffffffff


	//   ....[15]....
        /*0098*/ 	.word	0xffffffff


	//   ....[16]....
        /*009c*/ 	.word	0xffffffff


	//   ....[17]....
        /*00a0*/ 	.word	0xffffffff


	//   ....[18]....
        /*00a4*/ 	.word	0xffffffff


	//   ....[19]....
        /*00a8*/ 	.word	0xffffffff


	//   ....[20]....
        /*00ac*/ 	.word	0xffffffff


	//   ....[21]....
        /*00b0*/ 	.word	0xffffffff


	//   ....[22]....
        /*00b4*/ 	.word	0xffffffff


	//   ....[23]....
        /*00b8*/ 	.word	0xffffffff


	//   ....[24]....
        /*00bc*/ 	.word	0xffffffff


	//   ....[25]....
        /*00c0*/ 	.word	0xffffffff


	//   ....[26]....
        /*00c4*/ 	.word	0xffffffff


	//   ....[27]....
        /*00c8*/ 	.word	0xffffffff


	//   ....[28]....
        /*00cc*/ 	.word	0xffffffff


	//   ....[29]....
        /*00d0*/ 	.word	0xffffffff


	//   ....[30]....
        /*00d4*/ 	.word	0xffffffff


	//   ....[31]....
        /*00d8*/ 	.word	0xffffffff


	//   ....[32]....
        /*00dc*/ 	.word	0xffffffff


	//   ....[33]....
        /*00e0*/ 	.word	0xffffffff


	//   ....[34]....
        /*00e4*/ 	.word	0xffffffff


	//   ....[35]....
        /*00e8*/ 	.word	0xffffffff


	//   ....[36]....
        /*00ec*/ 	.word	0xffffffff


	//   ....[37]....
        /*00f0*/ 	.word	0xffffffff


	//   ....[38]....
        /*00f4*/ 	.word	0xffffffff


	//   ....[39]....
        /*00f8*/ 	.word	0xffffffff


	//   ....[40]....
        /*00fc*/ 	.word	0xffffffff


	//   ....[41]....
        /*0100*/ 	.word	0xffffffff


	//   ....[42]....
        /*0104*/ 	.word	0xffffffff


	//   ....[43]....
        /*0108*/ 	.word	0xffffffff


	//   ....[44]....
        /*010c*/ 	.word	0xffffffff


	//   ....[45]....
        /*0110*/ 	.word	0xffffffff


	//   ....[46]....
        /*0114*/ 	.word	0xffffffff


	//   ....[47]....
        /*0118*/ 	.word	0xffffffff


	//   ....[48]....
        /*011c*/ 	.word	0xffffffff


	//   ....[49]....
        /*0120*/ 	.word	0xffffffff


	//   ....[50]....
        /*0124*/ 	.word	0xffffffff


	//   ....[51]....
        /*0128*/ 	.word	0xffffffff


	//   ....[52]....
        /*012c*/ 	.word	0xffffffff


	//   ....[53]....
        /*0130*/ 	.word	0xffffffff


	//   ....[54]....
        /*0134*/ 	.word	0xffffffff


	//   ....[55]....
        /*0138*/ 	.word	0xffffffff


	//   ....[56]....
        /*013c*/ 	.word	0xffffffff


	//   ....[57]....
        /*0140*/ 	.word	0xffffffff


	//   ....[58]....
        /*0144*/ 	.word	0xffffffff


	//   ....[59]....
        /*0148*/ 	.word	0xffffffff


	//----- nvinfo : EIATTR_COOP_GROUP_INSTR_OFFSETS
	.align		4
.L_232:
        /*014c*/ 	.byte	0x04, 0x28
        /*014e*/ 	.short	(.L_234 - .L_233)


	//   ....[0]....
.L_233:
        /*0150*/ 	.word	0x00000b70


	//   ....[1]....
        /*0154*/ 	.word	0x00000ba0


	//   ....[2]....
        /*0158*/ 	.word	0x00000bc0


	//   ....[3]....
        /*015c*/ 	.word	0x00000bd0


	//   ....[4]....
        /*0160*/ 	.word	0x00000d60


	//   ....[5]....
        /*0164*/ 	.word	0x00000d90


	//   ....[6]....
        /*0168*/ 	.word	0x00000dc0


	//   ....[7]....
        /*016c*/ 	.word	0x00000de0


	//   ....[8]....
        /*0170*/ 	.word	0x00000f60


	//   ....[9]....
        /*0174*/ 	.word	0x00000f90


	//   ....[10]....
        /*0178*/ 	.word	0x00000fc0


	//   ....[11]....
        /*017c*/ 	.word	0x00000fe0


	//   ....[12]....
        /*0180*/ 	.word	0x00001160


	//   ....[13]....
        /*0184*/ 	.word	0x00001190


	//   ....[14]....
        /*0188*/ 	.word	0x000011c0


	//   ....[15]....
        /*018c*/ 	.word	0x000011e0


	//   ....[16]....
        /*0190*/ 	.word	0x00001360


	//   ....[17]....
        /*0194*/ 	.word	0x000013a0


	//   ....[18]....
        /*0198*/ 	.word	0x000013d0


	//   ....[19]....
        /*019c*/ 	.word	0x000013e0


	//   ....[20]....
        /*01a0*/ 	.word	0x00002140


	//   ....[21]....
        /*01a4*/ 	.word	0x00002150


	//   ....[22]....
        /*01a8*/ 	.word	0x00002160


	//   ....[23]....
        /*01ac*/ 	.word	0x00002180


	//   ....[24]....
        /*01b0*/ 	.word	0x00002300


	//   ....[25]....
        /*01b4*/ 	.word	0x00002340


	//   ....[26]....
        /*01b8*/ 	.word	0x00002370


	//   ....[27]....
        /*01bc*/ 	.word	0x00002390


	//   ....[28]....
        /*01c0*/ 	.word	0x00002510


	//   ....[29]....
        /*01c4*/ 	.word	0x00002550


	//   ....[30]....
        /*01c8*/ 	.word	0x00002580


	//   ....[31]....
        /*01cc*/ 	.word	0x000025a0


	//   ....[32]....
        /*01d0*/ 	.word	0x00002720


	//   ....[33]....
        /*01d4*/ 	.word	0x00002760


	//   ....[34]....
        /*01d8*/ 	.word	0x00002790


	//   ....[35]....
        /*01dc*/ 	.word	0x000027b0


	//   ....[36]....
        /*01e0*/ 	.word	0x00002930


	//   ....[37]....
        /*01e4*/ 	.word	0x00002970


	//   ....[38]....
        /*01e8*/ 	.word	0x000029b0


	//   ....[39]....
        /*01ec*/ 	.word	0x000029c0


	//   ....[40]....
        /*01f0*/ 	.word	0x00004d80


	//   ....[41]....
        /*01f4*/ 	.word	0x00004db0


	//   ....[42]....
        /*01f8*/ 	.word	0x00004dd0


	//   ....[43]....
        /*01fc*/ 	.word	0x00004de0


	//   ....[44]....
        /*0200*/ 	.word	0x00004f70


	//   ....[45]....
        /*0204*/ 	.word	0x00004fa0


	//   ....[46]....
        /*0208*/ 	.word	0x00004fd0


	//   ....[47]....
        /*020c*/ 	.word	0x00004ff0


	//   ....[48]....
        /*0210*/ 	.word	0x00005170


	//   ....[49]....
        /*0214*/ 	.word	0x000051a0


	//   ....[50]....
        /*0218*/ 	.word	0x000051d0


	//   ....[51]....
        /*021c*/ 	.word	0x000051f0


	//   ....[52]....
        /*0220*/ 	.word	0x00005370


	//   ....[53]....
        /*0224*/ 	.word	0x000053a0


	//   ....[54]....
        /*0228*/ 	.word	0x000053d0


	//   ....[55]....
        /*022c*/ 	.word	0x000053f0


	//   ....[56]....
        /*0230*/ 	.word	0x00005570


	//   ....[57]....
        /*0234*/ 	.word	0x000055a0


	//   ....[58]....
        /*0238*/ 	.word	0x000055d0


	//   ....[59]....
        /*023c*/ 	.word	0x000055f0


	//----- nvinfo : EIATTR_VRC_CTA_INIT_COUNT
	.align		4
.L_234:
        /*0240*/ 	.byte	0x02, 0x4a
	.zero		1
	.zero		1


	//----- nvinfo : EIATTR_EXIT_INSTR_OFFSETS
	.align		4
        /*0244*/ 	.byte	0x04, 0x1c
        /*0246*/ 	.short	(.L_236 - .L_235)


	//   ....[0]....
.L_235:
        /*0248*/ 	.word	0x00000030


	//   ....[1]....
        /*024c*/ 	.word	0x00006290


	//   ....[2]....
        /*0250*/ 	.word	0x000062d0


	//----- nvinfo : EIATTR_MAX_THREADS
	.align		4
.L_236:
        /*0254*/ 	.byte	0x04, 0x05
        /*0256*/ 	.short	(.L_238 - .L_237)
.L_237:
        /*0258*/ 	.word	0x00000100
        /*025c*/ 	.word	0x00000001
        /*0260*/ 	.word	0x00000001


	//----- nvinfo : EIATTR_CRS_STACK_SIZE
	.align		4
.L_238:
        /*0264*/ 	.byte	0x04, 0x1e
        /*0266*/ 	.short	(.L_240 - .L_239)
.L_239:
        /*0268*/ 	.word	0x00000000


	//----- nvinfo : EIATTR_CBANK_PARAM_SIZE
	.align		4
.L_240:
        /*026c*/ 	.byte	0x03, 0x19
        /*026e*/ 	.short	0x0015


	//----- nvinfo : EIATTR_PARAM_CBANK
	.align		4
        /*0270*/ 	.byte	0x04, 0x0a
        /*0272*/ 	.short	(.L_242 - .L_241)
	.align		4
.L_241:
        /*0274*/ 	.word	index@(.nv.constant0._ZN6thrust24THRUST_300001_SM_1000_NS8cuda_cub4core6detail13_kernel_agentINS1_8__reduce11ReduceAgentIPN4cuda3std3__45tupleIJdlEEESC_SB_iNS1_9__extrema9arg_max_fIdl10comparatorEEEEJSC_SC_iSG_EEEvDpT0_)
        /*0278*/ 	.short	0x0380
        /*027a*/ 	.short	0x0015


	//----- nvinfo : EIATTR_SW_WAR
	.align		4
.L_242:
        /*027c*/ 	.byte	0x04, 0x36
        /*027e*/ 	.short	(.L_244 - .L_243)
.L_243:
        /*0280*/ 	.word	0x00000008
.L_244:


//--------------------- .nv.info._ZN6thrust24THRUST_300001_SM_1000_NS8cuda_cub4core6detail13_kernel_agentINS1_8__reduce10DrainAgentIiEEJN3cub18CUB_300001_SM_10009GridQueueIjEEiEEEvDpT0_ --------------------------
	.section	.nv.info._ZN6thrust24THRUST_300001_SM_1000_NS8cuda_cub4core6detail13_kernel_agentINS1_8__reduce10DrainAgentIiEEJN3cub18CUB_300001_SM_10009GridQueueIjEEiEEEvDpT0_,"",@"SHT_CUDA_INFO"
	.sectionflags	@""
	.align	4


	//----- nvinfo : EIATTR_CUDA_API_VERSION
	.align		4
        /*0000*/ 	.byte	0x04, 0x37
        /*0002*/ 	.short	(.L_246 - .L_245)
.L_245:
        /*0004*/ 	.word	0x00000082


	//----- nvinfo : EIATTR_KPARAM_INFO
	.align		4
.L_246:
        /*0008*/ 	.byte	0x04, 0x17
        /*000a*/ 	.short	(.L_248 - .L_247)
.L_247:
        /*000c*/ 	.word	0x00000000
        /*0010*/ 	.short	0x0001
        /*0012*/ 	.short	0x0008
        /*0014*/ 	.byte	0x00, 0xf0, 0x11, 0x00


	//----- nvinfo : EIATTR_KPARAM_INFO
	.align		4
.L_248:
        /*0018*/ 	.byte	0x04, 0x17
        /*001a*/ 	.short	(.L_250 - .L_249)
.L_249:
        /*001c*/ 	.word	0x00000000
        /*0020*/ 	.short	0x0000
        /*0022*/ 	.short	0x0000
        /*0024*/ 	.byte	0x00, 0xf0, 0x21, 0x00


	//----- nvinfo : EIATTR_SPARSE_MMA_MASK
	.align		4
.L_250:
        /*0028*/ 	.byte	0x03, 0x50
        /*002a*/ 	.short	0x0000


	//----- nvinfo : EIATTR_MAXREG_COUNT
	.align		4
        /*002c*/ 	.byte	0x03, 0x1b
        /*002e*/ 	.short	0x00ff


	//----- nvinfo : EIATTR_MERCURY_ISA_VERSION
	.align		4
        /*0030*/ 	.byte	0x03, 0x5f
        /*0032*/ 	.short	0x0101


	//----- nvinfo : EIATTR_VRC_CTA_INIT_COUNT
	.align		4
        /*0034*/ 	.byte	0x02, 0x4a
	.zero		1
	.zero		1


	//----- nvinfo : EIATTR_EXIT_INSTR_OFFSETS
	.align		4
        /*0038*/ 	.byte	0x04, 0x1c
        /*003a*/ 	.short	(.L_252 - .L_251)


	//   ....[0]....
.L_251:
        /*003c*/ 	.word	0x00000060


	//----- nvinfo : EIATTR_MAX_THREADS
	.align		4
.L_252:
        /*0040*/ 	.byte	0x04, 0x05
        /*0042*/ 	.short	(.L_254 - .L_253)
.L_253:
        /*0044*/ 	.word	0x00000001
        /*0048*/ 	.word	0x00000001
        /*004c*/ 	.word	0x00000001


	//----- nvinfo : EIATTR_CBANK_PARAM_SIZE
	.align		4
.L_254:
        /*0050*/ 	.byte	0x03, 0x19
        /*0052*/ 	.short	0x000c


	//----- nvinfo : EIATTR_PARAM_CBANK
	.align		4
        /*0054*/ 	.byte	0x04, 0x0a
        /*0056*/ 	.short	(.L_256 - .L_255)
	.align		4
.L_255:
        /*0058*/ 	.word	index@(.nv.constant0._ZN6thrust24THRUST_300001_SM_1000_NS8cuda_cub4core6detail13_kernel_agentINS1_8__reduce10DrainAgentIiEEJN3cub18CUB_300001_SM_10009GridQueueIjEEiEEEvDpT0_)
        /*005c*/ 	.short	0x0380
        /*005e*/ 	.short	0x000c


	//----- nvinfo : EIATTR_SW_WAR
	.align		4
.L_256:
        /*0060*/ 	.byte	0x04, 0x36
        /*0062*/ 	.short	(.L_258 - .L_257)
.L_257:
        /*0064*/ 	.word	0x00000008
.L_258:


//--------------------- .nv.info._ZN6thrust24THRUST_300001_SM_1000_NS8cuda_cub4core6detail13_kernel_agentINS1_8__reduce11ReduceAgentINS0_12zip_iteratorIN4cuda3std3__45tupleIJNS0_10device_ptrIdEENS0_17counting_iteratorIlNS0_11use_defaultESF_SF_EEEEEEEPNSB_IJdlEEESJ_iNS1_9__extrema9arg_max_fIdl10comparatorEEEEJSI_SK_iN3cub18CUB_300001_SM_100013GridEvenShareIiEENSR_9GridQueueIjEESO_EEEvDpT0_ --------------------------
	.section	.nv.info._ZN6thrust24THRUST_300001_SM_1000_NS8cuda_cub4core6detail13_kernel_agentINS1_8__reduce11ReduceAgentINS0_12zip_iteratorIN4cuda3std3__45tupleIJNS0_10device_ptrIdEENS0_17counting_iteratorIlNS0_11use_defaultESF_SF_EEEEEEEPNSB_IJdlEEESJ_iNS1_9__extrema9arg_max_fIdl10comparatorEEEEJSI_SK_iN3cub18CUB_300001_SM_100013GridEvenShareIiEENSR_9GridQueueIjEESO_EEEvDpT0_,"",@"SHT_CUDA_INFO"
	.sectionflags	@""
	.align	4


	//----- nvinfo : EIATTR_CUDA_API_VERSION
	.align		4
        /*0000*/ 	.byte	0x04, 0x37
        /*0002*/ 	.short	(.L_260 - .L_259)
.L_259:
        /*0004*/ 	.word	0x00000082


	//----- nvinfo : EIATTR_KPARAM_INFO
	.align		4
.L_260:
        /*0008*/ 	.byte	0x04, 0x17
        /*000a*/ 	.short	(.L_262 - .L_261)
.L_261:
        /*000c*/ 	.word	0x00000000
        /*0010*/ 	.short	0x0005
        /*0012*/ 	.short	0x0050
        /*0014*/ 	.byte	0x00, 0xf0, 0x05, 0x00


	//----- nvinfo : EIATTR_KPARAM_INFO
	.align		4
.L_262:
        /*0018*/ 	.byte	0x04, 0x17
        /*001a*/ 	.short	(.L_264 - .L_263)
.L_263:
        /*001c*/ 	.word	0x00000000
        /*0020*/ 	.short	0x0004
        /*0022*/ 	.short	0x0048
        /*0024*/ 	.byte	0x00, 0xf0, 0x21, 0x00


	//----- nvinfo : EIATTR_KPARAM_INFO
	.align		4
.L_264:
        /*0028*/ 	.byte	0x04, 0x17
        /*002a*/ 	.short	(.L_266 - .L_265)
.L_265:
        /*002c*/ 	.word	0x00000000
        /*0030*/ 	.short	0x0003
        /*0032*/ 	.short	0x001c
        /*0034*/ 	.byte	0x00, 0xf0, 0xa1, 0x00


	//----- nvinfo : EIATTR_KPARAM_INFO
	.align		4
.L_266:
        /*0038*/ 	.byte	0x04, 0x17
        /*003a*/ 	.short	(.L_268 - .L_267)
.L_267:
        /*003c*/ 	.word	0x00000000
        /*0040*/ 	.short	0x0002
        /*0042*/ 	.short	0x0018
        /*0044*/ 	.byte	0x00, 0xf0, 0x11, 0x00


	//----- nvinfo : EIATTR_KPARAM_INFO
	.align		4
.L_268:
        /*0048*/ 	.byte	0x04, 0x17
        /*004a*/ 	.short	(.L_270 - .L_269)
.L_269:
        /*004c*/ 	.word	0x00000000
        /*0050*/ 	.short	0x0001
        /*0052*/ 	.short	0x0010
        /*0054*/ 	.byte	0x00, 0xf5, 0x21, 0x00


	//----- nvinfo : EIATTR_KPARAM_INFO
	.align		4
.L_270:
        /*0058*/ 	.byte	0x04, 0x17
        /*005a*/ 	.short	(.L_272 - .L_271)
.L_271:
        /*005c*/ 	.word	0x00000000
        /*0060*/ 	.short	0x0000
        /*0062*/ 	.short	0x0000
        /*0064*/ 	.byte	0x00, 0xf0, 0x41, 0x00


	//----- nvinfo : EIATTR_SPARSE_MMA_MASK
	.align		4
.L_272:
        /*0068*/ 	.byte	0x03, 0x50
        /*006a*/ 	.short	0x0000


	//----- nvinfo : EIATTR_MAXREG_COUNT
	.align		4
        /*006c*/ 	.byte	0x03, 0x1b
        /*006e*/ 	.short	0x00ff


	//----- nvinfo : EIATTR_NUM_BARRIERS
	.align		4
        /*0070*/ 	.byte	0x02, 0x4c
        /*0072*/ 	.byte	0x01
	.zero		1


	//----- nvinfo : EIATTR_MERCURY_ISA_VERSION
	.align		4
        /*0074*/ 	.byte	0x03, 0x5f
        /*0076*/ 	.short	0x0101


	//----- nvinfo : EIATTR_COOP_GROUP_MASK_REGIDS
	.align		4
        /*0078*/ 	.byte	0x04, 0x29
        /*007a*/ 	.short	(.L_274 - .L_273)


	//   ....[0]....
.L_273:
        /*007c*/ 	.word	0xffffffff


	//   ....[1]....
        /*0080*/ 	.word	0xffffffff


	//   ....[2]....
        /*0084*/ 	.word	0xffffffff


	//   ....[3]....
        /*0088*/ 	.word	0xffffffff


	//   ....[4]....
        /*008c*/ 	.word	0xffffffff


	//   ....[5]....
        /*0090*/ 	.word	0xffffffff


	//   ....[6]....
        /*0094*/ 	.word	0xffffffff


	//   ....[7]....
        /*0098*/ 	.word	0xffffffff


	//   ....[8]....
        /*009c*/ 	.word	0xffffffff


	//   ....[9]....
        /*00a0*/ 	.word	0xffffffff


	//   ....[10]....
        /*00a4*/ 	.word	0xffffffff


	//   ....[11]....
        /*00a8*/ 	.word	0xffffffff


	//   ....[12]....
        /*00ac*/ 	.word	0xffffffff


	//   ....[13]....
        /*00b0*/ 	.word	0xffffffff


	//   ....[14]....
        /*00b4*/ 	.word	0xffffffff


	//   ....[15]....
        /*00b8*/ 	.word	0xffffffff


	//   ....[16]....
        /*00bc*/ 	.word	0xffffffff


	//   ....[17]....
        /*00c0*/ 	.word	0xffffffff


	//   ....[18]....
        /*00c4*/ 	.word	0xffffffff


	//   ....[19]....
        /*00c8*/ 	.word	0xffffffff


	//   ....[20]....
        /*00cc*/ 	.word	0xffffffff


	//   ....[21]....
        /*00d0*/ 	.word	0xffffffff


	//   ....[22]....
        /*00d4*/ 	.word	0xffffffff


	//   ....[23]....
        /*00d8*/ 	.word	0xffffffff


	//   ....[24]....
        /*00dc*/ 	.word	0xffffffff


	//   ....[25]....
        /*00e0*/ 	.word	0xffffffff


	//   ....[26]....
        /*00e4*/ 	.word	0xffffffff


	//   ....[27]....
        /*00e8*/ 	.word	0xffffffff


	//   ....[28]....
        /*00ec*/ 	.word	0xffffffff


	//   ....[29]....
        /*00f0*/ 	.word	0xffffffff


	//   ....[30]....
        /*00f4*/ 	.word	0xffffffff


	//   ....[31]....
        /*00f8*/ 	.word	0xffffffff


	//   ....[32]....
        /*00fc*/ 	.word	0xffffffff


	//   ....[33]....
        /*0100*/ 	.word	0xffffffff


	//   ....[34]....
        /*0104*/ 	.word	0xffffffff


	//   ....[35]....
        /*0108*/ 	.word	0xffffffff


	//   ....[36]....
        /*010c*/ 	.word	0xffffffff


	//   ....[37]....
        /*0110*/ 	.word	0xffffffff


	//   ....[38]....
        /*0114*/ 	.word	0xffffffff


	//   ....[39]....
        /*0118*/ 	.word	0xffffffff


	//   ....[40]....
        /*011c*/ 	.word	0xffffffff


	//   ....[41]....
        /*0120*/ 	.word	0xffffffff


	//   ....[42]....
        /*0124*/ 	.word	0xffffffff


	//   ....[43]....
        /*0128*/ 	.word	0xffffffff


	//   ....[44]....
        /*012c*/ 	.word	0xffffffff


	//   ....[45]....
        /*0130*/ 	.word	0xffffffff


	//   ....[46]....
        /*0134*/ 	.word	0xffffffff


	//   ....[47]....
        /*0138*/ 	.word	0xffffffff


	//   ....[48]....
        /*013c*/ 	.word	0xffffffff


	//   ....[49]....
        /*0140*/ 	.word	0xffffffff


	//   ....[50]....
        /*0144*/ 	.word	0xffffffff


	//   ....[51]....
        /*0148*/ 	.word	0xffffffff


	//   ....[52]....
        /*014c*/ 	.word	0xffffffff


	//   ....[53]....
        /*0150*/ 	.word	0xffffffff


	//   ....[54]....
        /*0154*/ 	.word	0xffffffff


	//   ....[55]....
        /*0158*/ 	.word	0xffffffff


	//   ....[56]....
        /*015c*/ 	.word	0xffffffff


	//   ....[57]....
        /*0160*/ 	.word	0xffffffff


	//   ....[58]....
        /*0164*/ 	.word	0xffffffff


	//   ....[59]....
        /*0168*/ 	.word	0xffffffff


	//----- nvinfo : EIATTR_COOP_GROUP_INSTR_OFFSETS
	.align		4
.L_274:
        /*016c*/ 	.byte	0x04, 0x28
        /*016e*/ 	.short	(.L_276 - .L_275)


	//   ....[0]....
.L_275:
        /*0170*/ 	.word	0x00000cd0


	//   ....[1]....
        /*0174*/ 	.word	0x00000d00


	//   ....[2]....
        /*0178*/ 	.word	0x00000d20


	//   ....[3]....
        /*017c*/ 	.word	0x00000d30


	//   ....[4]....
        /*0180*/ 	.word	0x00000ec0


	//   ....[5]....
        /*0184*/ 	.word	0x00000ef0


	//   ....[6]....
        /*0188*/ 	.word	0x00000f20


	//   ....[7]....
        /*018c*/ 	.word	0x00000f40


	//   ....[8]....
        /*0190*/ 	.word	0x000010c0


	//   ....[9]....
        /*0194*/ 	.word	0x00001100


	//   ....[10]....
        /*0198*/ 	.word	0x00001130


	//   ....[11]....
        /*019c*/ 	.word	0x00001140


	//   ....[12]....
        /*01a0*/ 	.word	0x000012c0


	//   ....[13]....
        /*01a4*/ 	.word	0x000012f0


	//   ....[14]....
        /*01a8*/ 	.word	0x00001320


	//   ....[15]....
        /*01ac*/ 	.word	0x00001340


	//   ....[16]....
        /*01b0*/ 	.word	0x000014c0


	//   ....[17]....
        /*01b4*/ 	.word	0x000014f0


	//   ....[18]....
        /*01b8*/ 	.word	0x00001520


	//   ....[19]....
        /*01bc*/ 	.word	0x00001540


	//   ....[20]....
        /*01c0*/ 	.word	0x000022b0


	//   ....[21]....
        /*01c4*/ 	.word	0x000022c0


	//   ....[22]....
        /*01c8*/ 	.word	0x000022d0


	//   ....[23]....
        /*01cc*/ 	.word	0x000022f0


	//   ....[24]....
        /*01d0*/ 	.word	0x00002470


	//   ....[25]....
        /*01d4*/ 	.word	0x000024b0


	//   ....[26]....
        /*01d8*/ 	.word	0x000024e0


	//   ....[27]....
        /*01dc*/ 	.word	0x00002500


	//   ....[28]....
        /*01e0*/ 	.word	0x00002680


	//   ....[29]....
        /*01e4*/ 	.word	0x000026c0


	//   ....[30]....
        /*01e8*/ 	.word	0x000026f0


	//   ....[31]....
        /*01ec*/ 	.word	0x00002710


	//   ....[32]....
        /*01f0*/ 	.word	0x00002890


	//   ....[33]....
        /*01f4*/ 	.word	0x000028d0


	//   ....[34]....
        /*01f8*/ 	.word	0x00002900


	//   ....[35]....
        /*01fc*/ 	.word	0x00002920


	//   ....[36]....
        /*0200*/ 	.word	0x00002aa0


	//   ....[37]....
        /*0204*/ 	.word	0x00002ae0


	//   ....[38]....
        /*0208*/ 	.word	0x00002b10


	//   ....[39]....
        /*020c*/ 	.word	0x00002b30


	//   ....[40]....
        /*0210*/ 	.word	0x000051f0


	//   ....[41]....
        /*0214*/ 	.word	0x00005220


	//   ....[42]....
        /*0218*/ 	.word	0x00005240


	//   ....[43]....
        /*021c*/ 	.word	0x00005250


	//   ....[44]....
        /*0220*/ 	.word	0x000053e0


	//   ....[45]....
        /*0224*/ 	.word	0x00005410


	//   ....[46]....
        /*0228*/ 	.word	0x00005440


	//   ....[47]....
        /*022c*/ 	.word	0x00005460


	//   ....[48]....
        /*0230*/ 	.word	0x000055e0


	//   ....[49]....
        /*0234*/ 	.word	0x00005610


	//   ....[50]....
        /*0238*/ 	.word	0x00005640


	//   ....[51]....
        /*023c*/ 	.word	0x00005660


	//   ....[52]....
        /*0240*/ 	.word	0x000057e0


	//   ....[53]....
        /*0244*/ 	.word	0x00005810


	//   ....[54]....
        /*0248*/ 	.word	0x00005840


	//   ....[55]....
        /*024c*/ 	.word	0x00005860


	//   ....[56]....
        /*0250*/ 	.word	0x000059e0


	//   ....[57]....
        /*0254*/ 	.word	0x00005a10


	//   ....[58]....
        /*0258*/ 	.word	0x00005a40


	//   ....[59]....
        /*025c*/ 	.word	0x00005a60


	//----- nvinfo : EIATTR_VRC_CTA_INIT_COUNT
	.align		4
.L_276:
        /*0260*/ 	.byte	0x02, 0x4a
	.zero		1
	.zero		1


	//----- nvinfo : EIATTR_EXIT_INSTR_OFFSETS
	.align		4
        /*0264*/ 	.byte	0x04, 0x1c
        /*0266*/ 	.short	(.L_278 - .L_277)


	//   ....[0]....
.L_277:
        /*0268*/ 	.word	0x00006710


	//   ....[1]....
        /*026c*/ 	.word	0x00006770


	//----- nvinfo : EIATTR_MAX_THREADS
	.align		4
.L_278:
        /*0270*/ 	.byte	0x04, 0x05
        /*0272*/ 	.short	(.L_280 - .L_279)
.L_279:
        /*0274*/ 	.word	0x00000100
        /*0278*/ 	.word	0x00000001
        /*027c*/ 	.word	0x00000001


	//----- nvinfo : EIATTR_CRS_STACK_SIZE
	.align		4
.L_280:
        /*0280*/ 	.byte	0x04, 0x1e
        /*0282*/ 	.short	(.L_282 - .L_281)
.L_281:
        /*0284*/ 	.word	0x00000000


	//----- nvinfo : EIATTR_CBANK_PARAM_SIZE
	.align		4
.L_282:
        /*0288*/ 	.byte	0x03, 0x19
        /*028a*/ 	.short	0x0051


	//----- nvinfo : EIATTR_PARAM_CBANK
	.align		4
        /*028c*/ 	.byte	0x04, 0x0a
        /*028e*/ 	.short	(.L_284 - .L_283)
	.align		4
.L_283:
        /*0290*/ 	.word	index@(.nv.constant0._ZN6thrust24THRUST_300001_SM_1000_NS8cuda_cub4core6detail13_kernel_agentINS1_8__reduce11ReduceAgentINS0_12zip_iteratorIN4cuda3std3__45tupleIJNS0_10device_ptrIdEENS0_17counting_iteratorIlNS0_11use_defaultESF_SF_EEEEEEEPNSB_IJdlEEESJ_iNS1_9__extrema9arg_max_fIdl10comparatorEEEEJSI_SK_iN3cub18CUB_300001_SM_100013GridEvenShareIiEENSR_9GridQueueIjEESO_EEEvDpT0_)
        /*0294*/ 	.short	0x0380
        /*0296*/ 	.short	0x0051


	//----- nvinfo : EIATTR_SW_WAR
	.align		4
.L_284:
        /*0298*/ 	.byte	0x04, 0x36
        /*029a*/ 	.short	(.L_286 - .L_285)
.L_285:
        /*029c*/ 	.word	0x00000008
.L_286:


//--------------------- .nv.info._ZN6thrust24THRUST_300001_SM_1000_NS8cuda_cub4core6detail13_kernel_agentINS1_8__reduce11ReduceAgentINS0_12zip_iteratorIN4cuda3std3__45tupleIJNS0_10device_ptrIdEENS0_17counting_iteratorIlNS0_11use_defaultESF_SF_EEEEEEEPNSB_IJdlEEESJ_iNS1_9__extrema9arg_max_fIdl10comparatorEEEEJSI_SK_iSO_EEEvDpT0_ --------------------------
	.section	.nv.info._ZN6thrust24THRUST_300001_SM_1000_NS8cuda_cub4core6detail13_kernel_agentINS1_8__reduce11ReduceAgentINS0_12zip_iteratorIN4cuda3std3__45tupleIJNS0_10device_ptrIdEENS0_17counting_iteratorIlNS0_11use_defaultESF_SF_EEEEEEEPNSB_IJdlEEESJ_iNS1_9__extrema9arg_max_fIdl10comparatorEEEEJSI_SK_iSO_EEEvDpT0_,"",@"SHT_CUDA_INFO"
	.sectionflags	@""
	.align	4


	//----- nvinfo : EIATTR_CUDA_API_VERSION
	.align		4
        /*0000*/ 	.byte	0x04, 0x37
        /*0002*/ 	.short	(.L_288 - .L_287)
.L_287:
        /*0004*/ 	.word	0x00000082


	//----- nvinfo : EIATTR_KPARAM_INFO
	.align		4
.L_288:
        /*0008*/ 	.byte	0x04, 0x17
        /*000a*/ 	.short	(.L_290 - .L_289)
.L_289:
        /*000c*/ 	.word	0x00000000
        /*0010*/ 	.short	0x0003
        /*0012*/ 	.short	0x001c
        /*0014*/ 	.byte	0x00, 0xf0, 0x05, 0x00


	//----- nvinfo : EIATTR_KPARAM_INFO
	.align		4
.L_290:
        /*0018*/ 	.byte	0x04, 0x17
        /*001a*/ 	.short	(.L_292 - .L_291)
.L_291:
        /*001c*/ 	.word	0x00000000
        /*0020*/ 	.short	0x0002
        /*0022*/ 	.short	0x0018
        /*0024*/ 	.byte	0x00, 0xf0, 0x11, 0x00


	//----- nvinfo : EIATTR_KPARAM_INFO
	.align		4
.L_292:
        /*0028*/ 	.byte	0x04, 0x17
        /*002a*/ 	.short	(.L_294 - .L_293)
.L_293:
        /*002c*/ 	.word	0x00000000
        /*0030*/ 	.short	0x0001
        /*0032*/ 	.short	0x0010
        /*0034*/ 	.byte	0x00, 0xf5, 0x21, 0x00


	//----- nvinfo : EIATTR_KPARAM_INFO
	.align		4
.L_294:
        /*0038*/ 	.byte	0x04, 0x17
        /*003a*/ 	.short	(.L_296 - .L_295)
.L_295:
        /*003c*/ 	.word	0x00000000
        /*0040*/ 	.short	0x0000
        /*0042*/ 	.short	0x0000
        /*0044*/ 	.byte	0x00, 0xf0, 0x41, 0x00


	//----- nvinfo : EIATTR_SPARSE_MMA_MASK
	.align		4
.L_296:
        /*0048*/ 	.byte	0x03, 0x50
        /*004a*/ 	.short	0x0000


	//----- nvinfo : EIATTR_MAXREG_COUNT
	.align		4
        /*004c*/ 	.byte	0x03, 0x1b
        /*004e*/ 	.short	0x00ff


	//----- nvinfo : EIATTR_NUM_BARRIERS
	.align		4
        /*0050*/ 	.byte	0x02, 0x4c
        /*0052*/ 	.byte	0x01
	.zero		1


	//----- nvinfo : EIATTR_MERCURY_ISA_VERSION
	.align		4
        /*0054*/ 	.byte	0x03, 0x5f
        /*0056*/ 	.short	0x0101


	//----- nvinfo : EIATTR_COOP_GROUP_MASK_REGIDS
	.align		4
        /*0058*/ 	.byte	0x04, 0x29
        /*005a*/ 	.short	(.L_298 - .L_297)


	//   ....[0]....
.L_297:
        /*005c*/ 	.word	0xffffffff


	//   ....[1]....
        /*0060*/ 	.word	0xffffffff


	//   ....[2]....
        /*0064*/ 	.word	0xffffffff


	//   ....[3]....
        /*0068*/ 	.word	0xffffffff


	//   ....[4]....
        /*006c*/ 	.word	0xffffffff


	//   ....[5]....
        /*0070*/ 	.word	0xffffffff


	//   ....[6]....
        /*0074*/ 	.word	0xffffffff


	//   ....[7]....
        /*0078*/ 	.word	0xffffffff


	//   ....[8]....
        /*007c*/ 	.word	0xffffffff


	//   ....[9]....
        /*0080*/ 	.word	0xffffffff


	//   ....[10]....
        /*0084*/ 	.word	0xffffffff


	//   ....[11]....
        /*0088*/ 	.word	0xffffffff


	//   ....[12]....
        /*008c*/ 	.word	0xffffffff


	//   ....[13]....
        /*0090*/ 	.word	0xffffffff


	//   ....[14]....
        /*0094*/ 	.word	0xffffffff


	//   ....[15]....
        /*0098*/ 	.word	0xffffffff


	//   ....[16]....
        /*009c*/ 	.word	0xffffffff


	//   ....[17]....
        /*00a0*/ 	.word	0xffffffff


	//   ....[18]....
        /*00a4*/ 	.word	0xffffffff


	//   ....[19]....
        /*00a8*/ 	.word	0xffffffff


	//   ....[20]....
        /*00ac*/ 	.word	0xffffffff


	//   ....[21]....
        /*00b0*/ 	.word	0xffffffff


	//   ....[22]....
        /*00b4*/ 	.word	0xffffffff


	//   ....[23]....
        /*00b8*/ 	.word	0xffffffff


	//   ....[24]....
        /*00bc*/ 	.word	0xffffffff


	//   ....[25]....
        /*00c0*/ 	.word	0xffffffff


	//   ....[26]....
        /*00c4*/ 	.word	0xffffffff


	//   ....[27]....
        /*00c8*/ 	.word	0xffffffff


	//   ....[28]....
        /*00cc*/ 	.word	0xffffffff


	//   ....[29]....
        /*00d0*/ 	.word	0xffffffff


	//   ....[30]....
        /*00d4*/ 	.word	0xffffffff


	//   ....[31]....
        /*00d8*/ 	.word	0xffffffff


	//   ....[32]....
        /*00dc*/ 	.word	0xffffffff


	//   ....[33]....
        /*00e0*/ 	.word	0xffffffff


	//   ....[34]....
        /*00e4*/ 	.word	0xffffffff


	//   ....[35]....
        /*00e8*/ 	.word	0xffffffff


	//   ....[36]....
        /*00ec*/ 	.word	0xffffffff


	//   ....[37]....
        /*00f0*/ 	.word	0xffffffff


	//   ....[38]....
        /*00f4*/ 	.word	0xffffffff


	//   ....[39]....
        /*00f8*/ 	.word	0xffffffff


	//   ....[40]....
        /*00fc*/ 	.word	0xffffffff


	//   ....[41]....
        /*0100*/ 	.word	0xffffffff


	//   ....[42]....
        /*0104*/ 	.word	0xffffffff


	//   ....[43]....
        /*0108*/ 	.word	0xffffffff


	//   ....[44]....
        /*010c*/ 	.word	0xffffffff


	//   ....[45]....
        /*0110*/ 	.word	0xffffffff


	//   ....[46]....
        /*0114*/ 	.word	0xffffffff


	//   ....[47]....
        /*0118*/ 	.word	0xffffffff


	//   ....[48]....
        /*011c*/ 	.word	0xffffffff


	//   ....[49]....
        /*0120*/ 	.word	0xffffffff


	//   ....[50]....
        /*0124*/ 	.word	0xffffffff


	//   ....[51]....
        /*0128*/ 	.word	0xffffffff


	//   ....[52]....
        /*012c*/ 	.word	0xffffffff


	//   ....[53]....
        /*0130*/ 	.word	0xffffffff


	//   ....[54]....
        /*0134*/ 	.word	0xffffffff


	//   ....[55]....
        /*0138*/ 	.word	0xffffffff


	//   ....[56]....
        /*013c*/ 	.word	0xffffffff


	//   ....[57]....
        /*0140*/ 	.word	0xffffffff


	//   ....[58]....
        /*0144*/ 	.word	0xffffffff


	//   ....[59]....
        /*0148*/ 	.word	0xffffffff


	//----- nvinfo : EIATTR_COOP_GROUP_INSTR_OFFSETS
	.align		4
.L_298:
        /*014c*/ 	.byte	0x04, 0x28
        /*014e*/ 	.short	(.L_300 - .L_299)


	//   ....[0]....
.L_299:
        /*0150*/ 	.word	0x00000c90


	//   ....[1]....
        /*0154*/ 	.word	0x00000cc0


	//   ....[2]....
        /*0158*/ 	.word	0x00000ce0


	//   ....[3]....
        /*015c*/ 	.word	0x00000cf0


	//   ....[4]....
        /*0160*/ 	.word	0x00000e80


	//   ....[5]....
        /*0164*/ 	.word	0x00000eb0


	//   ....[6]....
        /*0168*/ 	.word	0x00000ee0


	//   ....[7]....
        /*016c*/ 	.word	0x00000f00


	//   ....[8]....
        /*0170*/ 	.word	0x00001080


	//   ....[9]....
        /*0174*/ 	.word	0x000010b0


	//   ....[10]....
        /*0178*/ 	.word	0x000010e0


	//   ....[11]....
        /*017c*/ 	.word	0x00001100


	//   ....[12]....
        /*0180*/ 	.word	0x00001280


	//   ....[13]....
        /*0184*/ 	.word	0x000012b0


	//   ....[14]....
        /*0188*/ 	.word	0x000012e0


	//   ....[15]....
        /*018c*/ 	.word	0x00001300


	//   ....[16]....
        /*0190*/ 	.word	0x00001480


	//   ....[17]....
        /*0194*/ 	.word	0x000014b0


	//   ....[18]....
        /*0198*/ 	.word	0x000014e0


	//   ....[19]....
        /*019c*/ 	.word	0x00001500


	//   ....[20]....
        /*01a0*/ 	.word	0x00002260


	//   ....[21]....
        /*01a4*/ 	.word	0x00002270


	//   ....[22]....
        /*01a8*/ 	.word	0x00002280


	//   ....[23]....
        /*01ac*/ 	.word	0x000022a0


	//   ....[24]....
        /*01b0*/ 	.word	0x00002420


	//   ....[25]....
        /*01b4*/ 	.word	0x00002460


	//   ....[26]....
        /*01b8*/ 	.word	0x00002490


	//   ....[27]....
        /*01bc*/ 	.word	0x000024b0


	//   ....[28]....
        /*01c0*/ 	.word	0x00002630


	//   ....[29]....
        /*01c4*/ 	.word	0x00002670


	//   ....[30]....
        /*01c8*/ 	.word	0x000026a0


	//   ....[31]....
        /*01cc*/ 	.word	0x000026c0


	//   ....[32]....
        /*01d0*/ 	.word	0x00002840


	//   ....[33]....
        /*01d4*/ 	.word	0x00002880


	//   ....[34]....
        /*01d8*/ 	.word	0x000028b0


	//   ....[35]....
        /*01dc*/ 	.word	0x000028d0


	//   ....[36]....
        /*01e0*/ 	.word	0x00002a50


	//   ....[37]....
        /*01e4*/ 	.word	0x00002a90


	//   ....[38]....
        /*01e8*/ 	.word	0x00002ac0


	//   ....[39]....
        /*01ec*/ 	.word	0x00002ae0


	//   ....[40]....
        /*01f0*/ 	.word	0x00004f90


	//   ....[41]....
        /*01f4*/ 	.word	0x00004fc0


	//   ....[42]....
        /*01f8*/ 	.word	0x00004fe0


	//   ....[43]....
        /*01fc*/ 	.word	0x00004ff0


	//   ....[44]....
        /*0200*/ 	.word	0x00005180


	//   ....[45]....
        /*0204*/ 	.word	0x000051b0


	//   ....[46]....
        /*0208*/ 	.word	0x000051e0


	//   ....[47]....
        /*020c*/ 	.word	0x00005200


	//   ....[48]....
        /*0210*/ 	.word	0x00005380


	//   ....[49]....
        /*0214*/ 	.word	0x000053b0


	//   ....[50]....
        /*0218*/ 	.word	0x000053e0


	//   ....[51]....
        /*021c*/ 	.word	0x00005400


	//   ....[52]....
        /*0220*/ 	.word	0x00005580


	//   ....[53]....
        /*0224*/ 	.word	0x000055c0


	//   ....[54]....
        /*0228*/ 	.word	0x000055f0


	//   ....[55]....
        /*022c*/ 	.word	0x00005600


	//   ....[56]....
        /*0230*/ 	.word	0x00005780


	//   ....[57]....
        /*0234*/ 	.word	0x000057b0


	//   ....[58]....
        /*0238*/ 	.word	0x000057e0


	//   ....[59]....
        /*023c*/ 	.word	0x00005800


	//----- nvinfo : EIATTR_VRC_CTA_INIT_COUNT
	.align		4
.L_300:
        /*0240*/ 	.byte	0x02, 0x4a
	.zero		1
	.zero		1


	//----- nvinfo : EIATTR_EXIT_INSTR_OFFSETS
	.align		4
        /*0244*/ 	.byte	0x04, 0x1c
        /*0246*/ 	.short	(.L_302 - .L_301)


	//   ....[0]....
.L_301:
        /*0248*/ 	.word	0x00000030


	//   ....[1]....
        /*024c*/ 	.word	0x000064a0


	//   ....[2]....
        /*0250*/ 	.word	0x000064e0


	//----- nvinfo : EIATTR_MAX_THREADS
	.align		4
.L_302:
        /*0254*/ 	.byte	0x04, 0x05
        /*0256*/ 	.short	(.L_304 - .L_303)
.L_303:
        /*0258*/ 	.word	0x00000100
        /*025c*/ 	.word	0x00000001
        /*0260*/ 	.word	0x00000001


	//----- nvinfo : EIATTR_CRS_STACK_SIZE
	.align		4
.L_304:
        /*0264*/ 	.byte	0x04, 0x1e
        /*0266*/ 	.short	(.L_306 - .L_305)
.L_305:
        /*0268*/ 	.word	0x00000000


	//----- nvinfo : EIATTR_CBANK_PARAM_SIZE
	.align		4
.L_306:
        /*026c*/ 	.byte	0x03, 0x19
        /*026e*/ 	.short	0x001d


	//----- nvinfo : EIATTR_PARAM_CBANK
	.align		4
        /*0270*/ 	.byte	0x04, 0x0a
        /*0272*/ 	.short	(.L_308 - .L_307)
	.align		4
.L_307:
        /*0274*/ 	.word	index@(.nv.constant0._ZN6thrust24THRUST_300001_SM_1000_NS8cuda_cub4core6detail13_kernel_agentINS1_8__reduce11ReduceAgentINS0_12zip_iteratorIN4cuda3std3__45tupleIJNS0_10device_ptrIdEENS0_17counting_iteratorIlNS0_11use_defaultESF_SF_EEEEEEEPNSB_IJdlEEESJ_iNS1_9__extrema9arg_max_fIdl10comparatorEEEEJSI_SK_iSO_EEEvDpT0_)
        /*0278*/ 	.short	0x0380
        /*027a*/ 	.short	0x001d


	//----- nvinfo : EIATTR_SW_WAR
	.align		4
.L_308:
        /*027c*/ 	.byte	0x04, 0x36
        /*027e*/ 	.short	(.L_310 - .L_309)
.L_309:
        /*0280*/ 	.word	0x00000008
.L_310:


//--------------------- .nv.info._Z17gpu_modify_matrixPdS_ii --------------------------
	.section	.nv.info._Z17gpu_modify_matrixPdS_ii,"",@"SHT_CUDA_INFO"
	.sectionflags	@""
	.align	4


	//----- nvinfo : EIATTR_CUDA_API_VERSION
	.align		4
        /*0000*/ 	.byte	0x04, 0x37
        /*0002*/ 	.short	(.L_312 - .L_311)
.L_311:
        /*0004*/ 	.word	0x00000082


	//----- nvinfo : EIATTR_KPARAM_INFO
	.align		4
.L_312:
        /*0008*/ 	.byte	0x04, 0x17
        /*000a*/ 	.short	(.L_314 - .L_313)
.L_313:
        /*000c*/ 	.word	0x00000000
        /*0010*/ 	.short	0x0003
        /*0012*/ 	.short	0x0014
        /*0014*/ 	.byte	0x00, 0xf0, 0x11, 0x00


	//----- nvinfo : EIATTR_KPARAM_INFO
	.align		4
.L_314:
        /*0018*/ 	.byte	0x04, 0x17
        /*001a*/ 	.short	(.L_316 - .L_315)
.L_315:
        /*001c*/ 	.word	0x00000000
        /*0020*/ 	.short	0x0002
        /*0022*/ 	.short	0x0010
        /*0024*/ 	.byte	0x00, 0xf0, 0x11, 0x00


	//----- nvinfo : EIATTR_KPARAM_INFO
	.align		4
.L_316:
        /*0028*/ 	.byte	0x04, 0x17
        /*002a*/ 	.short	(.L_318 - .L_317)
.L_317:
        /*002c*/ 	.word	0x00000000
        /*0030*/ 	.short	0x0001
        /*0032*/ 	.short	0x0008
        /*0034*/ 	.byte	0x00, 0xf5, 0x21, 0x00


	//----- nvinfo : EIATTR_KPARAM_INFO
	.align		4
.L_318:
        /*0038*/ 	.byte	0x04, 0x17
        /*003a*/ 	.short	(.L_320 - .L_319)
.L_319:
        /*003c*/ 	.word	0x00000000
        /*0040*/ 	.short	0x0000
        /*0042*/ 	.short	0x0000
        /*0044*/ 	.byte	0x00, 0xf5, 0x21, 0x00


	//----- nvinfo : EIATTR_SPARSE_MMA_MASK
	.align		4
.L_320:
        /*0048*/ 	.byte	0x03, 0x50
        /*004a*/ 	.short	0x0000


	//----- nvinfo : EIATTR_MAXREG_COUNT
	.align		4
        /*004c*/ 	.byte	0x03, 0x1b
        /*004e*/ 	.short	0x00ff


	//----- nvinfo : EIATTR_MERCURY_ISA_VERSION
	.align		4
        /*0050*/ 	.byte	0x03, 0x5f
        /*0052*/ 	.short	0x0101


	//----- nvinfo : EIATTR_VRC_CTA_INIT_COUNT
	.align		4
        /*0054*/ 	.byte	0x02, 0x4a
	.zero		1
	.zero		1


	//----- nvinfo : EIATTR_EXIT_INSTR_OFFSETS
	.align		4
        /*0058*/ 	.byte	0x04, 0x1c
        /*005a*/ 	.short	(.L_322 - .L_321)


	//   ....[0]....
.L_321:
        /*005c*/ 	.word	0x00000080


	//   ....[1]....
        /*0060*/ 	.word	0x00000380


	//----- nvinfo : EIATTR_CRS_STACK_SIZE
	.align		4
.L_322:
        /*0064*/ 	.byte	0x04, 0x1e
        /*0066*/ 	.short	(.L_324 - .L_323)
.L_323:
        /*0068*/ 	.word	0x00000000


	//----- nvinfo : EIATTR_CBANK_PARAM_SIZE
	.align		4
.L_324:
        /*006c*/ 	.byte	0x03, 0x19
        /*006e*/ 	.short	0x0018


	//----- nvinfo : EIATTR_PARAM_CBANK
	.align		4
        /*0070*/ 	.byte	0x04, 0x0a
        /*0072*/ 	.short	(.L_326 - .L_325)
	.align		4
.L_325:
        /*0074*/ 	.word	index@(.nv.constant0._Z17gpu_modify_matrixPdS_ii)
        /*0078*/ 	.short	0x0380
        /*007a*/ 	.short	0x0018


	//----- nvinfo : EIATTR_SW_WAR
	.align		4
.L_326:
        /*007c*/ 	.byte	0x04, 0x36
        /*007e*/ 	.short	(.L_328 - .L_327)
.L_327:
        /*0080*/ 	.word	0x00000008
.L_328:


//--------------------- .nv.info._Z13gpu_compute_LPdS_ii --------------------------
	.section	.nv.info._Z13gpu_compute_LPdS_ii,"",@"SHT_CUDA_INFO"
	.sectionflags	@""
	.align	4


	//----- nvinfo : EIATTR_CUDA_API_VERSION
	.align		4
        /*0000*/ 	.byte	0x04, 0x37
        /*0002*/ 	.short	(.L_330 - .L_329)
.L_329:
        /*0004*/ 	.word	0x00000082


	//----- nvinfo : EIATTR_KPARAM_INFO
	.align		4
.L_330:
        /*0008*/ 	.byte	0x04, 0x17
        /*000a*/ 	.short	(.L_332 - .L_331)
.L_331:
        /*000c*/ 	.word	0x00000000
        /*0010*/ 	.short	0x0003
        /*0012*/ 	.short	0x0014
        /*0014*/ 	.byte	0x00, 0xf0, 0x11, 0x00


	//----- nvinfo : EIATTR_KPARAM_INFO
	.align		4
.L_332:
        /*0018*/ 	.byte	0x04, 0x17
        /*001a*/ 	.short	(.L_334 - .L_333)
.L_333:
        /*001c*/ 	.word	0x00000000
        /*0020*/ 	.short	0x0002
        /*0022*/ 	.short	0x0010
        /*0024*/ 	.byte	0x00, 0xf0, 0x11, 0x00


	//----- nvinfo : EIATTR_KPARAM_INFO
	.align		4
.L_334:
        /*0028*/ 	.byte	0x04, 0x17
        /*002a*/ 	.short	(.L_336 - .L_335)
.L_335:
        /*002c*/ 	.word	0x00000000
        /*0030*/ 	.short	0x0001
        /*0032*/ 	.short	0x0008
        /*0034*/ 	.byte	0x00, 0xf5, 0x21, 0x00


	//----- nvinfo : EIATTR_KPARAM_INFO
	.align		4
.L_336:
        /*0038*/ 	.byte	0x04, 0x17
        /*003a*/ 	.short	(.L_338 - .L_337)
.L_337:
        /*003c*/ 	.word	0x00000000
        /*0040*/ 	.short	0x0000
        /*0042*/ 	.short	0x0000
        /*0044*/ 	.byte	0x00, 0xf5, 0x21, 0x00


	//----- nvinfo : EIATTR_SPARSE_MMA_MASK
	.align		4
.L_338:
        /*0048*/ 	.byte	0x03, 0x50
        /*004a*/ 	.short	0x0000


	//----- nvinfo : EIATTR_MAXREG_COUNT
	.align		4
        /*004c*/ 	.byte	0x03, 0x1b
        /*004e*/ 	.short	0x00ff


	//----- nvinfo : EIATTR_MERCURY_ISA_VERSION
	.align		4
        /*0050*/ 	.byte	0x03, 0x5f
        /*0052*/ 	.short	0x0101


	//----- nvinfo : EIATTR_VRC_CTA_INIT_COUNT
	.align		4
        /*0054*/ 	.byte	0x02, 0x4a
	.zero		1
	.zero		1


	//----- nvinfo : EIATTR_EXIT_INSTR_OFFSETS
	.align		4
        /*0058*/ 	.byte	0x04, 0x1c
        /*005a*/ 	.short	(.L_340 - .L_339)


	//   ....[0]....
.L_339:
        /*005c*/ 	.word	0x00000070


	//   ....[1]....
        /*0060*/ 	.word	0x000003f0


	//----- nvinfo : EIATTR_CRS_STACK_SIZE
	.align		4
.L_340:
        /*0064*/ 	.byte	0x04, 0x1e
        /*0066*/ 	.short	(.L_342 - .L_341)
.L_341:
        /*0068*/ 	.word	0x00000000


	//----- nvinfo : EIATTR_CBANK_PARAM_SIZE
	.align		4
.L_342:
        /*006c*/ 	.byte	0x03, 0x19
        /*006e*/ 	.short	0x0018


	//----- nvinfo : EIATTR_PARAM_CBANK
	.align		4
        /*0070*/ 	.byte	0x04, 0x0a
        /*0072*/ 	.short	(.L_344 - .L_343)
	.align		4
.L_343:
        /*0074*/ 	.word	index@(.nv.constant0._Z13gpu_compute_LPdS_ii)
        /*0078*/ 	.short	0x0380
        /*007a*/ 	.short	0x0018


	//----- nvinfo : EIATTR_SW_WAR
	.align		4
.L_344:
        /*007c*/ 	.byte	0x04, 0x36
        /*007e*/ 	.short	(.L_346 - .L_345)
.L_345:
        /*0080*/ 	.word	0x00000008
.L_346:


//--------------------- .nv.info._Z8gpu_swapPdiii --------------------------
	.section	.nv.info._Z8gpu_swapPdiii,"",@"SHT_CUDA_INFO"
	.sectionflags	@""
	.align	4


	//----- nvinfo : EIATTR_CUDA_API_VERSION
	.align		4
        /*0000*/ 	.byte	0x04, 0x37
        /*0002*/ 	.short	(.L_348 - .L_347)
.L_347:
        /*0004*/ 	.word	0x00000082


	//----- nvinfo : EIATTR_KPARAM_INFO
	.align		4
.L_348:
        /*0008*/ 	.byte	0x04, 0x17
        /*000a*/ 	.short	(.L_350 - .L_349)
.L_349:
        /*000c*/ 	.word	0x00000000
        /*0010*/ 	.short	0x0003
        /*0012*/ 	.short	0x0010
        /*0014*/ 	.byte	0x00, 0xf0, 0x11, 0x00


	//----- nvinfo : EIATTR_KPARAM_INFO
	.align		4
.L_350:
        /*0018*/ 	.byte	0x04, 0x17
        /*001a*/ 	.short	(.L_352 - .L_351)
.L_351:
        /*001c*/ 	.word	0x00000000
        /*0020*/ 	.short	0x0002
        /*0022*/ 	.short	0x000c
        /*0024*/ 	.byte	0x00, 0xf0, 0x11, 0x00


	//----- nvinfo : EIATTR_KPARAM_INFO
	.align		4
.L_352:
        /*0028*/ 	.byte	0x04, 0x17
        /*002a*/ 	.short	(.L_354 - .L_353)
.L_353:
        /*002c*/ 	.word	0x00000000
        /*0030*/ 	.short	0x0001
        /*0032*/ 	.short	0x0008
        /*0034*/ 	.byte	0x00, 0xf0, 0x11, 0x00


	//----- nvinfo : EIATTR_KPARAM_INFO
	.align		4
.L_354:
        /*0038*/ 	.byte	0x04, 0x17
        /*003a*/ 	.short	(.L_356 - .L_355)
.L_355:
        /*003c*/ 	.word	0x00000000
        /*0040*/ 	.short	0x0000
        /*0042*/ 	.short	0x0000
        /*0044*/ 	.byte	0x00, 0xf5, 0x21, 0x00


	//----- nvinfo : EIATTR_SPARSE_MMA_MASK
	.align		4
.L_356:
        /*0048*/ 	.byte	0x03, 0x50
        /*004a*/ 	.short	0x0000


	//----- nvinfo : EIATTR_MAXREG_COUNT
	.align		4
        /*004c*/ 	.byte	0x03, 0x1b
        /*004e*/ 	.short	0x00ff


	//----- nvinfo : EIATTR_MERCURY_ISA_VERSION
	.align		4
        /*0050*/ 	.byte	0x03, 0x5f
        /*0052*/ 	.short	0x0101


	//----- nvinfo : EIATTR_VRC_CTA_INIT_COUNT
	.align		4
        /*0054*/ 	.byte	0x02, 0x4a
	.zero		1
	.zero		1


	//----- nvinfo : EIATTR_EXIT_INSTR_OFFSETS
	.align		4
        /*0058*/ 	.byte	0x04, 0x1c
        /*005a*/ 	.short	(.L_358 - .L_357)


	//   ....[0]....
.L_357:
        /*005c*/ 	.word	0x00000090


	//   ....[1]....
        /*0060*/ 	.word	0x00000400


	//   ....[2]....
        /*0064*/ 	.word	0x00000670


	//----- nvinfo : EIATTR_CRS_STACK_SIZE
	.align		4
.L_358:
        /*0068*/ 	.byte	0x04, 0x1e
        /*006a*/ 	.short	(.L_360 - .L_359)
.L_359:
        /*006c*/ 	.word	0x00000000


	//----- nvinfo : EIATTR_CBANK_PARAM_SIZE
	.align		4
.L_360:
        /*0070*/ 	.byte	0x03, 0x19
        /*0072*/ 	.short	0x0014


	//----- nvinfo : EIATTR_PARAM_CBANK
	.align		4
        /*0074*/ 	.byte	0x04, 0x0a
        /*0076*/ 	.short	(.L_362 - .L_361)
	.align		4
.L_361:
        /*0078*/ 	.word	index@(.nv.constant0._Z8gpu_swapPdiii)
        /*007c*/ 	.short	0x0380
        /*007e*/ 	.short	0x0014


	//----- nvinfo : EIATTR_SW_WAR
	.align		4
.L_362:
        /*0080*/ 	.byte	0x04, 0x36
        /*0082*/ 	.short	(.L_364 - .L_363)
.L_363:
        /*0084*/ 	.word	0x00000008
.L_364:


//--------------------- .nv.info._Z13gpu_transposePdi --------------------------
	.section	.nv.info._Z13gpu_transposePdi,"",@"SHT_CUDA_INFO"
	.sectionflags	@""
	.align	4


	//----- nvinfo : EIATTR_CUDA_API_VERSION
	.align		4
        /*0000*/ 	.byte	0x04, 0x37
        /*0002*/ 	.short	(.L_366 - .L_365)
.L_365:
        /*0004*/ 	.word	0x00000082


	//----- nvinfo : EIATTR_KPARAM_INFO
	.align		4
.L_366:
        /*0008*/ 	.byte	0x04, 0x17
        /*000a*/ 	.short	(.L_368 - .L_367)
.L_367:
        /*000c*/ 	.word	0x00000000
        /*0010*/ 	.short	0x0001
        /*0012*/ 	.short	0x0008
        /*0014*/ 	.byte	0x00, 0xf0, 0x11, 0x00


	//----- nvinfo : EIATTR_KPARAM_INFO
	.align		4
.L_368:
        /*0018*/ 	.byte	0x04, 0x17
        /*001a*/ 	.short	(.L_370 - .L_369)
.L_369:
        /*001c*/ 	.word	0x00000000
        /*0020*/ 	.short	0x0000
        /*0022*/ 	.short	0x0000
        /*0024*/ 	.byte	0x00, 0xf5, 0x21, 0x00


	//----- nvinfo : EIATTR_SPARSE_MMA_MASK
	.align		4
.L_370:
        /*0028*/ 	.byte	0x03, 0x50
        /*002a*/ 	.short	0x0000


	//----- nvinfo : EIATTR_MAXREG_COUNT
	.align		4
        /*002c*/ 	.byte	0x03, 0x1b
        /*002e*/ 	.short	0x00ff


	//----- nvinfo : EIATTR_MERCURY_ISA_VERSION
	.align		4
        /*0030*/ 	.byte	0x03, 0x5f
        /*0032*/ 	.short	0x0101


	//----- nvinfo : EIATTR_VRC_CTA_INIT_COUNT
	.align		4
        /*0034*/ 	.byte	0x02, 0x4a
	.zero		1
	.zero		1


	//----- nvinfo : EIATTR_EXIT_INSTR_OFFSETS
	.align		4
        /*0038*/ 	.byte	0x04, 0x1c
        /*003a*/ 	.short	(.L_372 - .L_371)


	//   ....[0]....
.L_371:
        /*003c*/ 	.word	0x00000080


	//   ....[1]....
        /*0040*/ 	.word	0x00000380


	//----- nvinfo : EIATTR_CRS_STACK_SIZE
	.align		4
.L_372:
        /*0044*/ 	.byte	0x04, 0x1e
        /*0046*/ 	.short	(.L_374 - .L_373)
.L_373:
        /*0048*/ 	.word	0x00000000


	//----- nvinfo : EIATTR_CBANK_PARAM_SIZE
	.align		4
.L_374:
        /*004c*/ 	.byte	0x03, 0x19
        /*004e*/ 	.short	0x000c


	//----- nvinfo : EIATTR_PARAM_CBANK
	.align		4
        /*0050*/ 	.byte	0x04, 0x0a
        /*0052*/ 	.short	(.L_376 - .L_375)
	.align		4
.L_375:
        /*0054*/ 	.word	index@(.nv.constant0._Z13gpu_transposePdi)
        /*0058*/ 	.short	0x0380
        /*005a*/ 	.short	0x000c


	//----- nvinfo : EIATTR_SW_WAR
	.align		4
.L_376:
        /*005c*/ 	.byte	0x04, 0x36
        /*005e*/ 	.short	(.L_378 - .L_377)
.L_377:
        /*0060*/ 	.word	0x00000008
.L_378:


//--------------------- .nv.callgraph             --------------------------
	.section	.nv.callgraph,"",@"SHT_CUDA_CALLGRAPH"
	.align	4
	.sectionentsize	8
	.align		4
        /*0000*/ 	.word	0x00000000
	.align		4
        /*0004*/ 	.word	0xffffffff
	.align		4
        /*0008*/ 	.word	0x00000000
	.align		4
        /*000c*/ 	.word	0xfffffffe
	.align		4
        /*0010*/ 	.word	0x00000000
	.align		4
        /*0014*/ 	.word	0xfffffffd
	.align		4
        /*0018*/ 	.word	0x00000000
	.align		4
        /*001c*/ 	.word	0xfffffffc


//--------------------- .nv.constant4             --------------------------
	.section	.nv.constant4,"a",@progbits
	.align	8
	.align		8
.nv.constant4:
        /*0000*/ 	.dword	_ZN34_INTERNAL_f6c43c17_4_k_cu_38d858ad4cuda3std3__45__cpo5beginE
	.align		8
        /*0008*/ 	.dword	_ZN34_INTERNAL_f6c43c17_4_k_cu_38d858ad4cuda3std3__45__cpo3endE
	.align		8
        /*0010*/ 	.dword	_ZN34_INTERNAL_f6c43c17_4_k_cu_38d858ad4cuda3std3__45__cpo6cbeginE
	.align		8
        /*0018*/ 	.dword	_ZN34_INTERNAL_f6c43c17_4_k_cu_38d858ad4cuda3std3__45__cpo4cendE
	.align		8
        /*0020*/ 	.dword	_ZN34_INTERNAL_f6c43c17_4_k_cu_38d858ad4cuda3std3__45__cpo6rbeginE
	.align		8
        /*0028*/ 	.dword	_ZN34_INTERNAL_f6c43c17_4_k_cu_38d858ad4cuda3std3__45__cpo4rendE
	.align		8
        /*0030*/ 	.dword	_ZN34_INTERNAL_f6c43c17_4_k_cu_38d858ad4cuda3std3__45__cpo7crbeginE
	.align		8
        /*0038*/ 	.dword	_ZN34_INTERNAL_f6c43c17_4_k_cu_38d858ad4cuda3std3__45__cpo5crendE
	.align		8
        /*0040*/ 	.dword	_ZN34_INTERNAL_f6c43c17_4_k_cu_38d858ad4cuda3std3__436_GLOBAL__N__f6c43c17_4_k_cu_38d858ad6ignoreE
	.align		8
        /*0048*/ 	.dword	_ZN34_INTERNAL_f6c43c17_4_k_cu_38d858ad4cuda3std3__419piecewise_constructE
	.align		8
        /*0050*/ 	.dword	_ZN34_INTERNAL_f6c43c17_4_k_cu_38d858ad4cuda3std3__48in_placeE
	.align		8
        /*0058*/ 	.dword	_ZN34_INTERNAL_f6c43c17_4_k_cu_38d858ad4cuda3std3__420unreachable_sentinelE
	.align		8
        /*0060*/ 	.dword	_ZN34_INTERNAL_f6c43c17_4_k_cu_38d858ad4cuda3std3__47nulloptE
	.align		8
        /*0068*/ 	.dword	_ZN34_INTERNAL_f6c43c17_4_k_cu_38d858ad4cuda3std3__48unexpectE
	.align		8
        /*0070*/ 	.dword	_ZN34_INTERNAL_f6c43c17_4_k_cu_38d858ad4cuda3std6ranges3__45__cpo4swapE
	.align		8
        /*0078*/ 	.dword	_ZN34_INTERNAL_f6c43c17_4_k_cu_38d858ad4cuda3std6ranges3__45__cpo9iter_moveE
	.align		8
        /*0080*/ 	.dword	_ZN34_INTERNAL_f6c43c17_4_k_cu_38d858ad4cuda3std6ranges3__45__cpo5beginE
	.align		8
        /*0088*/ 	.dword	_ZN34_INTERNAL_f6c43c17_4_k_cu_38d858ad4cuda3std6ranges3__45__cpo3endE
	.align		8
        /*0090*/ 	.dword	_ZN34_INTERNAL_f6c43c17_4_k_cu_38d858ad4cuda3std6ranges3__45__cpo6cbeginE
	.align		8
        /*0098*/ 	.dword	_ZN34_INTERNAL_f6c43c17_4_k_cu_38d858ad4cuda3std6ranges3__45__cpo4cendE
	.align		8
        /*00a0*/ 	.dword	_ZN34_INTERNAL_f6c43c17_4_k_cu_38d858ad4cuda3std6ranges3__45__cpo7advanceE
	.align		8
        /*00a8*/ 	.dword	_ZN34_INTERNAL_f6c43c17_4_k_cu_38d858ad4cuda3std6ranges3__45__cpo9iter_swapE
	.align		8
        /*00b0*/ 	.dword	_ZN34_INTERNAL_f6c43c17_4_k_cu_38d858ad4cuda3std6ranges3__45__cpo4nextE
	.align		8
        /*00b8*/ 	.dword	_ZN34_INTERNAL_f6c43c17_4_k_cu_38d858ad4cuda3std6ranges3__45__cpo4prevE
	.align		8
        /*00c0*/ 	.dword	_ZN34_INTERNAL_f6c43c17_4_k_cu_38d858ad4cuda3std6ranges3__45__cpo4dataE
	.align		8
        /*00c8*/ 	.dword	_ZN34_INTERNAL_f6c43c17_4_k_cu_38d858ad4cuda3std6ranges3__45__cpo5cdataE
	.align		8
        /*00d0*/ 	.dword	_ZN34_INTERNAL_f6c43c17_4_k_cu_38d858ad4cuda3std6ranges3__45__cpo4sizeE
	.align		8
        /*00d8*/ 	.dword	_ZN34_INTERNAL_f6c43c17_4_k_cu_38d858ad4cuda3std6ranges3__45__cpo5ssizeE
	.align		8
        /*00e0*/ 	.dword	_ZN34_INTERNAL_f6c43c17_4_k_cu_38d858ad4cuda3std6ranges3__45__cpo8distanceE
	.align		8
        /*00e8*/ 	.dword	_ZN34_INTERNAL_f6c43c17_4_k_cu_38d858ad6thrust24THRUST_300001_SM_1000_NS8cuda_cub3parE
	.align		8
        /*00f0*/ 	.dword	_ZN34_INTERNAL_f6c43c17_4_k_cu_38d858ad6thrust24THRUST_300001_SM_1000_NS8cuda_cub10par_nosyncE
	.align		8
        /*00f8*/ 	.dword	_ZN34_INTERNAL_f6c43c17_4_k_cu_38d858ad6thrust24THRUST_300001_SM_1000_NS6system6detail10sequential3seqE
	.align		8
        /*0100*/ 	.dword	_ZN34_INTERNAL_f6c43c17_4_k_cu_38d858ad6thrust24THRUST_300001_SM_1000_NS6system3cpp3parE
	.align		8
        /*0108*/ 	.dword	_ZN34_INTERNAL_f6c43c17_4_k_cu_38d858ad6thrust24THRUST_300001_SM_1000_NS12placeholders2_1E
	.align		8
        /*0110*/ 	.dword	_ZN34_INTERNAL_f6c43c17_4_k_cu_38d858ad6thrust24THRUST_300001_SM_1000_NS12placeholders2_2E
	.align		8
        /*0118*/ 	.dword	_ZN34_INTERNAL_f6c43c17_4_k_cu_38d858ad6thrust24THRUST_300001_SM_1000_NS12placeholders2_3E
	.align		8
        /*0120*/ 	.dword	_ZN34_INTERNAL_f6c43c17_4_k_cu_38d858ad6thrust24THRUST_300001_SM_1000_NS12placeholders2_4E
	.align		8
        /*0128*/ 	.dword	_ZN34_INTERNAL_f6c43c17_4_k_cu_38d858ad6thrust24THRUST_300001_SM_1000_NS12placeholders2_5E
	.align		8
        /*0130*/ 	.dword	_ZN34_INTERNAL_f6c43c17_4_k_cu_38d858ad6thrust24THRUST_300001_SM_1000_NS12placeholders2_6E
	.align		8
        /*0138*/ 	.dword	_ZN34_INTERNAL_f6c43c17_4_k_cu_38d858ad6thrust24THRUST_300001_SM_1000_NS12placeholders2_7E
	.align		8
        /*0140*/ 	.dword	_ZN34_INTERNAL_f6c43c17_4_k_cu_38d858ad6thrust24THRUST_300001_SM_1000_NS12placeholders2_8E
	.align		8
        /*0148*/ 	.dword	_ZN34_INTERNAL_f6c43c17_4_k_cu_38d858ad6thrust24THRUST_300001_SM_1000_NS12placeholders2_9E
	.align		8
        /*0150*/ 	.dword	_ZN34_INTERNAL_f6c43c17_4_k_cu_38d858ad6thrust24THRUST_300001_SM_1000_NS12placeholders3_10E
	.align		8
        /*0158*/ 	.dword	_ZN34_INTERNAL_f6c43c17_4_k_cu_38d858ad6thrust24THRUST_300001_SM_1000_NS3seqE
	.align		8
        /*0160*/ 	.dword	_ZN34_INTERNAL_f6c43c17_4_k_cu_38d858ad6thrust24THRUST_300001_SM_1000_NS6deviceE


//--------------------- .text._ZN3cub18CUB_300001_SM_10006detail11EmptyKernelIvEEvv --------------------------
	.section	.text._ZN3cub18CUB_300001_SM_10006detail11EmptyKernelIvEEvv,"ax",@progbits
	.align	128
        .global         _ZN3cub18CUB_300001_SM_10006detail11EmptyKernelIvEEvv
        .type           _ZN3cub18CUB_300001_SM_10006detail11EmptyKernelIvEEvv,@function
        .size           _ZN3cub18CUB_300001_SM_10006detail11EmptyKernelIvEEvv,(.L_x_723 - _ZN3cub18CUB_300001_SM_10006detail11EmptyKernelIvEEvv)
        .other          _ZN3cub18CUB_300001_SM_10006detail11EmptyKernelIvEEvv,@"STO_CUDA_ENTRY STV_DEFAULT"
_ZN3cub18CUB_300001_SM_10006detail11EmptyKernelIvEEvv:
.text._ZN3cub18CUB_300001_SM_10006detail11EmptyKernelIvEEvv:
[----:B------:R-:W-:Y:S01]  /*0000*/  LDC R1, c[0x0][0x37c] ;  /* 0x0000df00ff017b82 */ /* 0x000fe20000000800 */
[----:B------:R-:W-:Y:S05]  /*0010*/  EXIT ;  /* 0x000000000000794d */ /* 0x000fea0003800000 */
.L_x_0:
[----:B------:R-:W-:-:S00]  /*0020*/  BRA `(.L_x_0) ;  /* 0xfffffffc00fc7947 */ /* 0x000fc0000383ffff */
[----:B------:R-:W-:-:S00]  /*0030*/  NOP ;  /* 0x0000000000007918 */ /* 0x000fc00000000000 */
        /* <DEDUP_REMOVED lines=12> */
.L_x_723:


//--------------------- .text._ZN6thrust24THRUST_300001_SM_1000_NS8cuda_cub4core6detail13_kernel_agentINS1_8__reduce11ReduceAgentIPN4cuda3std3__45tupleIJdlEEESC_SB_lNS1_9__extrema9arg_max_fIdl10comparatorEEEEJSC_SC_iSG_EEEvDpT0_ --------------------------
	.section	.text._ZN6thrust24THRUST_300001_SM_1000_NS8cuda_cub4core6detail13_kernel_agentINS1_8__reduce11ReduceAgentIPN4cuda3std3__45tupleIJdlEEESC_SB_lNS1_9__extrema9arg_max_fIdl10comparatorEEEEJSC_SC_iSG_EEEvDpT0_,"ax",@progbits
	.align	128
        .global         _ZN6thrust24THRUST_300001_SM_1000_NS8cuda_cub4core6detail13_kernel_agentINS1_8__reduce11ReduceAgentIPN4cuda3std3__45tupleIJdlEEESC_SB_lNS1_9__extrema9arg_max_fIdl10comparatorEEEEJSC_SC_iSG_EEEvDpT0_
        .type           _ZN6thrust24THRUST_300001_SM_1000_NS8cuda_cub4core6detail13_kernel_agentINS1_8__reduce11ReduceAgentIPN4cuda3std3__45tupleIJdlEEESC_SB_lNS1_9__extrema9arg_max_fIdl10comparatorEEEEJSC_SC_iSG_EEEvDpT0_,@function
        .size           _ZN6thrust24THRUST_300001_SM_1000_NS8cuda_cub4core6detail13_kernel_agentINS1_8__reduce11ReduceAgentIPN4cuda3std3__45tupleIJdlEEESC_SB_lNS1_9__extrema9arg_max_fIdl10comparatorEEEEJSC_SC_iSG_EEEvDpT0_,(.L_x_724 - _ZN6thrust24THRUST_300001_SM_1000_NS8cuda_cub4core6detail13_kernel_agentINS1_8__reduce11ReduceAgentIPN4cuda3std3__45tupleIJdlEEESC_SB_lNS1_9__extrema9arg_max_fIdl10comparatorEEEEJSC_SC_iSG_EEEvDpT0_)
        .other          _ZN6thrust24THRUST_300001_SM_1000_NS8cuda_cub4core6detail13_kernel_agentINS1_8__reduce11ReduceAgentIPN4cuda3std3__45tupleIJdlEEESC_SB_lNS1_9__extrema9arg_max_fIdl10comparatorEEEEJSC_SC_iSG_EEEvDpT0_,@"STO_CUDA_ENTRY STV_DEFAULT"
_ZN6thrust24THRUST_300001_SM_1000_NS8cuda_cub4core6detail13_kernel_agentINS1_8__reduce11ReduceAgentIPN4cuda3std3__45tupleIJdlEEESC_SB_lNS1_9__extrema9arg_max_fIdl10comparatorEEEEJSC_SC_iSG_EEEvDpT0_:
.text._ZN6thrust24THRUST_300001_SM_1000_NS8cuda_cub4core6detail13_kernel_agentINS1_8__reduce11ReduceAgentIPN4cuda3std3__45tupleIJdlEEESC_SB_lNS1_9__extrema9arg_max_fIdl10comparatorEEEEJSC_SC_iSG_EEEvDpT0_:
[----:B------:R-:W-:Y:S01]  /*0000*/  LDC R1, c[0x0][0x37c] ;  /* 0x0000df00ff017b82 */ /* 0x000fe20000000800 */
[----:B------:R-:W0:Y:S02]  /*0010*/  LDCU UR8, c[0x0][0x390] ;  /* 0x00007200ff0877ac */ /* 0x000e240008000800 */
[----:B0-----:R-:W-:-:S13]  /*0020*/  ISETP.NE.AND P0, PT, RZ, UR8, PT ;  /* 0x00000008ff007c0c */ /* 0x001fda000bf05270 */
[----:B------:R-:W-:Y:S05]  /*0030*/  @!P0 EXIT ;  /* 0x000000000000894d */ /* 0x000fea0003800000 */
[----:B------:R-:W-:Y:S01]  /*0040*/  UISETP.GT.AND UP0, UPT, UR8, 0x4ff, UPT ;  /* 0x000004ff0800788c */ /* 0x000fe2000bf04270 */
[----:B------:R-:W-:Y:S01]  /*0050*/  BSSY.RECONVERGENT B0, `(.L_x_1) ;  /* 0x00006c1000007945 */ /* 0x000fe20003800200 */
[----:B------:R-:W0:Y:S07]  /*0060*/  LDCU.64 UR10, c[0x0][0x358] ;  /* 0x00006b00ff0a77ac */ /* 0x000e2e0008000a00 */
[----:B------:R-:W-:Y:S05]  /*0070*/  BRA.U UP0, `(.L_x_2) ;  /* 0x0000003900807547 */ /* 0x000fea000b800000 */
[----:B------:R-:W1:Y:S01]  /*0080*/  S2R R0, SR_TID.X ;  /* 0x0000000000007919 */ /* 0x000e620000002100 */
[----:B------:R-:W2:Y:S01]  /*0090*/  LDCU UR4, c[0x0][0x390] ;  /* 0x00007200ff0477ac */ /* 0x000ea20008000800 */
[----:B------:R-:W-:Y:S01]  /*00a0*/  BSSY.RECONVERGENT B1, `(.L_x_3) ;  /* 0x000000b000017945 */ /* 0x000fe20003800200 */
[----:B------:R-:W-:Y:S02]  /*00b0*/  CS2R R14, SRZ ;  /* 0x00000000000e7805 */ /* 0x000fe4000001ff00 */
[----:B------:R-:W-:Y:S02]  /*00c0*/  CS2R R12, SRZ ;  /* 0x00000000000c7805 */ /* 0x000fe4000001ff00 */
[----:B-1----:R-:W-:Y:S01]  /*00d0*/  ISETP.GE.AND P0, PT, R0, UR8, PT ;  /* 0x0000000800007c0c */ /* 0x002fe2000bf06270 */
[----:B------:R-:W-:-:S12]  /*00e0*/  IMAD.MOV.U32 R19, RZ, RZ, R0 ;  /* 0x000000ffff137224 */ /* 0x000fd800078e0000 */
[----:B--2---:R-:W-:Y:S05]  /*00f0*/  @P0 BRA `(.L_x_4) ;  /* 0x0000000000140947 */ /* 0x004fea0003800000 */
[----:B------:R-:W1:Y:S02]  /*0100*/  LDC.64 R2, c[0x0][0x380] ;  /* 0x0000e000ff027b82 */ /* 0x000e640000000a00 */
[----:B-1----:R-:W-:-:S05]  /*0110*/  IMAD.WIDE.U32 R2, R0, 0x10, R2 ;  /* 0x0000001000027825 */ /* 0x002fca00078e0002 */
[----:B0-----:R1:W5:Y:S04]  /*0120*/  LDG.E.64.CONSTANT R14, desc[UR10][R2.64] ;  /* 0x0000000a020e7981 */ /* 0x001368000c1e9b00 */
[----:B------:R1:W5:Y:S01]  /*0130*/  LDG.E.64.CONSTANT R12, desc[UR10][R2.64+0x8] ;  /* 0x0000080a020c7981 */ /* 0x000362000c1e9b00 */
[----:B------:R-:W-:-:S07]  /*0140*/  VIADD R19, R0, 0x100 ;  /* 0x0000010000137836 */ /* 0x000fce0000000000 */
.L_x_4:
[----:B0-----:R-:W-:Y:S05]  /*0150*/  BSYNC.RECONVERGENT B1 ;  /* 0x0000000000017941 */ /* 0x001fea0003800200 */
.L_x_3:
[----:B------:R-:W-:Y:S01]  /*0160*/  ISETP.GE.AND P0, PT, R19, UR8, PT ;  /* 0x0000000813007c0c */ /* 0x000fe2000bf06270 */
[----:B------:R-:W-:-:S12]  /*0170*/  BSSY.RECONVERGENT B1, `(.L_x_5) ;  /* 0x0000099000017945 */ /* 0x000fd80003800200 */
[----:B------:R-:W-:Y:S05]  /*0180*/  @P0 BRA `(.L_x_6) ;  /* 0x00000008005c0947 */ /* 0x000fea0003800000 */
[----:B------:R-:W-:Y:S01]  /*0190*/  LOP3.LUT R4, RZ, R19, RZ, 0x33, !PT ;  /* 0x00000013ff047212 */ /* 0x000fe200078e33ff */
[----:B------:R-:W-:Y:S04]  /*01a0*/  BSSY.RECONVERGENT B2, `(.L_x_7) ;  /* 0x000002e000027945 */ /* 0x000fe80003800200 */
[----:B------:R-:W-:-:S05]  /*01b0*/  VIADD R4, R4, UR8 ;  /* 0x0000000804047c36 */ /* 0x000fca0008000000 */
[----:B-1----:R-:W-:-:S04]  /*01c0*/  LOP3.LUT R2, R4, 0x300, RZ, 0xc0, !PT ;  /* 0x0000030004027812 */ /* 0x002fc800078ec0ff */
[----:B------:R-:W-:-:S13]  /*01d0*/  ISETP.NE.AND P0, PT, R2, 0x300, PT ;  /* 0x000003000200780c */ /* 0x000fda0003f05270 */
[----:B------:R-:W-:Y:S05]  /*01e0*/  @!P0 BRA `(.L_x_8) ;  /* 0x0000000000a48947 */ /* 0x000fea0003800000 */
[----:B------:R-:W0:Y:S01]  /*01f0*/  LDC.64 R2, c[0x0][0x380] ;  /* 0x0000e000ff027b82 */ /* 0x000e220000000a00 */
[----:B------:R-:W-:-:S04]  /*0200*/  LEA.HI R5, R4, 0x1, RZ, 0x18 ;  /* 0x0000000104057811 */ /* 0x000fc800078fc0ff */
[----:B------:R-:W-:-:S05]  /*0210*/  LOP3.LUT R5, R5, 0x3, RZ, 0xc0, !PT ;  /* 0x0000000305057812 */ /* 0x000fca00078ec0ff */
[----:B------:R-:W-:Y:S02]  /*0220*/  IMAD.MOV R5, RZ, RZ, -R5 ;  /* 0x000000ffff057224 */ /* 0x000fe400078e0a05 */
[----:B0-----:R-:W-:-:S04]  /*0230*/  IMAD.WIDE.U32 R2, R19, 0x10, R2 ;  /* 0x0000001013027825 */ /* 0x001fc800078e0002 */
[----:B------:R-:W-:-:S07]  /*0240*/  IMAD.MOV.U32 R16, RZ, RZ, R2 ;  /* 0x000000ffff107224 */ /* 0x000fce00078e0002 */
.L_x_11:
[----:B------:R-:W-:-:S05]  /*0250*/  IMAD.MOV.U32 R2, RZ, RZ, R16 ;  /* 0x000000ffff027224 */ /* 0x000fca00078e0010 */
[----:B------:R-:W2:Y:S04]  /*0260*/  LDG.E.64.CONSTANT R8, desc[UR10][R2.64] ;  /* 0x0000000a02087981 */ /* 0x000ea8000c1e9b00 */
[----:B------:R-:W3:Y:S01]  /*0270*/  LDG.E.64.CONSTANT R10, desc[UR10][R2.64+0x8] ;  /* 0x0000080a020a7981 */ /* 0x000ee2000c1e9b00 */
[----:B------:R-:W-:Y:S01]  /*0280*/  VIADD R5, R5, 0x1 ;  /* 0x0000000105057836 */ /* 0x000fe20000000000 */
[----:B------:R-:W-:Y:S01]  /*0290*/  BSSY.RECONVERGENT B3, `(.L_x_9) ;  /* 0x000001b000037945 */ /* 0x000fe20003800200 */
[----:B-----5:R-:W-:Y:S01]  /*02a0*/  IMAD.MOV.U32 R21, RZ, RZ, R13 ;  /* 0x000000ffff157224 */ /* 0x020fe200078e000d */
[----:B------:R-:W-:Y:S01]  /*02b0*/  IADD3 R16, P3, PT, R2, 0x1000, RZ ;  /* 0x0000100002107810 */ /* 0x000fe20007f7e0ff */
[----:B------:R-:W-:Y:S01]  /*02c0*/  IMAD.MOV.U32 R17, RZ, RZ, R12 ;  /* 0x000000ffff117224 */ /* 0x000fe200078e000c */
[----:B------:R-:W-:Y:S01]  /*02d0*/  ISETP.NE.AND P2, PT, R5, RZ, PT ;  /* 0x000000ff0500720c */ /* 0x000fe20003f45270 */
[----:B------:R-:W-:-:S02]  /*02e0*/  IMAD.MOV.U32 R6, RZ, RZ, R14 ;  /* 0x000000ffff067224 */ /* 0x000fc400078e000e */
[----:B------:R-:W-:Y:S01]  /*02f0*/  IMAD.MOV.U32 R7, RZ, RZ, R15 ;  /* 0x000000ffff077224 */ /* 0x000fe200078e000f */
[----:B--2---:R-:W-:Y:S01]  /*0300*/  DSETP.GEU.AND P0, PT, |R14|, |R8|, PT ;  /* 0x400000080e00722a */ /* 0x004fe20003f0e200 */
[----:B------:R-:W-:Y:S02]  /*0310*/  IMAD.MOV.U32 R14, RZ, RZ, R8 ;  /* 0x000000ffff0e7224 */ /* 0x000fe400078e0008 */
[----:B---3--:R-:W-:Y:S02]  /*0320*/  IMAD.MOV.U32 R12, RZ, RZ, R10 ;  /* 0x000000ffff0c7224 */ /* 0x008fe400078e000a */
[----:B------:R-:W-:Y:S02]  /*0330*/  IMAD.MOV.U32 R13, RZ, RZ, R11 ;  /* 0x000000ffff0d7224 */ /* 0x000fe400078e000b */
[----:B------:R-:W-:-:S07]  /*0340*/  IMAD.MOV.U32 R15, RZ, RZ, R9 ;  /* 0x000000ffff0f7224 */ /* 0x000fce00078e0009 */
[----:B------:R-:W-:Y:S05]  /*0350*/  @!P0 BRA `(.L_x_10) ;  /* 0x0000000000388947 */ /* 0x000fea0003800000 */
[----:B------:R-:W-:Y:S01]  /*0360*/  DSETP.GEU.AND P0, PT, |R8|, |R6|, PT ;  /* 0x400000060800722a */ /* 0x000fe20003f0e200 */
[----:B------:R-:W-:Y:S02]  /*0370*/  IMAD.MOV.U32 R14, RZ, RZ, R6 ;  /* 0x000000ffff0e7224 */ /* 0x000fe400078e0006 */
[----:B------:R-:W-:Y:S02]  /*0380*/  IMAD.MOV.U32 R15, RZ, RZ, R7 ;  /* 0x000000ffff0f7224 */ /* 0x000fe400078e0007 */
[----:B------:R-:W-:Y:S02]  /*0390*/  IMAD.MOV.U32 R12, RZ, RZ, R17 ;  /* 0x000000ffff0c7224 */ /* 0x000fe400078e0011 */
[----:B------:R-:W-:-:S07]  /*03a0*/  IMAD.MOV.U32 R13, RZ, RZ, R21 ;  /* 0x000000ffff0d7224 */ /* 0x000fce00078e0015 */
[----:B------:R-:W-:Y:S05]  /*03b0*/  @!P0 BRA `(.L_x_10) ;  /* 0x0000000000208947 */ /* 0x000fea0003800000 */
[CC--:B------:R-:W-:Y:S02]  /*03c0*/  ISETP.GE.U32.AND P1, PT, R17.reuse, R10.reuse, PT ;  /* 0x0000000a1100720c */ /* 0x0c0fe40003f26070 */
[----:B------:R-:W-:Y:S02]  /*03d0*/  ISETP.LT.U32.AND P0, PT, R17, R10, PT ;  /* 0x0000000a1100720c */ /* 0x000fe40003f01070 */
[CC--:B------:R-:W-:Y:S02]  /*03e0*/  ISETP.GE.AND.EX P1, PT, R21.reuse, R11.reuse, PT, P1 ;  /* 0x0000000b1500720c */ /* 0x0c0fe40003f26310 */
[----:B------:R-:W-:Y:S02]  /*03f0*/  ISETP.LT.AND.EX P0, PT, R21, R11, PT, P0 ;  /* 0x0000000b1500720c */ /* 0x000fe40003f01300 */
[----:B------:R-:W-:Y:S02]  /*0400*/  FSEL R14, R6, R8, !P1 ;  /* 0x00000008060e7208 */ /* 0x000fe40004800000 */
[----:B------:R-:W-:-:S02]  /*0410*/  FSEL R15, R7, R9, !P1 ;  /* 0x00000009070f7208 */ /* 0x000fc40004800000 */
[----:B------:R-:W-:Y:S02]  /*0420*/  SEL R12, R17, R10, P0 ;  /* 0x0000000a110c7207 */ /* 0x000fe40000000000 */
[----:B------:R-:W-:-:S07]  /*0430*/  SEL R13, R21, R11, P0 ;  /* 0x0000000b150d7207 */ /* 0x000fce0000000000 */
.L_x_10:
[----:B------:R-:W-:Y:S05]  /*0440*/  BSYNC.RECONVERGENT B3 ;  /* 0x0000000000037941 */ /* 0x000fea0003800200 */
.L_x_9:
[----:B------:R-:W-:Y:S02]  /*0450*/  IMAD.X R3, RZ, RZ, R3, P3 ;  /* 0x000000ffff037224 */ /* 0x000fe400018e0603 */
[----:B------:R-:W-:Y:S01]  /*0460*/  VIADD R19, R19, 0x100 ;  /* 0x0000010013137836 */ /* 0x000fe20000000000 */
[----:B------:R-:W-:Y:S06]  /*0470*/  @P2 BRA `(.L_x_11) ;  /* 0xfffffffc00742947 */ /* 0x000fec000383ffff */
.L_x_8:
[----:B------:R-:W-:Y:S05]  /*0480*/  BSYNC.RECONVERGENT B2 ;  /* 0x0000000000027941 */ /* 0x000fea0003800200 */
.L_x_7:
[----:B------:R-:W0:Y:S01]  /*0490*/  LDC.64 R8, c[0x0][0x380] ;  /* 0x0000e000ff087b82 */ /* 0x000e220000000a00 */
[----:B------:R-:W-:-:S13]  /*04a0*/  ISETP.GE.U32.AND P0, PT, R4, 0x300, PT ;  /* 0x000003000400780c */ /* 0x000fda0003f06070 */
[----:B------:R-:W-:Y:S05]  /*04b0*/  @!P0 BRA `(.L_x_6) ;  /* 0x0000000400908947 */ /* 0x000fea0003800000 */
.L_x_20:
[----:B0-----:R-:W-:-:S05]  /*04c0*/  IMAD.WIDE R20, R19, 0x10, R8 ;  /* 0x0000001013147825 */ /* 0x001fca00078e0208 */
[----:B------:R-:W2:Y:S04]  /*04d0*/  LDG.E.64.CONSTANT R10, desc[UR10][R20.64] ;  /* 0x0000000a140a7981 */ /* 0x000ea8000c1e9b00 */
[----:B------:R-:W3:Y:S04]  /*04e0*/  LDG.E.64.CONSTANT R16, desc[UR10][R20.64+0x8] ;  /* 0x0000080a14107981 */ /* 0x000ee8000c1e9b00 */
[----:B-----5:R0:W5:Y:S04]  /*04f0*/  LDG.E.64.CONSTANT R6, desc[UR10][R20.64+0x1000] ;  /* 0x0010000a14067981 */ /* 0x020168000c1e9b00 */
[----:B------:R0:W5:Y:S01]  /*0500*/  LDG.E.64.CONSTANT R4, desc[UR10][R20.64+0x1008] ;  /* 0x0010080a14047981 */ /* 0x000162000c1e9b00 */
[----:B------:R-:W-:Y:S01]  /*0510*/  BSSY.RECONVERGENT B2, `(.L_x_12) ;  /* 0x0000015000027945 */ /* 0x000fe20003800200 */
[----:B--2---:R-:W-:Y:S01]  /*0520*/  DSETP.GEU.AND P0, PT, |R14|, |R10|, PT ;  /* 0x4000000a0e00722a */ /* 0x004fe20003f0e200 */
[----:B------:R-:W-:-:S02]  /*0530*/  IMAD.MOV.U32 R2, RZ, RZ, R10 ;  /* 0x000000ffff027224 */ /* 0x000fc400078e000a */
[----:B------:R-:W-:Y:S02]  /*0540*/  IMAD.MOV.U32 R3, RZ, RZ, R11 ;  /* 0x000000ffff037224 */ /* 0x000fe400078e000b */
[----:B---3--:R-:W-:Y:S02]  /*0550*/  IMAD.MOV.U32 R23, RZ, RZ, R16 ;  /* 0x000000ffff177224 */ /* 0x008fe400078e0010 */
[----:B------:R-:W-:-:S07]  /*0560*/  IMAD.MOV.U32 R25, RZ, RZ, R17 ;  /* 0x000000ffff197224 */ /* 0x000fce00078e0011 */
[----:B0-----:R-:W-:Y:S05]  /*0570*/  @!P0 BRA `(.L_x_13) ;  /* 0x0000000000388947 */ /* 0x001fea0003800000 */
[----:B------:R-:W-:Y:S01]  /*0580*/  DSETP.GEU.AND P0, PT, |R10|, |R14|, PT ;  /* 0x4000000e0a00722a */ /* 0x000fe20003f0e200 */
[----:B------:R-:W-:Y:S02]  /*0590*/  IMAD.MOV.U32 R23, RZ, RZ, R12 ;  /* 0x000000ffff177224 */ /* 0x000fe400078e000c */
[----:B------:R-:W-:Y:S02]  /*05a0*/  IMAD.MOV.U32 R25, RZ, RZ, R13 ;  /* 0x000000ffff197224 */ /* 0x000fe400078e000d */
[----:B------:R-:W-:Y:S02]  /*05b0*/  IMAD.MOV.U32 R2, RZ, RZ, R14 ;  /* 0x000000ffff027224 */ /* 0x000fe400078e000e */
[----:B------:R-:W-:-:S07]  /*05c0*/  IMAD.MOV.U32 R3, RZ, RZ, R15 ;  /* 0x000000ffff037224 */ /* 0x000fce00078e000f */
[----:B------:R-:W-:Y:S05]  /*05d0*/  @!P0 BRA `(.L_x_13) ;  /* 0x0000000000208947 */ /* 0x000fea0003800000 */
[CC--:B------:R-:W-:Y:S02]  /*05e0*/  ISETP.LT.U32.AND P1, PT, R12.reuse, R16.reuse, PT ;  /* 0x000000100c00720c */ /* 0x0c0fe40003f21070 */
[CC--:B------:R-:W-:Y:S02]  /*05f0*/  ISETP.GE.U32.AND P0, PT, R12.reuse, R16.reuse, PT ;  /* 0x000000100c00720c */ /* 0x0c0fe40003f06070 */
[CC--:B------:R-:W-:Y:S02]  /*0600*/  ISETP.LT.AND.EX P1, PT, R13.reuse, R17.reuse, PT, P1 ;  /* 0x000000110d00720c */ /* 0x0c0fe40003f21310 */
[CC--:B------:R-:W-:Y:S02]  /*0610*/  ISETP.GE.AND.EX P0, PT, R13.reuse, R17.reuse, PT, P0 ;  /* 0x000000110d00720c */ /* 0x0c0fe40003f06300 */
[----:B------:R-:W-:Y:S02]  /*0620*/  SEL R23, R12, R16, P1 ;  /* 0x000000100c177207 */ /* 0x000fe40000800000 */
[----:B------:R-:W-:-:S02]  /*0630*/  SEL R25, R13, R17, P1 ;  /* 0x000000110d197207 */ /* 0x000fc40000800000 */
[----:B------:R-:W-:Y:S02]  /*0640*/  FSEL R2, R14, R10, !P0 ;  /* 0x0000000a0e027208 */ /* 0x000fe40004000000 */
[----:B------:R-:W-:-:S07]  /*0650*/  FSEL R3, R15, R11, !P0 ;  /* 0x0000000b0f037208 */ /* 0x000fce0004000000 */
.L_x_13:
[----:B------:R-:W-:Y:S05]  /*0660*/  BSYNC.RECONVERGENT B2 ;  /* 0x0000000000027941 */ /* 0x000fea0003800200 */
.L_x_12:
[----:B------:R0:W5:Y:S04]  /*0670*/  LDG.E.64.CONSTANT R14, desc[UR10][R20.64+0x2000] ;  /* 0x0020000a140e7981 */ /* 0x000168000c1e9b00 */
[----:B------:R0:W5:Y:S04]  /*0680*/  LDG.E.64.CONSTANT R12, desc[UR10][R20.64+0x2008] ;  /* 0x0020080a140c7981 */ /* 0x000168000c1e9b00 */
[----:B------:R0:W5:Y:S04]  /*0690*/  LDG.E.64.CONSTANT R10, desc[UR10][R20.64+0x3000] ;  /* 0x0030000a140a7981 */ /* 0x000168000c1e9b00 */
[----:B------:R0:W5:Y:S02]  /*06a0*/  LDG.E.64.CONSTANT R16, desc[UR10][R20.64+0x3008] ;  /* 0x0030080a14107981 */ /* 0x000164000c1e9b00 */
[----:B-----5:R-:W-:Y:S01]  /*06b0*/  DSETP.GEU.AND P0, PT, |R2|, |R6|, PT ;  /* 0x400000060200722a */ /* 0x020fe20003f0e200 */
[----:B------:R-:W-:Y:S01]  /*06c0*/  BSSY.RECONVERGENT B2, `(.L_x_14) ;  /* 0x0000014000027945 */ /* 0x000fe20003800200 */
[----:B------:R-:W-:-:S02]  /*06d0*/  IMAD.MOV.U32 R26, RZ, RZ, R6 ;  /* 0x000000ffff1a7224 */ /* 0x000fc400078e0006 */
[----:B------:R-:W-:Y:S02]  /*06e0*/  IMAD.MOV.U32 R27, RZ, RZ, R7 ;  /* 0x000000ffff1b7224 */ /* 0x000fe400078e0007 */
[----:B------:R-:W-:Y:S02]  /*06f0*/  IMAD.MOV.U32 R29, RZ, RZ, R4 ;  /* 0x000000ffff1d7224 */ /* 0x000fe400078e0004 */
[----:B------:R-:W-:-:S06]  /*0700*/  IMAD.MOV.U32 R18, RZ, RZ, R5 ;  /* 0x000000ffff127224 */ /* 0x000fcc00078e0005 */
[----:B0-----:R-:W-:Y:S05]  /*0710*/  @!P0 BRA `(.L_x_15) ;  /* 0x0000000000388947 */ /* 0x001fea0003800000 */
        /* <DEDUP_REMOVED lines=14> */
.L_x_15:
[----:B------:R-:W-:Y:S05]  /*0800*/  BSYNC.RECONVERGENT B2 ;  /* 0x0000000000027941 */ /* 0x000fea0003800200 */
.L_x_14:
[----:B------:R-:W-:Y:S01]  /*0810*/  DSETP.GEU.AND P0, PT, |R26|, |R14|, PT ;  /* 0x4000000e1a00722a */ /* 0x000fe20003f0e200 */
[----:B------:R-:W-:Y:S01]  /*0820*/  BSSY.RECONVERGENT B2, `(.L_x_16) ;  /* 0x0000014000027945 */ /* 0x000fe20003800200 */
[----:B------:R-:W-:Y:S02]  /*0830*/  IMAD.MOV.U32 R2, RZ, RZ, R14 ;  /* 0x000000ffff027224 */ /* 0x000fe400078e000e */
[----:B------:R-:W-:Y:S02]  /*0840*/  IMAD.MOV.U32 R3, RZ, RZ, R15 ;  /* 0x000000ffff037224 */ /* 0x000fe400078e000f */
[----:B------:R-:W-:Y:S02]  /*0850*/  IMAD.MOV.U32 R5, RZ, RZ, R12 ;  /* 0x000000ffff057224 */ /* 0x000fe400078e000c */
[----:B------:R-:W-:-:S06]  /*0860*/  IMAD.MOV.U32 R7, RZ, RZ, R13 ;  /* 0x000000ffff077224 */ /* 0x000fcc00078e000d */
        /* <DEDUP_REMOVED lines=15> */
.L_x_17:
[----:B------:R-:W-:Y:S05]  /*0960*/  BSYNC.RECONVERGENT B2 ;  /* 0x0000000000027941 */ /* 0x000fea0003800200 */
.L_x_16:
        /* <DEDUP_REMOVED lines=21> */
.L_x_19:
[----:B------:R-:W-:Y:S05]  /*0ac0*/  BSYNC.RECONVERGENT B2 ;  /* 0x0000000000027941 */ /* 0x000fea0003800200 */
.L_x_18:
[----:B------:R-:W-:-:S05]  /*0ad0*/  VIADD R19, R19, 0x400 ;  /* 0x0000040013137836 */ /* 0x000fca0000000000 */
[----:B------:R-:W-:-:S13]  /*0ae0*/  ISETP.GE.AND P0, PT, R19, UR4, PT ;  /* 0x0000000413007c0c */ /* 0x000fda000bf06270 */
[----:B------:R-:W-:Y:S05]  /*0af0*/  @!P0 BRA `(.L_x_20) ;  /* 0xfffffff800708947 */ /* 0x000fea000383ffff */
.L_x_6:
[----:B------:R-:W-:Y:S05]  /*0b00*/  BSYNC.RECONVERGENT B1 ;  /* 0x0000000000017941 */ /* 0x000fea0003800200 */
.L_x_5:
[----:B------:R-:W2:Y:S02]  /*0b10*/  LDCU UR6, c[0x0][0x390] ;  /* 0x00007200ff0677ac */ /* 0x000ea40008000800 */
[----:B--2---:R-:W-:-:S09]  /*0b20*/  UISETP.GE.AND UP0, UPT, UR6, 0x100, UPT ;  /* 0x000001000600788c */ /* 0x004fd2000bf06270 */
[----:B------:R-:W-:Y:S05]  /*0b30*/  BRA.U !UP0, `(.L_x_21) ;  /* 0x0000001508507547 */ /* 0x000fea000b800000 */
[----:B0-----:R-:W0:Y:S01]  /*0b40*/  S2R R9, SR_LANEID ;  /* 0x0000000000097919 */ /* 0x001e220000000000 */
[----:B------:R-:W-:Y:S01]  /*0b50*/  BSSY.RECONVERGENT B1, `(.L_x_22) ;  /* 0x000001f000017945 */ /* 0x000fe20003800200 */
[----:B-----5:R-:W-:Y:S01]  /*0b60*/  IMAD.MOV.U32 R11, RZ, RZ, R12 ;  /* 0x000000ffff0b7224 */ /* 0x020fe200078e000c */
[----:B------:R2:W3:Y:S01]  /*0b70*/  SHFL.DOWN PT, R4, R14, 0x1, 0x1f ;  /* 0x08201f000e047f89 */ /* 0x0004e200000e0000 */
[----:B------:R-:W-:Y:S02]  /*0b80*/  IMAD.MOV.U32 R16, RZ, RZ, R13 ;  /* 0x000000ffff107224 */ /* 0x000fe400078e000d */
[----:B-1----:R-:W-:Y:S01]  /*0b90*/  IMAD.MOV.U32 R2, RZ, RZ, R14 ;  /* 0x000000ffff027224 */ /* 0x002fe200078e000e */
[----:B------:R2:W1:Y:S01]  /*0ba0*/  SHFL.DOWN PT, R5, R15, 0x1, 0x1f ;  /* 0x08201f000f057f89 */ /* 0x00046200000e0000 */
[----:B------:R-:W-:-:S03]  /*0bb0*/  IMAD.MOV.U32 R3, RZ, RZ, R15 ;  /* 0x000000ffff037224 */ /* 0x000fc600078e000f */
[----:B------:R2:W4:Y:S04]  /*0bc0*/  SHFL.DOWN PT, R7, R12, 0x1, 0x1f ;  /* 0x08201f000c077f89 */ /* 0x00052800000e0000 */
[----:B------:R2:W1:Y:S01]  /*0bd0*/  SHFL.DOWN PT, R17, R13, 0x1, 0x1f ;  /* 0x08201f000d117f89 */ /* 0x00046200000e0000 */
[----:B0-----:R-:W-:-:S13]  /*0be0*/  ISETP.GT.AND P0, PT, R9, 0x1e, PT ;  /* 0x0000001e0900780c */ /* 0x001fda0003f04270 */
[----:B-1234-:R-:W-:Y:S05]  /*0bf0*/  @P0 BRA `(.L_x_23) ;  /* 0x0000000000500947 */ /* 0x01efea0003800000 */
[----:B------:R-:W-:Y:S01]  /*0c00*/  DSETP.GEU.AND P0, PT, |R14|, |R4|, PT ;  /* 0x400000040e00722a */ /* 0x000fe20003f0e200 */
[----:B------:R-:W-:Y:S02]  /*0c10*/  IMAD.MOV.U32 R11, RZ, RZ, R7 ;  /* 0x000000ffff0b7224 */ /* 0x000fe400078e0007 */
[----:B------:R-:W-:Y:S02]  /*0c20*/  IMAD.MOV.U32 R16, RZ, RZ, R17 ;  /* 0x000000ffff107224 */ /* 0x000fe400078e0011 */
        /* <DEDUP_REMOVED lines=9> */
[CC--:B------:R-:W-:Y:S02]  /*0cc0*/  ISETP.LT.U32.AND P1, PT, R12.reuse, R7.reuse, PT ;  /* 0x000000070c00720c */ /* 0x0c0fe40003f21070 */
[C---:B------:R-:W-:Y:S02]  /*0cd0*/  ISETP.GE.U32.AND P0, PT, R12.reuse, R7, PT ;  /* 0x000000070c00720c */ /* 0x040fe40003f06070 */
[CC--:B------:R-:W-:Y:S02]  /*0ce0*/  ISETP.LT.AND.EX P1, PT, R13.reuse, R17.reuse, PT, P1 ;  /* 0x000000110d00720c */ /* 0x0c0fe40003f21310 */
[C---:B------:R-:W-:Y:S02]  /*0cf0*/  ISETP.GE.AND.EX P0, PT, R13.reuse, R17, PT, P0 ;  /* 0x000000110d00720c */ /* 0x040fe40003f06300 */
[----:B------:R-:W-:Y:S02]  /*0d00*/  SEL R11, R12, R7, P1 ;  /* 0x000000070c0b7207 */ /* 0x000fe40000800000 */
[----:B------:R-:W-:-:S02]  /*0d10*/  SEL R16, R13, R17, P1 ;  /* 0x000000110d107207 */ /* 0x000fc40000800000 */
[----:B------:R-:W-:Y:S02]  /*0d20*/  FSEL R2, R14, R4, !P0 ;  /* 0x000000040e027208 */ /* 0x000fe40004000000 */
[----:B------:R-:W-:-:S07]  /*0d30*/  FSEL R3, R15, R5, !P0 ;  /* 0x000000050f037208 */ /* 0x000fce0004000000 */
.L_x_23:
[----:B------:R-:W-:Y:S05]  /*0d40*/  BSYNC.RECONVERGENT B1 ;  /* 0x0000000000017941 */ /* 0x000fea0003800200 */
.L_x_22:
[----:B------:R-:W-:Y:S01]  /*0d50*/  ISETP.GT.AND P0, PT, R9, 0x1d, PT ;  /* 0x0000001d0900780c */ /* 0x000fe20003f04270 */
[----:B------:R0:W1:Y:S01]  /*0d60*/  SHFL.DOWN PT, R6, R2, 0x2, 0x1f ;  /* 0x08401f0002067f89 */ /* 0x00006200000e0000 */
[----:B------:R-:W-:Y:S01]  /*0d70*/  BSSY.RECONVERGENT B1, `(.L_x_24) ;  /* 0x000001d000017945 */ /* 0x000fe20003800200 */
[----:B------:R-:W-:Y:S02]  /*0d80*/  IMAD.MOV.U32 R8, RZ, RZ, R11 ;  /* 0x000000ffff087224 */ /* 0x000fe400078e000b */
[----:B------:R0:W2:Y:S01]  /*0d90*/  SHFL.DOWN PT, R7, R3, 0x2, 0x1f ;  /* 0x08401f0003077f89 */ /* 0x0000a200000e0000 */
[----:B------:R-:W-:Y:S02]  /*0da0*/  IMAD.MOV.U32 R10, RZ, RZ, R16 ;  /* 0x000000ffff0a7224 */ /* 0x000fe400078e0010 */
[----:B------:R-:W-:Y:S01]  /*0db0*/  IMAD.MOV.U32 R4, RZ, RZ, R2 ;  /* 0x000000ffff047224 */ /* 0x000fe200078e0002 */
[----:B------:R0:W3:Y:S01]  /*0dc0*/  SHFL.DOWN PT, R12, R11, 0x2, 0x1f ;  /* 0x08401f000b0c7f89 */ /* 0x0000e200000e0000 */
[----:B------:R-:W-:-:S03]  /*0dd0*/  IMAD.MOV.U32 R5, RZ, RZ, R3 ;  /* 0x000000ffff057224 */ /* 0x000fc600078e0003 */
[----:B------:R0:W4:Y:S01]  /*0de0*/  SHFL.DOWN PT, R13, R16, 0x2, 0x1f ;  /* 0x08401f00100d7f89 */ /* 0x00012200000e0000 */
[----:B------:R-:W-:Y:S05]  /*0df0*/  @P0 BRA `(.L_x_25) ;  /* 0x0000000000500947 */ /* 0x000fea0003800000 */
[----:B-12---:R-:W-:Y:S01]  /*0e00*/  DSETP.GEU.AND P0, PT, |R2|, |R6|, PT ;  /* 0x400000060200722a */ /* 0x006fe20003f0e200 */
[----:B---3--:R-:W-:Y:S02]  /*0e10*/  IMAD.MOV.U32 R8, RZ, RZ, R12 ;  /* 0x000000ffff087224 */ /* 0x008fe400078e000c */
[----:B----4-:R-:W-:Y:S02]  /*0e20*/  IMAD.MOV.U32 R10, RZ, RZ, R13 ;  /* 0x000000ffff0a7224 */ /* 0x010fe400078e000d */
        /* <DEDUP_REMOVED lines=17> */
.L_x_25:
[----:B------:R-:W-:Y:S05]  /*0f40*/  BSYNC.RECONVERGENT B1 ;  /* 0x0000000000017941 */ /* 0x000fea0003800200 */
.L_x_24:
[----:B------:R-:W-:Y:S01]  /*0f50*/  ISETP.GT.AND P0, PT, R9, 0x1b, PT ;  /* 0x0000001b0900780c */ /* 0x000fe20003f04270 */
[----:B-1----:R1:W1:Y:S01]  /*0f60*/  SHFL.DOWN PT, R6, R4, 0x4, 0x1f ;  /* 0x08801f0004067f89 */ /* 0x00226200000e0000 */
[----:B------:R-:W-:Y:S01]  /*0f70*/  BSSY.RECONVERGENT B1, `(.L_x_26) ;  /* 0x000001d000017945 */ /* 0x000fe20003800200 */
[----:B0-----:R-:W-:Y:S02]  /*0f80*/  IMAD.MOV.U32 R11, RZ, RZ, R8 ;  /* 0x000000ffff0b7224 */ /* 0x001fe400078e0008 */
[----:B--2---:R0:W2:Y:S01]  /*0f90*/  SHFL.DOWN PT, R7, R5, 0x4, 0x1f ;  /* 0x08801f0005077f89 */ /* 0x0040a200000e0000 */
[----:B---3--:R-:W-:Y:S02]  /*0fa0*/  IMAD.MOV.U32 R12, RZ, RZ, R10 ;  /* 0x000000ffff0c7224 */ /* 0x008fe400078e000a */
[----:B------:R-:W-:Y:S01]  /*0fb0*/  IMAD.MOV.U32 R2, RZ, RZ, R4 ;  /* 0x000000ffff027224 */ /* 0x000fe200078e0004 */
[----:B----4-:R0:W3:Y:S01]  /*0fc0*/  SHFL.DOWN PT, R13, R8, 0x4, 0x1f ;  /* 0x08801f00080d7f89 */ /* 0x0100e200000e0000 */
        /* <DEDUP_REMOVED lines=23> */
.L_x_27:
[----:B------:R-:W-:Y:S05]  /*1140*/  BSYNC.RECONVERGENT B1 ;  /* 0x0000000000017941 */ /* 0x000fea0003800200 */
.L_x_26:
[----:B------:R-:W-:Y:S01]  /*1150*/  ISETP.GT.AND P0, PT, R9, 0x17, PT ;  /* 0x000000170900780c */ /* 0x000fe20003f04270 */
[----:B-1----:R1:W1:Y:S01]  /*1160*/  SHFL.DOWN PT, R6, R2, 0x8, 0x1f ;  /* 0x09001f0002067f89 */ /* 0x00226200000e0000 */
[----:B------:R-:W-:Y:S01]  /*1170*/  BSSY.RECONVERGENT B1, `(.L_x_28) ;  /* 0x000001d000017945 */ /* 0x000fe20003800200 */
[----:B0-----:R-:W-:Y:S02]  /*1180*/  IMAD.MOV.U32 R8, RZ, RZ, R11 ;  /* 0x000000ffff087224 */ /* 0x001fe400078e000b */
[----:B--2---:R0:W2:Y:S01]  /*1190*/  SHFL.DOWN PT, R7, R3, 0x8, 0x1f ;  /* 0x09001f0003077f89 */ /* 0x0040a200000e0000 */
[----:B------:R-:W-:Y:S02]  /*11a0*/  IMAD.MOV.U32 R10, RZ, RZ, R12 ;  /* 0x000000ffff0a7224 */ /* 0x000fe400078e000c */
[----:B------:R-:W-:Y:S01]  /*11b0*/  IMAD.MOV.U32 R4, RZ, RZ, R2 ;  /* 0x000000ffff047224 */ /* 0x000fe200078e0002 */
[----:B------:R0:W0:Y:S01]  /*11c0*/  SHFL.DOWN PT, R14, R11, 0x8, 0x1f ;  /* 0x09001f000b0e7f89 */ /* 0x00002200000e0000 */
[----:B------:R-:W-:-:S03]  /*11d0*/  IMAD.MOV.U32 R5, RZ, RZ, R3 ;  /* 0x000000ffff057224 */ /* 0x000fc600078e0003 */
[----:B---3--:R3:W0:Y:S01]  /*11e0*/  SHFL.DOWN PT, R13, R12, 0x8, 0x1f ;  /* 0x09001f000c0d7f89 */ /* 0x00862200000e0000 */
[----:B------:R-:W-:Y:S05]  /*11f0*/  @P0 BRA `(.L_x_29) ;  /* 0x0000000000500947 */ /* 0x000fea0003800000 */
[----:B-12---:R-:W-:Y:S01]  /*1200*/  DSETP.GEU.AND P0, PT, |R2|, |R6|, PT ;  /* 0x400000060200722a */ /* 0x006fe20003f0e200 */
[----:B0-----:R-:W-:Y:S02]  /*1210*/  IMAD.MOV.U32 R8, RZ, RZ, R14 ;  /* 0x000000ffff087224 */ /* 0x001fe400078e000e */
        /* <DEDUP_REMOVED lines=18> */
.L_x_29:
[----:B------:R-:W-:Y:S05]  /*1340*/  BSYNC.RECONVERGENT B1 ;  /* 0x0000000000017941 */ /* 0x000fea0003800200 */
.L_x_28:
[----:B------:R-:W-:Y:S01]  /*1350*/  ISETP.GT.AND P0, PT, R9, 0xf, PT ;  /* 0x0000000f0900780c */ /* 0x000fe20003f04270 */
[----:B-1----:R1:W1:Y:S01]  /*1360*/  SHFL.DOWN PT, R6, R4, 0x10, 0x1f ;  /* 0x0a001f0004067f89 */ /* 0x00226200000e0000 */
[----:B------:R-:W-:Y:S01]  /*1370*/  BSSY.RECONVERGENT B1, `(.L_x_30) ;  /* 0x000001d000017945 */ /* 0x000fe20003800200 */
[----:B0-----:R-:W-:Y:S02]  /*1380*/  IMAD.MOV.U32 R14, RZ, RZ, R8 ;  /* 0x000000ffff0e7224 */ /* 0x001fe400078e0008 */
[----:B--2---:R0:W2:Y:S01]  /*1390*/  SHFL.DOWN PT, R7, R5, 0x10, 0x1f ;  /* 0x0a001f0005077f89 */ /* 0x0040a200000e0000 */
[----:B----4-:R-:W-:Y:S02]  /*13a0*/  IMAD.MOV.U32 R15, RZ, RZ, R10 ;  /* 0x000000ffff0f7224 */ /* 0x010fe400078e000a */
[----:B------:R-:W-:Y:S01]  /*13b0*/  IMAD.MOV.U32 R2, RZ, RZ, R4 ;  /* 0x000000ffff027224 */ /* 0x000fe200078e0004 */
[----:B------:R0:W4:Y:S01]  /*13c0*/  SHFL.DOWN PT, R11, R8, 0x10, 0x1f ;  /* 0x0a001f00080b7f89 */ /* 0x00012200000e0000 */
[----:B------:R-:W-:-:S03]  /*13d0*/  IMAD.MOV.U32 R3, RZ, RZ, R5 ;  /* 0x000000ffff037224 */ /* 0x000fc600078e0005 */
[----:B------:R0:W0:Y:S01]  /*13e0*/  SHFL.DOWN PT, R13, R10, 0x10, 0x1f ;  /* 0x0a001f000a0d7f89 */ /* 0x00002200000e0000 */
[----:B------:R-:W-:Y:S05]  /*13f0*/  @P0 BRA `(.L_x_31) ;  /* 0x0000000000500947 */ /* 0x000fea0003800000 */
[----:B-12---:R-:W-:Y:S01]  /*1400*/  DSETP.GEU.AND P0, PT, |R4|, |R6|, PT ;  /* 0x400000060400722a */ /* 0x006fe20003f0e200 */
[----:B----4-:R-:W-:Y:S02]  /*1410*/  IMAD.MOV.U32 R14, RZ, RZ, R11 ;  /* 0x000000ffff0e7224 */ /* 0x010fe400078e000b */
[----:B0-----:R-:W-:Y:S02]  /*1420*/  IMAD.MOV.U32 R15, RZ, RZ, R13 ;  /* 0x000000ffff0f7224 */ /* 0x001fe400078e000d */
        /* <DEDUP_REMOVED lines=17> */
.L_x_31:
[----:B------:R-:W-:Y:S05]  /*1540*/  BSYNC.RECONVERGENT B1 ;  /* 0x0000000000017941 */ /* 0x000fea0003800200 */
.L_x_30:
[----:B------:R-:W-:Y:S01]  /*1550*/  ISETP.NE.AND P0, PT, R9, RZ, PT ;  /* 0x000000ff0900720c */ /* 0x000fe20003f05270 */
[----:B------:R-:W-:-:S12]  /*1560*/  BSSY.RECONVERGENT B1, `(.L_x_32) ;  /* 0x000000a000017945 */ /* 0x000fd80003800200 */
[----:B------:R-:W-:Y:S05]  /*1570*/  @P0 BRA `(.L_x_33) ;  /* 0x0000000000200947 */ /* 0x000fea0003800000 */
[----:B-1----:R-:W1:Y:S01]  /*1580*/  S2R R6, SR_CgaCtaId ;  /* 0x0000000000067919 */ /* 0x002e620000008800 */
[----:B0-----:R-:W-:Y:S02]  /*1590*/  MOV R5, 0x400 ;  /* 0x0000040000057802 */ /* 0x001fe40000000f00 */
[----:B------:R-:W-:-:S04]  /*15a0*/  SHF.R.U32.HI R4, RZ, 0x1, R0 ;  /* 0x00000001ff047819 */ /* 0x000fc80000011600 */
[----:B------:R-:W-:Y:S02]  /*15b0*/  LOP3.LUT R4, R4, 0x1f0, RZ, 0xc0, !PT ;  /* 0x000001f004047812 */ /* 0x000fe400078ec0ff */
[----:B-1----:R-:W-:-:S05]  /*15c0*/  LEA R5, R6, R5, 0x18 ;  /* 0x0000000506057211 */ /* 0x002fca00078ec0ff */
[----:B------:R-:W-:-:S05]  /*15d0*/  IMAD.IADD R5, R4, 0x1, R5 ;  /* 0x0000000104057824 */ /* 0x000fca00078e0205 */
[----:B------:R0:W-:Y:S04]  /*15e0*/  STS.64 [R5+0x10], R14 ;  /* 0x0000100e05007388 */ /* 0x0001e80000000a00 */
[----:B------:R0:W-:Y:S02]  /*15f0*/  STS.64 [R5+0x8], R2 ;  /* 0x0000080205007388 */ /* 0x0001e40000000a00 */
.L_x_33:
[----:B------:R-:W-:Y:S05]  /*1600*/  BSYNC.RECONVERGENT B1 ;  /* 0x0000000000017941 */ /* 0x000fea0003800200 */
.L_x_32:
[----:B------:R-:W-:Y:S01]  /*1610*/  BAR.SYNC.DEFER_BLOCKING 0x0 ;  /* 0x0000000000007b1d */ /* 0x000fe20000010000 */
[----:B------:R-:W-:-:S13]  /*1620*/  ISETP.NE.AND P1, PT, R0, RZ, PT ;  /* 0x000000ff0000720c */ /* 0x000fda0003f25270 */
[----:B------:R-:W-:Y:S05]  /*1630*/  @P1 BRA `(.L_x_34) ;  /* 0x0000005400881947 */ /* 0x000fea0003800000 */
[----:B0-----:R-:W0:Y:S01]  /*1640*/  S2R R5, SR_CgaCtaId ;  /* 0x0000000000057919 */ /* 0x001e220000008800 */
[----:B------:R-:W-:Y:S01]  /*1650*/  MOV R0, 0x400 ;  /* 0x0000040000007802 */ /* 0x000fe20000000f00 */
[----:B------:R-:W-:Y:S03]  /*1660*/  BSSY.RECONVERGENT B1, `(.L_x_35) ;  /* 0x000001a000017945 */ /* 0x000fe60003800200 */
[----:B0-----:R-:W-:-:S05]  /*1670*/  LEA R0, R5, R0, 0x18 ;  /* 0x0000000005007211 */ /* 0x001fca00078ec0ff */
[----:B------:R-:W0:Y:S04]  /*1680*/  LDS.64 R16, [R0+0x18] ;  /* 0x0000180000107984 */ /* 0x000e280000000a00 */
[----:B-12---:R-:W1:Y:S04]  /*1690*/  LDS.128 R4, [R0+0x20] ;  /* 0x0000200000047984 */ /* 0x006e680000000c00 */
[----:B---3--:R2:W3:Y:S04]  /*16a0*/  LDS.64 R12, [R0+0x80] ;  /* 0x00008000000c7984 */ /* 0x0084e80000000a00 */
[----:B----4-:R2:W4:Y:S01]  /*16b0*/  LDS.128 R8, [R0+0x30] ;  /* 0x0000300000087984 */ /* 0x0105220000000c00 */
[----:B0-----:R-:W-:Y:S01]  /*16c0*/  DSETP.GEU.AND P0, PT, |R2|, |R16|, PT ;  /* 0x400000100200722a */ /* 0x001fe20003f0e200 */
[----:B------:R-:W-:-:S02]  /*16d0*/  IMAD.MOV.U32 R24, RZ, RZ, R16 ;  /* 0x000000ffff187224 */ /* 0x000fc400078e0010 */
[----:B------:R-:W-:Y:S02]  /*16e0*/  IMAD.MOV.U32 R25, RZ, RZ, R17 ;  /* 0x000000ffff197224 */ /* 0x000fe400078e0011 */
[----:B-1----:R-:W-:Y:S02]  /*16f0*/  IMAD.MOV.U32 R26, RZ, RZ, R4 ;  /* 0x000000ffff1a7224 */ /* 0x002fe400078e0004 */
[----:B------:R-:W-:-:S07]  /*1700*/  IMAD.MOV.U32 R27, RZ, RZ, R5 ;  /* 0x000000ffff1b7224 */ /* 0x000fce00078e0005 */
[----:B--234-:R-:W-:Y:S05]  /*1710*/  @!P0 BRA `(.L_x_36) ;  /* 0x0000000000388947 */ /* 0x01cfea0003800000 */
        /* <DEDUP_REMOVED lines=14> */
.L_x_36:
[----:B------:R-:W-:Y:S05]  /*1800*/  BSYNC.RECONVERGENT B1 ;  /* 0x0000000000017941 */ /* 0x000fea0003800200 */
.L_x_35:
[----:B------:R0:W1:Y:S01]  /*1810*/  LDS.128 R16, [R0+0x40] ;  /* 0x0000400000107984 */ /* 0x0000620000000c00 */
[----:B------:R-:W-:Y:S01]  /*1820*/  DSETP.GEU.AND P0, PT, |R24|, |R6|, PT ;  /* 0x400000061800722a */ /* 0x000fe20003f0e200 */
[----:B------:R-:W-:Y:S01]  /*1830*/  BSSY.RECONVERGENT B1, `(.L_x_37) ;  /* 0x0000015000017945 */ /* 0x000fe20003800200 */
[----:B------:R-:W-:Y:S01]  /*1840*/  IMAD.MOV.U32 R4, RZ, RZ, R6 ;  /* 0x000000ffff047224 */ /* 0x000fe200078e0006 */
[----:B------:R0:W2:Y:S01]  /*1850*/  LDS.128 R20, [R0+0x50] ;  /* 0x0000500000147984 */ /* 0x0000a20000000c00 */
        /* <DEDUP_REMOVED lines=18> */
.L_x_38:
[----:B------:R-:W-:Y:S05]  /*1980*/  BSYNC.RECONVERGENT B1 ;  /* 0x0000000000017941 */ /* 0x000fea0003800200 */
.L_x_37:
[----:B------:R-:W-:Y:S01]  /*1990*/  DSETP.GEU.AND P0, PT, |R4|, |R10|, PT ;  /* 0x4000000a0400722a */ /* 0x000fe20003f0e200 */
[----:B------:R-:W-:Y:S01]  /*19a0*/  BSSY.RECONVERGENT B1, `(.L_x_39) ;  /* 0x0000014000017945 */ /* 0x000fe20003800200 */
[----:B------:R-:W-:Y:S02]  /*19b0*/  IMAD.MOV.U32 R2, RZ, RZ, R10 ;  /* 0x000000ffff027224 */ /* 0x000fe400078e000a */
[----:B------:R-:W-:Y:S02]  /*19c0*/  IMAD.MOV.U32 R3, RZ, RZ, R11 ;  /* 0x000000ffff037224 */ /* 0x000fe400078e000b */
[----:B-1----:R-:W-:Y:S02]  /*19d0*/  IMAD.MOV.U32 R27, RZ, RZ, R16 ;  /* 0x000000ffff1b7224 */ /* 0x002fe400078e0010 */
        /* <DEDUP_REMOVED lines=16> */
.L_x_40:
[----:B------:R-:W-:Y:S05]  /*1ae0*/  BSYNC.RECONVERGENT B1 ;  /* 0x0000000000017941 */ /* 0x000fea0003800200 */
.L_x_39:
[----:B------:R0:W1:Y:S01]  /*1af0*/  LDS.128 R8, [R0+0x60] ;  /* 0x0000600000087984 */ /* 0x0000620000000c00 */
[----:B------:R-:W-:Y:S01]  /*1b00*/  DSETP.GEU.AND P0, PT, |R2|, |R18|, PT ;  /* 0x400000120200722a */ /* 0x000fe20003f0e200 */
[----:B------:R-:W-:Y:S01]  /*1b10*/  BSSY.RECONVERGENT B1, `(.L_x_41) ;  /* 0x0000015000017945 */ /* 0x000fe20003800200 */
[----:B------:R-:W-:Y:S01]  /*1b20*/  IMAD.MOV.U32 R14, RZ, RZ, R18 ;  /* 0x000000ffff0e7224 */ /* 0x000fe200078e0012 */
[----:B------:R0:W3:Y:S01]  /*1b30*/  LDS.128 R4, [R0+0x70] ;  /* 0x0000700000047984 */ /* 0x0000e20000000c00 */
[----:B------:R-:W-:Y:S02]  /*1b40*/  IMAD.MOV.U32 R15, RZ, RZ, R19 ;  /* 0x000000ffff0f7224 */ /* 0x000fe400078e0013 */
[----:B--2---:R-:W-:Y:S02]  /*1b50*/  IMAD.MOV.U32 R17, RZ, RZ, R20 ;  /* 0x000000ffff117224 */ /* 0x004fe400078e0014 */
        /* <DEDUP_REMOVED lines=16> */
.L_x_42:
[----:B------:R-:W-:Y:S05]  /*1c60*/  BSYNC.RECONVERGENT B1 ;  /* 0x0000000000017941 */ /* 0x000fea0003800200 */
.L_x_41:
        /* <DEDUP_REMOVED lines=21> */
.L_x_44:
[----:B------:R-:W-:Y:S05]  /*1dc0*/  BSYNC.RECONVERGENT B1 ;  /* 0x0000000000017941 */ /* 0x000fea0003800200 */
.L_x_43:
[----:B------:R-:W-:Y:S01]  /*1dd0*/  DSETP.GEU.AND P0, PT, |R2|, |R10|, PT ;  /* 0x4000000a0200722a */ /* 0x000fe20003f0e200 */
[----:B------:R-:W-:Y:S01]  /*1de0*/  BSSY.RECONVERGENT B1, `(.L_x_45) ;  /* 0x0000014000017945 */ /* 0x000fe20003800200 */
[----:B------:R-:W-:Y:S02]  /*1df0*/  IMAD.MOV.U32 R8, RZ, RZ, R10 ;  /* 0x000000ffff087224 */ /* 0x000fe400078e000a */
[----:B------:R-:W-:Y:S02]  /*1e00*/  IMAD.MOV.U32 R9, RZ, RZ, R11 ;  /* 0x000000ffff097224 */ /* 0x000fe400078e000b */
[----:B---3--:R-:W-:Y:S02]  /*1e10*/  IMAD.MOV.U32 R17, RZ, RZ, R4 ;  /* 0x000000ffff117224 */ /* 0x008fe400078e0004 */
        /* <DEDUP_REMOVED lines=16> */
.L_x_46:
[----:B------:R-:W-:Y:S05]  /*1f20*/  BSYNC.RECONVERGENT B1 ;  /* 0x0000000000017941 */ /* 0x000fea0003800200 */
.L_x_45:
        /* <DEDUP_REMOVED lines=19> */
[----:B------:R-:W-:Y:S01]  /*2060*/  SEL R15, R0, R13, P2 ;  /* 0x0000000d000f7207 */ /* 0x000fe20001000000 */
[----:B------:R-:W-:Y:S06]  /*2070*/  BRA `(.L_x_34) ;  /* 0x0000004800f87947 */ /* 0x000fec0003800000 */
.L_x_21:
[----:B------:R-:W2:Y:S01]  /*2080*/  S2R R4, SR_LANEID ;  /* 0x0000000000047919 */ /* 0x000ea20000000000 */
[----:B-1----:R-:W-:Y:S01]  /*2090*/  LOP3.LUT R2, R0, 0x3e0, RZ, 0xc0, !PT ;  /* 0x000003e000027812 */ /* 0x002fe200078ec0ff */
[----:B------:R-:W-:Y:S01]  /*20a0*/  BSSY.RECONVERGENT B1, `(.L_x_47) ;  /* 0x0000024000017945 */ /* 0x000fe20003800200 */
[----:B-----5:R-:W-:Y:S02]  /*20b0*/  IMAD.MOV.U32 R16, RZ, RZ, R12 ;  /* 0x000000ffff107224 */ /* 0x020fe400078e000c */
[----:B------:R-:W-:Y:S02]  /*20c0*/  IMAD.MOV.U32 R18, RZ, RZ, R13 ;  /* 0x000000ffff127224 */ /* 0x000fe400078e000d */
[----:B------:R-:W-:Y:S01]  /*20d0*/  VIADD R3, R2, 0x20 ;  /* 0x0000002002037836 */ /* 0x000fe20000000000 */
[----:B------:R-:W-:-:S04]  /*20e0*/  LOP3.LUT R2, RZ, R2, RZ, 0x33, !PT ;  /* 0x00000002ff027212 */ /* 0x000fc800078e33ff */
[----:B------:R-:W-:Y:S01]  /*20f0*/  ISETP.GT.AND P0, PT, R3, UR6, PT ;  /* 0x0000000603007c0c */ /* 0x000fe2000bf04270 */
[----:B------:R-:W-:Y:S02]  /*2100*/  VIADD R2, R2, UR6 ;  /* 0x0000000602027c36 */ /* 0x000fe40008000000 */
[----:B------:R-:W-:-:S03]  /*2110*/  IMAD.MOV.U32 R3, RZ, RZ, R15 ;  /* 0x000000ffff037224 */ /* 0x000fc600078e000f */
[----:B------:R-:W-:Y:S01]  /*2120*/  SEL R5, R2, 0x1f, P0 ;  /* 0x0000001f02057807 */ /* 0x000fe20000000000 */
[----:B------:R-:W-:-:S04]  /*2130*/  IMAD.MOV.U32 R2, RZ, RZ, R14 ;  /* 0x000000ffff027224 */ /* 0x000fc800078e000e */
[----:B------:R1:W3:Y:S04]  /*2140*/  SHFL.DOWN PT, R6, R14, 0x1, R5 ;  /* 0x082000000e067989 */ /* 0x0002e800000e0005 */
[----:B------:R1:W4:Y:S04]  /*2150*/  SHFL.DOWN PT, R7, R15, 0x1, R5 ;  /* 0x082000000f077989 */ /* 0x00032800000e0005 */
[----:B0-----:R1:W0:Y:S01]  /*2160*/  SHFL.DOWN PT, R9, R12, 0x1, R5 ;  /* 0x082000000c097989 */ /* 0x00122200000e0005 */
[----:B--2---:R-:W-:-:S03]  /*2170*/  ISETP.GE.AND P0, PT, R4, R5, PT ;  /* 0x000000050400720c */ /* 0x004fc60003f06270 */
[----:B------:R1:W2:Y:S10]  /*2180*/  SHFL.DOWN PT, R11, R13, 0x1, R5 ;  /* 0x082000000d0b7989 */ /* 0x0002b400000e0005 */
[----:B-1----:R-:W-:Y:S05]  /*2190*/  @P0 BRA `(.L_x_48) ;  /* 0x0000000000500947 */ /* 0x002fea0003800000 */
[----:B---34-:R-:W-:Y:S01]  /*21a0*/  DSETP.GEU.AND P0, PT, |R14|, |R6|, PT ;  /* 0x400000060e00722a */ /* 0x018fe20003f0e200 */
[----:B0-----:R-:W-:Y:S02]  /*21b0*/  IMAD.MOV.U32 R16, RZ, RZ, R9 ;  /* 0x000000ffff107224 */ /* 0x001fe400078e0009 */
[----:B--2---:R-:W-:Y:S02]  /*21c0*/  IMAD.MOV.U32 R18, RZ, RZ, R11 ;  /* 0x000000ffff127224 */ /* 0x004fe400078e000b */
        /* <DEDUP_REMOVED lines=17> */
.L_x_48:
[----:B------:R-:W-:Y:S05]  /*22e0*/  BSYNC.RECONVERGENT B1 ;  /* 0x0000000000017941 */ /* 0x000fea0003800200 */
.L_x_47:
[----:B---3--:R-:W-:Y:S01]  /*22f0*/  VIADD R6, R4, 0x2 ;  /* 0x0000000204067836 */ /* 0x008fe20000000000 */
[----:B------:R1:W3:Y:S01]  /*2300*/  SHFL.DOWN PT, R8, R2, 0x2, R5 ;  /* 0x0840000002087989 */ /* 0x0002e200000e0005 */
[----:B------:R-:W-:Y:S01]  /*2310*/  BSSY.RECONVERGENT B1, `(.L_x_49) ;  /* 0x000001e000017945 */ /* 0x000fe20003800200 */
[----:B------:R-:W-:Y:S02]  /*2320*/  IMAD.MOV.U32 R10, RZ, RZ, R16 ;  /* 0x000000ffff0a7224 */ /* 0x000fe400078e0010 */
[----:B------:R-:W-:Y:S01]  /*2330*/  ISETP.GT.AND P0, PT, R6, R5, PT ;  /* 0x000000050600720c */ /* 0x000fe20003f04270 */
[----:B0-----:R1:W0:Y:S01]  /*2340*/  SHFL.DOWN PT, R9, R3, 0x2, R5 ;  /* 0x0840000003097989 */ /* 0x00122200000e0005 */
[----:B------:R-:W-:Y:S02]  /*2350*/  IMAD.MOV.U32 R12, RZ, RZ, R18 ;  /* 0x000000ffff0c7224 */ /* 0x000fe400078e0012 */
[----:B------:R-:W-:Y:S01]  /*2360*/  IMAD.MOV.U32 R6, RZ, RZ, R2 ;  /* 0x000000ffff067224 */ /* 0x000fe200078e0002 */
[----:B--2---:R1:W2:Y:S01]  /*2370*/  SHFL.DOWN PT, R11, R16, 0x2, R5 ;  /* 0x08400000100b7989 */ /* 0x0042a200000e0005 */
[----:B----4-:R-:W-:-:S03]  /*2380*/  IMAD.MOV.U32 R7, RZ, RZ, R3 ;  /* 0x000000ffff077224 */ /* 0x010fc600078e0003 */
[----:B------:R1:W4:Y:S04]  /*2390*/  SHFL.DOWN PT, R13, R18, 0x2, R5 ;  /* 0x08400000120d7989 */ /* 0x00032800000e0005 */
[----:B------:R-:W-:Y:S05]  /*23a0*/  @P0 BRA `(.L_x_50) ;  /* 0x0000000000500947 */ /* 0x000fea0003800000 */
[----:B0--3--:R-:W-:Y:S01]  /*23b0*/  DSETP.GEU.AND P0, PT, |R2|, |R8|, PT ;  /* 0x400000080200722a */ /* 0x009fe20003f0e200 */
[----:B--2---:R-:W-:Y:S02]  /*23c0*/  IMAD.MOV.U32 R10, RZ, RZ, R11 ;  /* 0x000000ffff0a7224 */ /* 0x004fe400078e000b */
        /* <DEDUP_REMOVED lines=18> */
.L_x_50:
[----:B------:R-:W-:Y:S05]  /*24f0*/  BSYNC.RECONVERGENT B1 ;  /* 0x0000000000017941 */ /* 0x000fea0003800200 */
.L_x_49:
[----:B-1----:R-:W-:Y:S01]  /*2500*/  VIADD R2, R4, 0x4 ;  /* 0x0000000404027836 */ /* 0x002fe20000000000 */
[----:B---3--:R1:W3:Y:S01]  /*2510*/  SHFL.DOWN PT, R8, R6, 0x4, R5 ;  /* 0x0880000006087989 */ /* 0x0082e200000e0005 */
[----:B------:R-:W-:Y:S01]  /*2520*/  BSSY.RECONVERGENT B1, `(.L_x_51) ;  /* 0x000001e000017945 */ /* 0x000fe20003800200 */
[----:B------:R-:W-:Y:S02]  /*2530*/  IMAD.MOV.U32 R14, RZ, RZ, R10 ;  /* 0x000000ffff0e7224 */ /* 0x000fe400078e000a */
[----:B------:R-:W-:Y:S01]  /*2540*/  ISETP.GT.AND P0, PT, R2, R5, PT ;  /* 0x000000050200720c */ /* 0x000fe20003f04270 */
[----:B0-----:R1:W0:Y:S01]  /*2550*/  SHFL.DOWN PT, R9, R7, 0x4, R5 ;  /* 0x0880000007097989 */ /* 0x00122200000e0005 */
[----:B------:R-:W-:Y:S02]  /*2560*/  IMAD.MOV.U32 R16, RZ, RZ, R12 ;  /* 0x000000ffff107224 */ /* 0x000fe400078e000c */
[----:B------:R-:W-:Y:S01]  /*2570*/  IMAD.MOV.U32 R2, RZ, RZ, R6 ;  /* 0x000000ffff027224 */ /* 0x000fe200078e0006 */
[----:B--2---:R1:W2:Y:S01]  /*2580*/  SHFL.DOWN PT, R11, R10, 0x4, R5 ;  /* 0x088000000a0b7989 */ /* 0x0042a200000e0005 */
[----:B------:R-:W-:-:S03]  /*2590*/  IMAD.MOV.U32 R3, RZ, RZ, R7 ;  /* 0x000000ffff037224 */ /* 0x000fc600078e0007 */
[----:B----4-:R1:W4:Y:S04]  /*25a0*/  SHFL.DOWN PT, R13, R12, 0x4, R5 ;  /* 0x088000000c0d7989 */ /* 0x01032800000e0005 */
        /* <DEDUP_REMOVED lines=21> */
.L_x_52:
[----:B------:R-:W-:Y:S05]  /*2700*/  BSYNC.RECONVERGENT B1 ;  /* 0x0000000000017941 */ /* 0x000fea0003800200 */
.L_x_51:
        /* <DEDUP_REMOVED lines=32> */
.L_x_54:
[----:B------:R-:W-:Y:S05]  /*2910*/  BSYNC.RECONVERGENT B1 ;  /* 0x0000000000017941 */ /* 0x000fea0003800200 */
.L_x_53:
        /* <DEDUP_REMOVED lines=32> */
.L_x_56:
[----:B------:R-:W-:Y:S05]  /*2b20*/  BSYNC.RECONVERGENT B1 ;  /* 0x0000000000017941 */ /* 0x000fea0003800200 */
.L_x_55:
[----:B------:R-:W-:Y:S01]  /*2b30*/  ISETP.NE.AND P0, PT, R4, RZ, PT ;  /* 0x000000ff0400720c */ /* 0x000fe20003f05270 */
[----:B------:R-:W-:-:S12]  /*2b40*/  BSSY.RECONVERGENT B1, `(.L_x_57) ;  /* 0x000000a000017945 */ /* 0x000fd80003800200 */
[----:B------:R-:W-:Y:S05]  /*2b50*/  @P0 BRA `(.L_x_58) ;  /* 0x0000000000200947 */ /* 0x000fea0003800000 */
[----:B-1----:R-:W1:Y:S01]  /*2b60*/  S2R R6, SR_CgaCtaId ;  /* 0x0000000000067919 */ /* 0x002e620000008800 */
[----:B------:R-:W-:Y:S02]  /*2b70*/  MOV R5, 0x400 ;  /* 0x0000040000057802 */ /* 0x000fe40000000f00 */
[----:B------:R-:W-:-:S04]  /*2b80*/  SHF.R.U32.HI R4, RZ, 0x1, R0 ;  /* 0x00000001ff047819 */ /* 0x000fc80000011600 */
[----:B------:R-:W-:Y:S02]  /*2b90*/  LOP3.LUT R4, R4, 0x1f0, RZ, 0xc0, !PT ;  /* 0x000001f004047812 */ /* 0x000fe400078ec0ff */
[----:B-1----:R-:W-:-:S05]  /*2ba0*/  LEA R5, R6, R5, 0x18 ;  /* 0x0000000506057211 */ /* 0x002fca00078ec0ff */
[----:B------:R-:W-:-:S05]  /*2bb0*/  IMAD.IADD R5, R4, 0x1, R5 ;  /* 0x0000000104057824 */ /* 0x000fca00078e0205 */
[----:B------:R1:W-:Y:S04]  /*2bc0*/  STS.64 [R5+0x10], R14 ;  /* 0x0000100e05007388 */ /* 0x0003e80000000a00 */
[----:B------:R1:W-:Y:S02]  /*2bd0*/  STS.64 [R5+0x8], R2 ;  /* 0x0000080205007388 */ /* 0x0003e40000000a00 */
.L_x_58:
[----:B------:R-:W-:Y:S05]  /*2be0*/  BSYNC.RECONVERGENT B1 ;  /* 0x0000000000017941 */ /* 0x000fea0003800200 */
.L_x_57:
[----:B------:R-:W-:Y:S01]  /*2bf0*/  BAR.SYNC.DEFER_BLOCKING 0x0 ;  /* 0x0000000000007b1d */ /* 0x000fe20000010000 */
[----:B------:R-:W-:-:S13]  /*2c00*/  ISETP.NE.AND P1, PT, R0, RZ, PT ;  /* 0x000000ff0000720c */ /* 0x000fda0003f25270 */
[----:B------:R-:W-:Y:S05]  /*2c10*/  @P1 BRA `(.L_x_34) ;  /* 0x0000004000101947 */ /* 0x000fea0003800000 */
[----:B------:R-:W-:Y:S01]  /*2c20*/  UISETP.GE.AND UP0, UPT, UR6, 0x21, UPT ;  /* 0x000000210600788c */ /* 0x000fe2000bf06270 */
[----:B--2---:R-:W-:Y:S02]  /*2c30*/  IMAD.MOV.U32 R11, RZ, RZ, R14 ;  /* 0x000000ffff0b7224 */ /* 0x004fe400078e000e */
[----:B---3--:R-:W-:Y:S02]  /*2c40*/  IMAD.MOV.U32 R8, RZ, RZ, R15 ;  /* 0x000000ffff087224 */ /* 0x008fe400078e000f */
[----:B------:R-:W-:Y:S02]  /*2c50*/  IMAD.MOV.U32 R4, RZ, RZ, R2 ;  /* 0x000000ffff047224 */ /* 0x000fe400078e0002 */
[----:B-1----:R-:W-:Y:S02]  /*2c60*/  IMAD.MOV.U32 R5, RZ, RZ, R3 ;  /* 0x000000ffff057224 */ /* 0x002fe400078e0003 */
[----:B------:R-:W-:Y:S05]  /*2c70*/  BRA.U !UP0, `(.L_x_59) ;  /* 0x00000001086c7547 */ /* 0x000fea000b800000 */
[----:B------:R-:W1:Y:S01]  /*2c80*/  S2UR UR5, SR_CgaCtaId ;  /* 0x00000000000579c3 */ /* 0x000e620000008800 */
[----:B------:R-:W-:Y:S01]  /*2c90*/  UMOV UR4, 0x400 ;  /* 0x0000040000047882 */ /* 0x000fe20000000000 */
[----:B------:R-:W-:Y:S01]  /*2ca0*/  BSSY.RECONVERGENT B1, `(.L_x_59) ;  /* 0x0000018000017945 */ /* 0x000fe20003800200 */
[----:B-1----:R-:W-:-:S09]  /*2cb0*/  ULEA UR4, UR5, UR4, 0x18 ;  /* 0x0000000405047291 */ /* 0x002fd2000f8ec0ff */
[----:B------:R-:W1:Y:S04]  /*2cc0*/  LDS.64 R6, [UR4+0x18] ;  /* 0x00001804ff067984 */ /* 0x000e680008000a00 */
[----:B----4-:R-:W2:Y:S01]  /*2cd0*/  LDS.64 R12, [UR4+0x20] ;  /* 0x00002004ff0c7984 */ /* 0x010ea20008000a00 */
[----:B-1----:R-:W-:Y:S01]  /*2ce0*/  DSETP.GEU.AND P0, PT, |R2|, |R6|, PT ;  /* 0x400000060200722a */ /* 0x002fe20003f0e200 */
[----:B------:R-:W-:Y:S02]  /*2cf0*/  IMAD.MOV.U32 R4, RZ, RZ, R6 ;  /* 0x000000ffff047224 */ /* 0x000fe400078e0006 */
[----:B------:R-:W-:Y:S02]  /*2d00*/  IMAD.MOV.U32 R5, RZ, RZ, R7 ;  /* 0x000000ffff057224 */ /* 0x000fe400078e0007 */
[----:B--2---:R-:W-:-:S02]  /*2d10*/  IMAD.MOV.U32 R11, RZ, RZ, R12 ;  /* 0x000000ffff0b7224 */ /* 0x004fc400078e000c */
        /* <DEDUP_REMOVED lines=16> */
.L_x_60:
[----:B------:R-:W-:Y:S05]  /*2e20*/  BSYNC.RECONVERGENT B1 ;  /* 0x0000000000017941 */ /* 0x000fea0003800200 */
.L_x_59:
[----:B------:R-:W-:Y:S01]  /*2e30*/  UISETP.GE.AND UP0, UPT, UR6, 0x41, UPT ;  /* 0x000000410600788c */ /* 0x000fe2000bf06270 */
[----:B0-----:R-:W-:Y:S02]  /*2e40*/  IMAD.MOV.U32 R9, RZ, RZ, R11 ;  /* 0x000000ffff097224 */ /* 0x001fe400078e000b */
[----:B------:R-:W-:Y:S02]  /*2e50*/  IMAD.MOV.U32 R0, RZ, RZ, R8 ;  /* 0x000000ffff007224 */ /* 0x000fe400078e0008 */
[----:B------:R-:W-:Y:S02]  /*2e60*/  IMAD.MOV.U32 R2, RZ, RZ, R4 ;  /* 0x000000ffff027224 */ /* 0x000fe400078e0004 */
[----:B------:R-:W-:Y:S02]  /*2e70*/  IMAD.MOV.U32 R3, RZ, RZ, R5 ;  /* 0x000000ffff037224 */ /* 0x000fe400078e0005 */
[----:B------:R-:W-:Y:S05]  /*2e80*/  BRA.U !UP0, `(.L_x_61) ;  /* 0x00000001086c7547 */ /* 0x000fea000b800000 */
[----:B------:R-:W0:Y:S01]  /*2e90*/  S2UR UR5, SR_CgaCtaId ;  /* 0x00000000000579c3 */ /* 0x000e220000008800 */
[----:B------:R-:W-:Y:S01]  /*2ea0*/  UMOV UR4, 0x400 ;  /* 0x0000040000047882 */ /* 0x000fe20000000000 */
[----:B------:R-:W-:Y:S01]  /*2eb0*/  BSSY.RECONVERGENT B1, `(.L_x_61) ;  /* 0x0000018000017945 */ /* 0x000fe20003800200 */
[----:B0-----:R-:W-:-:S09]  /*2ec0*/  ULEA UR4, UR5, UR4, 0x18 ;  /* 0x0000000405047291 */ /* 0x001fd2000f8ec0ff */
[----:B------:R-:W0:Y:S04]  /*2ed0*/  LDS.64 R6, [UR4+0x28] ;  /* 0x00002804ff067984 */ /* 0x000e280008000a00 */
[----:B----4-:R-:W1:Y:S01]  /*2ee0*/  LDS.64 R12, [UR4+0x30] ;  /* 0x00003004ff0c7984 */ /* 0x010e620008000a00 */
[----:B0-----:R-:W-:Y:S01]  /*2ef0*/  DSETP.GEU.AND P0, PT, |R4|, |R6|, PT ;  /* 0x400000060400722a */ /* 0x001fe20003f0e200 */
[----:B------:R-:W-:Y:S02]  /*2f00*/  IMAD.MOV.U32 R2, RZ, RZ, R6 ;  /* 0x000000ffff027224 */ /* 0x000fe400078e0006 */
[----:B------:R-:W-:Y:S02]  /*2f10*/  IMAD.MOV.U32 R3, RZ, RZ, R7 ;  /* 0x000000ffff037224 */ /* 0x000fe400078e0007 */
[----:B-1----:R-:W-:-:S02]  /*2f20*/  IMAD.MOV.U32 R9, RZ, RZ, R12 ;  /* 0x000000ffff097224 */ /* 0x002fc400078e000c */
        /* <DEDUP_REMOVED lines=16> */
.L_x_62:
[----:B------:R-:W-:Y:S05]  /*3030*/  BSYNC.RECONVERGENT B1 ;  /* 0x0000000000017941 */ /* 0x000fea0003800200 */
.L_x_61:
[----:B------:R-:W-:Y:S01]  /*3040*/  UISETP.GE.AND UP0, UPT, UR6, 0x61, UPT ;  /* 0x000000610600788c */ /* 0x000fe2000bf06270 */
[----:B------:R-:W-:Y:S02]  /*3050*/  IMAD.MOV.U32 R11, RZ, RZ, R9 ;  /* 0x000000ffff0b7224 */ /* 0x000fe400078e0009 */
        /* <DEDUP_REMOVED lines=30> */
.L_x_64:
[----:B------:R-:W-:Y:S05]  /*3240*/  BSYNC.RECONVERGENT B1 ;  /* 0x0000000000017941 */ /* 0x000fea0003800200 */
.L_x_63:
        /* <DEDUP_REMOVED lines=32> */
.L_x_66:
[----:B------:R-:W-:Y:S05]  /*3450*/  BSYNC.RECONVERGENT B1 ;  /* 0x0000000000017941 */ /* 0x000fea0003800200 */
.L_x_65:
        /* <DEDUP_REMOVED lines=32> */
.L_x_68:
[----:B------:R-:W-:Y:S05]  /*3660*/  BSYNC.RECONVERGENT B1 ;  /* 0x0000000000017941 */ /* 0x000fea0003800200 */
.L_x_67:
        /* <DEDUP_REMOVED lines=32> */
.L_x_70:
[----:B------:R-:W-:Y:S05]  /*3870*/  BSYNC.RECONVERGENT B1 ;  /* 0x0000000000017941 */ /* 0x000fea0003800200 */
.L_x_69:
[----:B------:R-:W-:Y:S01]  /*3880*/  UISETP.GE.AND UP0, UPT, UR6, 0xe1, UPT ;  /* 0x000000e10600788c */ /* 0x000fe2000bf06270 */
[----:B------:R-:W-:Y:S02]  /*3890*/  IMAD.MOV.U32 R14, RZ, RZ, R9 ;  /* 0x000000ffff0e7224 */ /* 0x000fe400078e0009 */
[----:B------:R-:W-:Y:S02]  /*38a0*/  IMAD.MOV.U32 R15, RZ, RZ, R0 ;  /* 0x000000ffff0f7224 */ /* 0x000fe400078e0000 */
[----:B------:R-:W-:Y:S02]  /*38b0*/  IMAD.MOV.U32 R2, RZ, RZ, R6 ;  /* 0x000000ffff027224 */ /* 0x000fe400078e0006 */
[----:B------:R-:W-:Y:S02]  /*38c0*/  IMAD.MOV.U32 R3, RZ, RZ, R7 ;  /* 0x000000ffff037224 */ /* 0x000fe400078e0007 */
[----:B------:R-:W-:Y:S05]  /*38d0*/  BRA.U !UP0, `(.L_x_34) ;  /* 0x0000003108e07547 */ /* 0x000fea000b800000 */
[----:B------:R-:W0:Y:S01]  /*38e0*/  S2UR UR5, SR_CgaCtaId ;  /* 0x00000000000579c3 */ /* 0x000e220000008800 */
[----:B------:R-:W-:Y:S02]  /*38f0*/  UMOV UR4, 0x400 ;  /* 0x0000040000047882 */ /* 0x000fe40000000000 */
[----:B0-----:R-:W-:-:S09]  /*3900*/  ULEA UR4, UR5, UR4, 0x18 ;  /* 0x0000000405047291 */ /* 0x001fd2000f8ec0ff */
[----:B------:R-:W0:Y:S04]  /*3910*/  LDS.64 R4, [UR4+0x78] ;  /* 0x00007804ff047984 */ /* 0x000e280008000a00 */
[----:B------:R-:W1:Y:S01]  /*3920*/  LDS.64 R10, [UR4+0x80] ;  /* 0x00008004ff0a7984 */ /* 0x000e620008000a00 */
        /* <DEDUP_REMOVED lines=21> */
.L_x_2:
[----:B------:R-:W1:Y:S01]  /*3a80*/  S2R R0, SR_TID.X ;  /* 0x0000000000007919 */ /* 0x000e620000002100 */
[----:B------:R-:W1:Y:S02]  /*3a90*/  LDC.64 R2, c[0x0][0x380] ;  /* 0x0000e000ff027b82 */ /* 0x000e640000000a00 */
[----:B-1----:R-:W-:-:S05]  /*3aa0*/  IMAD.WIDE.U32 R18, R0, 0x10, R2 ;  /* 0x0000001000127825 */ /* 0x002fca00078e0002 */
[----:B0-----:R-:W2:Y:S04]  /*3ab0*/  LDG.E.64.CONSTANT R20, desc[UR10][R18.64] ;  /* 0x0000000a12147981 */ /* 0x001ea8000c1e9b00 */
[----:B------:R-:W2:Y:S04]  /*3ac0*/  LDG.E.64.CONSTANT R14, desc[UR10][R18.64+0x1000] ;  /* 0x0010000a120e7981 */ /* 0x000ea8000c1e9b00 */
[----:B------:R-:W3:Y:S04]  /*3ad0*/  LDG.E.64.CONSTANT R12, desc[UR10][R18.64+0x8] ;  /* 0x0000080a120c7981 */ /* 0x000ee8000c1e9b00 */
[----:B------:R-:W3:Y:S04]  /*3ae0*/  LDG.E.64.CONSTANT R10, desc[UR10][R18.64+0x1008] ;  /* 0x0010080a120a7981 */ /* 0x000ee8000c1e9b00 */
[----:B------:R-:W4:Y:S04]  /*3af0*/  LDG.E.64.CONSTANT R8, desc[UR10][R18.64+0x2000] ;  /* 0x0020000a12087981 */ /* 0x000f28000c1e9b00 */
[----:B------:R-:W5:Y:S04]  /*3b00*/  LDG.E.64.CONSTANT R6, desc[UR10][R18.64+0x2008] ;  /* 0x0020080a12067981 */ /* 0x000f68000c1e9b00 */
[----:B------:R-:W5:Y:S04]  /*3b10*/  LDG.E.64.CONSTANT R4, desc[UR10][R18.64+0x3000] ;  /* 0x0030000a12047981 */ /* 0x000f68000c1e9b00 */
[----:B------:R-:W5:Y:S04]  /*3b20*/  LDG.E.64.CONSTANT R2, desc[UR10][R18.64+0x3008] ;  /* 0x0030080a12027981 */ /* 0x000f68000c1e9b00 */
[----:B------:R-:W5:Y:S04]  /*3b30*/  LDG.E.64.CONSTANT R16, desc[UR10][R18.64+0x4000] ;  /* 0x0040000a12107981 */ /* 0x000f68000c1e9b00 */
[----:B------:R-:W5:Y:S01]  /*3b40*/  LDG.E.64.CONSTANT R22, desc[UR10][R18.64+0x4008] ;  /* 0x0040080a12167981 */ /* 0x000f62000c1e9b00 */
[----:B------:R-:W-:Y:S01]  /*3b50*/  UISETP.GE.U32.AND UP0, UPT, UR8, 0xa00, UPT ;  /* 0x00000a000800788c */ /* 0x000fe2000bf06070 */
[----:B--2---:R-:W-:-:S14]  /*3b60*/  DSETP.GEU.AND P2, PT, |R20|, |R14|, PT ;  /* 0x4000000e1400722a */ /* 0x004fdc0003f4e200 */
[----:B---3--:R-:W-:-:S04]  /*3b70*/  @P2 ISETP.GE.U32.AND P0, PT, R12, R10, PT ;  /* 0x0000000a0c00220c */ /* 0x008fc80003f06070 */
[----:B------:R-:W-:-:S13]  /*3b80*/  @P2 ISETP.GE.AND.EX P0, PT, R13, R11, PT, P0 ;  /* 0x0000000b0d00220c */ /* 0x000fda0003f06300 */
[----:B------:R-:W-:-:S06]  /*3b90*/  @P2 DSETP.LT.OR P0, PT, |R14|, |R20|, !P0 ;  /* 0x400000140e00222a */ /* 0x000fcc0004701600 */
[----:B------:R-:W-:Y:S02]  /*3ba0*/  @P2 FSEL R20, R20, R14, P0 ;  /* 0x0000000e14142208 */ /* 0x000fe40000000000 */
[----:B------:R-:W-:Y:S02]  /*3bb0*/  @P2 FSEL R21, R21, R15, P0 ;  /* 0x0000000f15152208 */ /* 0x000fe40000000000 */
[----:B------:R-:W-:Y:S01]  /*3bc0*/  @P2 SEL R10, R12, R10, P0 ;  /* 0x0000000a0c0a2207 */ /* 0x000fe20000000000 */
[----:B------:R-:W-:Y:S01]  /*3bd0*/  @P2 IMAD.MOV.U32 R14, RZ, RZ, R20 ;  /* 0x000000ffff0e2224 */ /* 0x000fe200078e0014 */
[----:B------:R-:W-:Y:S01]  /*3be0*/  @P2 SEL R11, R13, R11, P0 ;  /* 0x0000000b0d0b2207 */ /* 0x000fe20000000000 */
[----:B------:R-:W-:-:S06]  /*3bf0*/  @P2 IMAD.MOV.U32 R15, RZ, RZ, R21 ;  /* 0x000000ffff0f2224 */ /* 0x000fcc00078e0015 */
[----:B----4-:R-:W-:-:S14]  /*3c00*/  DSETP.GEU.AND P1, PT, |R14|, |R8|, PT ;  /* 0x400000080e00722a */ /* 0x010fdc0003f2e200 */
[----:B-----5:R-:W-:-:S04]  /*3c10*/  @P1 ISETP.GE.U32.AND P0, PT, R10, R6, PT ;  /* 0x000000060a00120c */ /* 0x020fc80003f06070 */
        /* <DEDUP_REMOVED lines=8> */
[----:B------:R-:W-:-:S14]  /*3ca0*/  DSETP.GEU.AND P2, PT, |R8|, |R4|, PT ;  /* 0x400000040800722a */ /* 0x000fdc0003f4e200 */
[----:B------:R-:W-:-:S04]  /*3cb0*/  @P2 ISETP.GE.U32.AND P0, PT, R6, R2, PT ;  /* 0x000000020600220c */ /* 0x000fc80003f06070 */
        /* <DEDUP_REMOVED lines=15> */
[----:B------:R-:W-:Y:S01]  /*3db0*/  IMAD.MOV.U32 R2, RZ, RZ, RZ ;  /* 0x000000ffff027224 */ /* 0x000fe200078e00ff */
[----:B------:R-:W-:Y:S01]  /*3dc0*/  @P1 SEL R23, R3, R23, P0 ;  /* 0x0000001703171207 */ /* 0x000fe20000000000 */
[----:B------:R-:W-:Y:S02]  /*3dd0*/  IMAD.MOV.U32 R3, RZ, RZ, 0x500 ;  /* 0x00000500ff037424 */ /* 0x000fe400078e00ff */
[----:B------:R-:W-:Y:S02]  /*3de0*/  @P1 IMAD.MOV.U32 R16, RZ, RZ, R4 ;  /* 0x000000ffff101224 */ /* 0x000fe400078e0004 */
[----:B------:R-:W-:Y:S01]  /*3df0*/  @P1 IMAD.MOV.U32 R17, RZ, RZ, R5 ;  /* 0x000000ffff111224 */ /* 0x000fe200078e0005 */
[----:B------:R-:W-:Y:S06]  /*3e00*/  BRA.U !UP0, `(.L_x_71) ;  /* 0x0000000d08987547 */ /* 0x000fec000b800000 */
[----:B------:R-:W-:Y:S01]  /*3e10*/  UIADD3 UR9, UP0, UPT, UR8, -0xa00, URZ ;  /* 0xfffff60008097890 */ /* 0x000fe2000ff1e0ff */
[----:B------:R-:W-:Y:S02]  /*3e20*/  IMAD.MOV.U32 R3, RZ, RZ, 0x500 ;  /* 0x00000500ff037424 */ /* 0x000fe400078e00ff */
[----:B------:R-:W-:Y:S01]  /*3e30*/  IMAD.MOV.U32 R2, RZ, RZ, RZ ;  /* 0x000000ffff027224 */ /* 0x000fe200078e00ff */
[----:B------:R-:W-:Y:S02]  /*3e40*/  ULEA.HI.X.SX32 UR8, UR8, 0xffffffff, 0x1, UP0 ;  /* 0xffffffff08087891 */ /* 0x000fe400080f0eff */
[----:B------:R-:W-:Y:S02]  /*3e50*/  UIMAD.WIDE.U32 UR12, UR9, -0x33333333, URZ ;  /* 0xcccccccd090c78a5 */ /* 0x000fe4000f8e00ff */
[----:B------:R-:W-:Y:S02]  /*3e60*/  UIMAD.WIDE.U32 UR4, UR8, -0x33333333, URZ ;  /* 0xcccccccd080478a5 */ /* 0x000fe4000f8e00ff */
[----:B------:R-:W-:-:S02]  /*3e70*/  UISETP.GE.U32.AND UP1, UPT, UR9, 0x500, UPT ;  /* 0x000005000900788c */ /* 0x000fc4000bf26070 */
[----:B------:R-:W-:Y:S02]  /*3e80*/  UIMAD.WIDE.U32 UR4, UP0, UR9, -0x33333334, UR4 ;  /* 0xcccccccc090478a5 */ /* 0x000fe4000f800004 */
[----:B------:R-:W-:Y:S02]  /*3e90*/  UISETP.GE.U32.AND.EX UP1, UPT, UR8, URZ, UPT, UP1 ;  /* 0x000000ff0800728c */ /* 0x000fe4000bf26110 */
[----:B------:R-:W-:Y:S02]  /*3ea0*/  UIADD3.X UR7, UPT, UPT, URZ, URZ, URZ, UP0, !UPT ;  /* 0x000000ffff077290 */ /* 0x000fe400087fe4ff */
[----:B------:R-:W-:Y:S01]  /*3eb0*/  UIADD3 URZ, UP0, UPT, UR13, UR4, URZ ;  /* 0x000000040dff7290 */ /* 0x000fe2000ff1e0ff */
[----:B------:R-:W-:-:S03]  /*3ec0*/  UMOV UR6, UR5 ;  /* 0x0000000500067c82 */ /* 0x000fc60008000000 */
[----:B------:R-:W-:-:S04]  /*3ed0*/  UIMAD.WIDE.U32.X UR4, UR8, -0x33333334, UR6, UP0 ;  /* 0xcccccccc080478a5 */ /* 0x000fc800080e0406 */
[----:B------:R-:W-:-:S04]  /*3ee0*/  USHF.R.U64 UR6, UR4, 0xa, UR5 ;  /* 0x0000000a04067899 */ /* 0x000fc80008001205 */
[----:B------:R-:W-:-:S04]  /*3ef0*/  ULOP3.LUT UR7, UR6, 0x1, URZ, 0xc0, !UPT ;  /* 0x0000000106077892 */ /* 0x000fc8000f8ec0ff */
[----:B------:R-:W-:-:S04]  /*3f00*/  UISETP.NE.U32.AND UP0, UPT, UR7, 0x1, UPT ;  /* 0x000000010700788c */ /* 0x000fc8000bf05070 */
[----:B------:R-:W-:Y:S01]  /*3f10*/  UISETP.NE.U32.AND.EX UP0, UPT, URZ, URZ, UPT, UP0 ;  /* 0x000000ffff00728c */ /* 0x000fe2000bf05100 */
[----:B------:R-:W-:Y:S10]  /*3f20*/  BRA.U !UP1, `(.L_x_72) ;  /* 0x00000009093c7547 */ /* 0x000ff4000b800000 */
[----:B------:R-:W0:Y:S01]  /*3f30*/  LDCU.64 UR8, c[0x0][0x380] ;  /* 0x00007000ff0877ac */ /* 0x000e220008000a00 */
[----:B------:R-:W-:Y:S02]  /*3f40*/  IMAD.MOV.U32 R3, RZ, RZ, 0x500 ;  /* 0x00000500ff037424 */ /* 0x000fe400078e00ff */
[----:B------:R-:W-:Y:S01]  /*3f50*/  IMAD.MOV.U32 R2, RZ, RZ, RZ ;  /* 0x000000ffff027224 */ /* 0x000fe200078e00ff */
[----:B------:R-:W-:-:S04]  /*3f60*/  UIADD3 UR4, UP1, UPT, UR6, 0x1, URZ ;  /* 0x0000000106047890 */ /* 0x000fc8000ff3e0ff */
[----:B------:R-:W-:Y:S02]  /*3f70*/  ULEA.HI.X UR5, UR5, URZ, URZ, 0x16, UP1 ;  /* 0x000000ff05057291 */ /* 0x000fe400088fb4ff */
[----:B------:R-:W-:Y:S02]  /*3f80*/  ULOP3.LUT UR4, UR4, 0xfffffffe, URZ, 0xc0, !UPT ;  /* 0xfffffffe04047892 */ /* 0x000fe4000f8ec0ff */
[----:B------:R-:W-:Y:S01]  /*3f90*/  ULOP3.LUT UR5, UR5, 0x7fffff, URZ, 0xc0, !UPT ;  /* 0x007fffff05057892 */ /* 0x000fe2000f8ec0ff */
[----:B0-----:R-:W-:-:S04]  /*3fa0*/  LEA R6, P0, R0, UR8, 0x4 ;  /* 0x0000000800067c11 */ /* 0x001fc8000f8020ff */
[----:B------:R-:W-:Y:S02]  /*3fb0*/  IADD3 R6, P1, PT, R6, 0xe008, RZ ;  /* 0x0000e00806067810 */ /* 0x000fe40007f3e0ff */
[----:B------:R-:W-:-:S05]  /*3fc0*/  LEA.HI.X R5, R0, UR9, RZ, 0x4, P0 ;  /* 0x0000000900057c11 */ /* 0x000fca00080f24ff */
[----:B------:R-:W-:-:S07]  /*3fd0*/  IMAD.X R5, RZ, RZ, R5, P1 ;  /* 0x000000ffff057224 */ /* 0x000fce00008e0605 */
.L_x_73:
[----:B------:R-:W-:-:S05]  /*3fe0*/  IMAD.MOV.U32 R4, RZ, RZ, R6 ;  /* 0x000000ffff047224 */ /* 0x000fca00078e0006 */
[----:B------:R-:W2:Y:S04]  /*3ff0*/  LDG.E.64.CONSTANT R12, desc[UR10][R4.64+-0x9008] ;  /* 0xff6ff80a040c7981 */ /* 0x000ea8000c1e9b00 */
[----:B------:R-:W3:Y:S04]  /*4000*/  LDG.E.64.CONSTANT R8, desc[UR10][R4.64+-0x9000] ;  /* 0xff70000a04087981 */ /* 0x000ee8000c1e9b00 */
[----:B------:R-:W4:Y:S04]  /*4010*/  LDG.E.64.CONSTANT R10, desc[UR10][R4.64+-0x8008] ;  /* 0xff7ff80a040a7981 */ /* 0x000f28000c1e9b00 */
[----:B------:R-:W5:Y:S04]  /*4020*/  LDG.E.64.CONSTANT R6, desc[UR10][R4.64+-0x8000] ;  /* 0xff80000a04067981 */ /* 0x000f68000c1e9b00 */
[----:B------:R-:W5:Y:S04]  /*4030*/  LDG.E.64.CONSTANT R26, desc[UR10][R4.64+-0x7008] ;  /* 0xff8ff80a041a7981 */ /* 0x000f68000c1e9b00 */
[----:B------:R-:W5:Y:S04]  /*4040*/  LDG.E.64.CONSTANT R24, desc[UR10][R4.64+-0x7000] ;  /* 0xff90000a04187981 */ /* 0x000f68000c1e9b00 */
[----:B------:R-:W5:Y:S04]  /*4050*/  LDG.E.64.CONSTANT R20, desc[UR10][R4.64+-0x6008] ;  /* 0xff9ff80a04147981 */ /* 0x000f68000c1e9b00 */
[----:B------:R-:W5:Y:S01]  /*4060*/  LDG.E.64.CONSTANT R18, desc[UR10][R4.64+-0x6000] ;  /* 0xffa0000a04127981 */ /* 0x000f62000c1e9b00 */
[----:B--2---:R-:W-:-:S14]  /*4070*/  DSETP.GEU.AND P2, PT, |R16|, |R12|, PT ;  /* 0x4000000c1000722a */ /* 0x004fdc0003f4e200 */
[----:B---3--:R-:W-:-:S04]  /*4080*/  @P2 ISETP.GE.U32.AND P0, PT, R22, R8, PT ;  /* 0x000000081600220c */ /* 0x008fc80003f06070 */
[----:B------:R-:W-:-:S13]  /*4090*/  @P2 ISETP.GE.AND.EX P0, PT, R23, R9, PT, P0 ;  /* 0x000000091700220c */ /* 0x000fda0003f06300 */
[----:B------:R-:W-:-:S06]  /*40a0*/  @P2 DSETP.LT.OR P0, PT, |R12|, |R16|, !P0 ;  /* 0x400000100c00222a */ /* 0x000fcc0004701600 */
[----:B------:R-:W-:Y:S02]  /*40b0*/  @P2 FSEL R17, R17, R13, P0 ;  /* 0x0000000d11112208 */ /* 0x000fe40000000000 */
[----:B------:R-:W-:-:S03]  /*40c0*/  @P2 FSEL R14, R16, R12, P0 ;  /* 0x0000000c100e2208 */ /* 0x000fc60000000000 */
[----:B------:R-:W-:Y:S02]  /*40d0*/  @P2 IMAD.MOV.U32 R13, RZ, RZ, R17 ;  /* 0x000000ffff0d2224 */ /* 0x000fe400078e0011 */
[----:B------:R-:W2:Y:S01]  /*40e0*/  LDG.E.64.CONSTANT R16, desc[UR10][R4.64+-0x5008] ;  /* 0xffaff80a04107981 */ /* 0x000ea2000c1e9b00 */
[----:B------:R-:W-:-:S03]  /*40f0*/  @P2 IMAD.MOV.U32 R12, RZ, RZ, R14 ;  /* 0x000000ffff0c2224 */ /* 0x000fc600078e000e */
[----:B------:R-:W3:Y:S03]  /*4100*/  LDG.E.64.CONSTANT R14, desc[UR10][R4.64+-0x5000] ;  /* 0xffb0000a040e7981 */ /* 0x000ee6000c1e9b00 */
[----:B----4-:R-:W-:Y:S01]  /*4110*/  DSETP.GEU.AND P1, PT, |R12|, |R10|, PT ;  /* 0x4000000a0c00722a */ /* 0x010fe20003f2e200 */
[----:B------:R-:W-:Y:S02]  /*4120*/  @P2 SEL R8, R22, R8, P0 ;  /* 0x0000000816082207 */ /* 0x000fe40000000000 */
[----:B------:R-:W-:Y:S02]  /*4130*/  @P2 SEL R9, R23, R9, P0 ;  /* 0x0000000917092207 */ /* 0x000fe40000000000 */
[----:B------:R-:W4:Y:S09]  /*4140*/  LDG.E.64.CONSTANT R22, desc[UR10][R4.64+-0x4008] ;  /* 0xffbff80a04167981 */ /* 0x000f32000c1e9b00 */
[----:B-----5:R-:W-:-:S04]  /*4150*/  @P1 ISETP.GE.U32.AND P0, PT, R8, R6, PT ;  /* 0x000000060800120c */ /* 0x020fc80003f06070 */
[----:B------:R-:W-:-:S13]  /*4160*/  @P1 ISETP.GE.AND.EX P0, PT, R9, R7, PT, P0 ;  /* 0x000000070900120c */ /* 0x000fda0003f06300 */
[----:B------:R-:W-:-:S06]  /*4170*/  @P1 DSETP.LT.OR P0, PT, |R10|, |R12|, !P0 ;  /* 0x4000000c0a00122a */ /* 0x000fcc0004701600 */
[----:B------:R-:W-:Y:S02]  /*4180*/  @P1 FSEL R12, R12, R10, P0 ;  /* 0x0000000a0c0c1208 */ /* 0x000fe40000000000 */
[----:B------:R-:W-:-:S03]  /*4190*/  @P1 FSEL R13, R13, R11, P0 ;  /* 0x0000000b0d0d1208 */ /* 0x000fc60000000000 */
[----:B------:R-:W-:Y:S02]  /*41a0*/  @P1 IMAD.MOV.U32 R10, RZ, RZ, R12 ;  /* 0x000000ffff0a1224 */ /* 0x000fe400078e000c */
[----:B------:R-:W-:Y:S02]  /*41b0*/  @P1 IMAD.MOV.U32 R11, RZ, RZ, R13 ;  /* 0x000000ffff0b1224 */ /* 0x000fe400078e000d */
[----:B------:R-:W5:Y:S04]  /*41c0*/  LDG.E.64.CONSTANT R12, desc[UR10][R4.64+-0x4000] ;  /* 0xffc0000a040c7981 */ /* 0x000f68000c1e9b00 */
[----:B------:R-:W-:Y:S01]  /*41d0*/  DSETP.GEU.AND P2, PT, |R10|, |R26|, PT ;  /* 0x4000001a0a00722a */ /* 0x000fe20003f4e200 */
[----:B------:R-:W-:Y:S02]  /*41e0*/  @P1 SEL R6, R8, R6, P0 ;  /* 0x0000000608061207 */ /* 0x000fe40000000000 */
[----:B------:R-:W-:-:S11]  /*41f0*/  @P1 SEL R7, R9, R7, P0 ;  /* 0x0000000709071207 */ /* 0x000fd60000000000 */
[----:B------:R-:W-:-:S04]  /*4200*/  @P2 ISETP.GE.U32.AND P0, PT, R6, R24, PT ;  /* 0x000000180600220c */ /* 0x000fc80003f06070 */
[----:B------:R-:W-:-:S13]  /*4210*/  @P2 ISETP.GE.AND.EX P0, PT, R7, R25, PT, P0 ;  /* 0x000000190700220c */ /* 0x000fda0003f06300 */
[----:B------:R-:W-:-:S06]  /*4220*/  @P2 DSETP.LT.OR P0, PT, |R26|, |R10|, !P0 ;  /* 0x4000000a1a00222a */ /* 0x000fcc0004701600 */
[----:B------:R-:W-:Y:S02]  /*4230*/  @P2 FSEL R8, R10, R26, P0 ;  /* 0x0000001a0a082208 */ /* 0x000fe40000000000 */
[----:B------:R-:W-:-:S03]  /*4240*/  @P2 FSEL R11, R11, R27, P0 ;  /* 0x0000001b0b0b2208 */ /* 0x000fc60000000000 */
[----:B------:R-:W-:Y:S02]  /*4250*/  @P2 IMAD.MOV.U32 R26, RZ, RZ, R8 ;  /* 0x000000ffff1a2224 */ /* 0x000fe400078e0008 */
[----:B------:R-:W-:Y:S01]  /*4260*/  @P2 IMAD.MOV.U32 R27, RZ, RZ, R11 ;  /* 0x000000ffff1b2224 */ /* 0x000fe200078e000b */
[----:B------:R-:W5:Y:S04]  /*4270*/  LDG.E.64.CONSTANT R8, desc[UR10][R4.64+-0x3000] ;  /* 0xffd0000a04087981 */ /* 0x000f68000c1e9b00 */
[----:B------:R-:W5:Y:S01]  /*4280*/  LDG.E.64.CONSTANT R10, desc[UR10][R4.64+-0x3008] ;  /* 0xffcff80a040a7981 */ /* 0x000f62000c1e9b00 */
        /* <DEDUP_REMOVED lines=10> */
[----:B------:R-:W5:Y:S01]  /*4330*/  LDG.E.64.CONSTANT R6, desc[UR10][R4.64+-0x2008] ;  /* 0xffdff80a04067981 */ /* 0x000f62000c1e9b00 */
[----:B------:R-:W-:Y:S02]  /*4340*/  @P1 SEL R18, R24, R18, P0 ;  /* 0x0000001218121207 */ /* 0x000fe40000000000 */
[----:B------:R-:W-:Y:S02]  /*4350*/  @P1 SEL R19, R25, R19, P0 ;  /* 0x0000001319131207 */ /* 0x000fe40000000000 */
        /* <DEDUP_REMOVED lines=8> */
[----:B------:R-:W-:Y:S02]  /*43e0*/  @P2 IMAD.MOV.U32 R17, RZ, RZ, R21 ;  /* 0x000000ffff112224 */ /* 0x000fe400078e0015 */
[----:B------:R-:W2:Y:S04]  /*43f0*/  LDG.E.64.CONSTANT R20, desc[UR10][R4.64+-0x1008] ;  /* 0xffeff80a04147981 */ /* 0x000ea8000c1e9b00 */
[----:B----4-:R-:W-:Y:S01]  /*4400*/  DSETP.GEU.AND P1, PT, |R16|, |R22|, PT ;  /* 0x400000161000722a */ /* 0x010fe20003f2e200 */
[----:B------:R-:W-:Y:S02]  /*4410*/  @P2 SEL R14, R18, R14, P0 ;  /* 0x0000000e120e2207 */ /* 0x000fe40000000000 */
[----:B------:R-:W-:-:S02]  /*4420*/  @P2 SEL R15, R19, R15, P0 ;  /* 0x0000000f130f2207 */ /* 0x000fc40000000000 */
[----:B------:R-:W3:Y:S09]  /*4430*/  LDG.E.64.CONSTANT R18, desc[UR10][R4.64+-0x1000] ;  /* 0xfff0000a04127981 */ /* 0x000ef2000c1e9b00 */
[----:B-----5:R-:W-:-:S04]  /*4440*/  @P1 ISETP.GE.U32.AND P0, PT, R14, R12, PT ;  /* 0x0000000c0e00120c */ /* 0x020fc80003f06070 */
[----:B------:R-:W-:Y:S01]  /*4450*/  @P1 ISETP.GE.AND.EX P0, PT, R15, R13, PT, P0 ;  /* 0x0000000d0f00120c */ /* 0x000fe20003f06300 */
[----:B------:R-:W-:Y:S02]  /*4460*/  IMAD.MOV.U32 R26, RZ, RZ, R22 ;  /* 0x000000ffff1a7224 */ /* 0x000fe400078e0016 */
[----:B------:R-:W-:-:S10]  /*4470*/  IMAD.MOV.U32 R27, RZ, RZ, R23 ;  /* 0x000000ffff1b7224 */ /* 0x000fd400078e0017 */
[----:B------:R-:W-:Y:S01]  /*4480*/  @P1 DSETP.LT.OR P0, PT, |R22|, |R16|, !P0 ;  /* 0x400000101600122a */ /* 0x000fe20004701600 */
[----:B------:R-:W4:Y:S05]  /*4490*/  LDG.E.64.CONSTANT R22, desc[UR10][R4.64] ;  /* 0x0000000a04167981 */ /* 0x000f2a000c1e9b00 */
        /* <DEDUP_REMOVED lines=14> */
[----:B------:R-:W-:-:S06]  /*4580*/  @P2 IMAD.MOV.U32 R11, RZ, RZ, R27 ;  /* 0x000000ffff0b2224 */ /* 0x000fcc00078e001b */
        /* <DEDUP_REMOVED lines=10> */
[----:B------:R-:W-:Y:S02]  /*4630*/  @P1 SEL R24, R8, R24, P0 ;  /* 0x0000001808181207 */ /* 0x000fe40000000000 */
[----:B------:R-:W-:Y:S01]  /*4640*/  @P1 SEL R25, R9, R25, P0 ;  /* 0x0000001909191207 */ /* 0x000fe20000000000 */
[----:B------:R-:W-:-:S04]  /*4650*/  UIADD3 UR4, UP1, UPT, UR4, -0x2, URZ ;  /* 0xfffffffe04047890 */ /* 0x000fc8000ff3e0ff */
[----:B------:R-:W-:Y:S02]  /*4660*/  UIADD3.X UR5, UPT, UPT, UR5, -0x1, URZ, UP1, !UPT ;  /* 0xffffffff05057890 */ /* 0x000fe40008ffe4ff */
[----:B------:R-:W-:-:S04]  /*4670*/  UISETP.NE.U32.AND UP1, UPT, UR4, URZ, UPT ;  /* 0x000000ff0400728c */ /* 0x000fc8000bf25070 */
[----:B------:R-:W-:Y:S01]  /*4680*/  UISETP.NE.AND.EX UP1, UPT, UR5, URZ, UPT, UP1 ;  /* 0x000000ff0500728c */ /* 0x000fe2000bf25310 */
[----:B--2---:R-:W-:-:S14]  /*4690*/  DSETP.GEU.AND P2, PT, |R6|, |R20|, PT ;  /* 0x400000140600722a */ /* 0x004fdc0003f4e200 */
[----:B---3--:R-:W-:-:S04]  /*46a0*/  @P2 ISETP.GE.U32.AND P0, PT, R24, R18, PT ;  /* 0x000000121800220c */ /* 0x008fc80003f06070 */
[----:B------:R-:W-:-:S13]  /*46b0*/  @P2 ISETP.GE.AND.EX P0, PT, R25, R19, PT, P0 ;  /* 0x000000131900220c */ /* 0x000fda0003f06300 */
[----:B------:R-:W-:-:S06]  /*46c0*/  @P2 DSETP.LT.OR P0, PT, |R20|, |R6|, !P0 ;  /* 0x400000061400222a */ /* 0x000fcc0004701600 */
[----:B------:R-:W-:Y:S02]  /*46d0*/  @P2 FSEL R6, R6, R20, P0 ;  /* 0x0000001406062208 */ /* 0x000fe40000000000 */
[----:B------:R-:W-:-:S03]  /*46e0*/  @P2 FSEL R7, R7, R21, P0 ;  /* 0x0000001507072208 */ /* 0x000fc60000000000 */
[----:B------:R-:W-:Y:S02]  /*46f0*/  @P2 IMAD.MOV.U32 R20, RZ, RZ, R6 ;  /* 0x000000ffff142224 */ /* 0x000fe400078e0006 */
[----:B------:R-:W-:-:S06]  /*4700*/  @P2 IMAD.MOV.U32 R21, RZ, RZ, R7 ;  /* 0x000000ffff152224 */ /* 0x000fcc00078e0007 */
[----:B-----5:R-:W-:Y:S01]  /*4710*/  DSETP.GEU.AND P1, PT, |R20|, |R16|, PT ;  /* 0x400000101400722a */ /* 0x020fe20003f2e200 */
[----:B------:R-:W-:Y:S02]  /*4720*/  @P2 SEL R18, R24, R18, P0 ;  /* 0x0000001218122207 */ /* 0x000fe40000000000 */
[----:B------:R-:W-:-:S11]  /*4730*/  @P2 SEL R19, R25, R19, P0 ;  /* 0x0000001319132207 */ /* 0x000fd60000000000 */
[----:B----4-:R-:W-:-:S04]  /*4740*/  @P1 ISETP.GE.U32.AND P0, PT, R18, R22, PT ;  /* 0x000000161200120c */ /* 0x010fc80003f06070 */
[----:B------:R-:W-:Y:S02]  /*4750*/  @P1 ISETP.GE.AND.EX P0, PT, R19, R23, PT, P0 ;  /* 0x000000171300120c */ /* 0x000fe40003f06300 */
[----:B------:R-:W-:-:S05]  /*4760*/  IADD3 R6, P2, PT, R4, 0xa000, RZ ;  /* 0x0000a00004067810 */ /* 0x000fca0007f5e0ff */
[----:B------:R-:W-:-:S06]  /*4770*/  IMAD.X R5, RZ, RZ, R5, P2 ;  /* 0x000000ffff057224 */ /* 0x000fcc00010e0605 */
[----:B------:R-:W-:Y:S01]  /*4780*/  @P1 DSETP.LT.OR P0, PT, |R16|, |R20|, !P0 ;  /* 0x400000141000122a */ /* 0x000fe20004701600 */
[----:B------:R-:W-:-:S05]  /*4790*/  IADD3 R3, P2, PT, R3, 0xa00, RZ ;  /* 0x00000a0003037810 */ /* 0x000fca0007f5e0ff */
[----:B------:R-:W-:Y:S02]  /*47a0*/  @P1 FSEL R4, R20, R16, P0 ;  /* 0x0000001014041208 */ /* 0x000fe40000000000 */
[----:B------:R-:W-:Y:S01]  /*47b0*/  @P1 FSEL R21, R21, R17, P0 ;  /* 0x0000001115151208 */ /* 0x000fe20000000000 */
[----:B------:R-:W-:Y:S01]  /*47c0*/  IMAD.X R2, RZ, RZ, R2, P2 ;  /* 0x000000ffff027224 */ /* 0x000fe200010e0602 */
[----:B------:R-:W-:Y:S01]  /*47d0*/  @P1 SEL R22, R18, R22, P0 ;  /* 0x0000001612161207 */ /* 0x000fe20000000000 */
[----:B------:R-:W-:Y:S01]  /*47e0*/  @P1 IMAD.MOV.U32 R16, RZ, RZ, R4 ;  /* 0x000000ffff101224 */ /* 0x000fe200078e0004 */
[----:B------:R-:W-:Y:S01]  /*47f0*/  @P1 SEL R23, R19, R23, P0 ;  /* 0x0000001713171207 */ /* 0x000fe20000000000 */
[----:B------:R-:W-:Y:S01]  /*4800*/  @P1 IMAD.MOV.U32 R17, RZ, RZ, R21 ;  /* 0x000000ffff111224 */ /* 0x000fe200078e0015 */
[----:B------:R-:W-:Y:S06]  /*4810*/  BRA.U UP1, `(.L_x_73) ;  /* 0xfffffff501f07547 */ /* 0x000fec000b83ffff */
.L_x_72:
[----:B------:R-:W-:Y:S05]  /*4820*/  BRA.U !UP0, `(.L_x_71) ;  /* 0x0000000508107547 */ /* 0x000fea000b800000 */
[----:B------:R-:W0:Y:S02]  /*4830*/  LDC.64 R4, c[0x0][0x380] ;  /* 0x0000e000ff047b82 */ /* 0x000e240000000a00 */
[----:B0-----:R-:W-:-:S03]  /*4840*/  IMAD.WIDE.U32 R4, R0, 0x10, R4 ;  /* 0x0000001000047825 */ /* 0x001fc600078e0004 */
[----:B------:R-:W-:-:S04]  /*4850*/  LEA R24, P0, R3, R4, 0x4 ;  /* 0x0000000403187211 */ /* 0x000fc800078020ff */
[----:B------:R-:W-:-:S05]  /*4860*/  LEA.HI.X R25, R3, R5, R2, 0x4, P0 ;  /* 0x0000000503197211 */ /* 0x000fca00000f2402 */
[----:B------:R-:W2:Y:S04]  /*4870*/  LDG.E.64.CONSTANT R20, desc[UR10][R24.64] ;  /* 0x0000000a18147981 */ /* 0x000ea8000c1e9b00 */
[----:B------:R-:W3:Y:S04]  /*4880*/  LDG.E.64.CONSTANT R18, desc[UR10][R24.64+0x8] ;  /* 0x0000080a18127981 */ /* 0x000ee8000c1e9b00 */
[----:B------:R-:W4:Y:S04]  /*4890*/  LDG.E.64.CONSTANT R14, desc[UR10][R24.64+0x1000] ;  /* 0x0010000a180e7981 */ /* 0x000f28000c1e9b00 */
[----:B------:R-:W5:Y:S04]  /*48a0*/  LDG.E.64.CONSTANT R12, desc[UR10][R24.64+0x1008] ;  /* 0x0010080a180c7981 */ /* 0x000f68000c1e9b00 */
        /* <DEDUP_REMOVED lines=16> */
[----:B------:R-:W-:-:S11]  /*49b0*/  @P2 SEL R19, R23, R19, P0 ;  /* 0x0000001317132207 */ /* 0x000fd60000000000 */
[----:B-----5:R-:W-:-:S04]  /*49c0*/  @P1 ISETP.GE.U32.AND P0, PT, R18, R12, PT ;  /* 0x0000000c1200120c */ /* 0x020fc80003f06070 */
        /* <DEDUP_REMOVED lines=27> */
[----:B------:R-:W-:Y:S02]  /*4b80*/  @P1 SEL R5, R9, R5, P0 ;  /* 0x0000000509051207 */ /* 0x000fe40000000000 */
[----:B------:R-:W-:-:S05]  /*4b90*/  IADD3 R3, P1, PT, R3, 0x500, RZ ;  /* 0x0000050003037810 */ /* 0x000fca0007f3e0ff */
[----:B------:R-:W-:Y:S01]  /*4ba0*/  IMAD.X R2, RZ, RZ, R2, P1 ;  /* 0x000000ffff027224 */ /* 0x000fe200008e0602 */
[----:B--2---:R-:W-:-:S14]  /*4bb0*/  DSETP.GEU.AND P2, PT, |R6|, |R16|, PT ;  /* 0x400000100600722a */ /* 0x004fdc0003f4e200 */
[----:B------:R-:W-:-:S04]  /*4bc0*/  @P2 ISETP.GE.U32.AND P0, PT, R4, R26, PT ;  /* 0x0000001a0400220c */ /* 0x000fc80003f06070 */
[----:B------:R-:W-:-:S13]  /*4bd0*/  @P2 ISETP.GE.AND.EX P0, PT, R5, R27, PT, P0 ;  /* 0x0000001b0500220c */ /* 0x000fda0003f06300 */
[----:B------:R-:W-:-:S06]  /*4be0*/  @P2 DSETP.LT.OR P0, PT, |R16|, |R6|, !P0 ;  /* 0x400000061000222a */ /* 0x000fcc0004701600 */
[----:B------:R-:W-:Y:S02]  /*4bf0*/  @P2 FSEL R6, R6, R16, P0 ;  /* 0x0000001006062208 */ /* 0x000fe40000000000 */
[----:B------:R-:W-:Y:S02]  /*4c00*/  @P2 FSEL R7, R7, R17, P0 ;  /* 0x0000001107072208 */ /* 0x000fe40000000000 */
[----:B------:R-:W-:Y:S02]  /*4c10*/  @P2 SEL R26, R4, R26, P0 ;  /* 0x0000001a041a2207 */ /* 0x000fe40000000000 */
[----:B------:R-:W-:Y:S01]  /*4c20*/  @P2 SEL R27, R5, R27, P0 ;  /* 0x0000001b051b2207 */ /* 0x000fe20000000000 */
[----:B------:R-:W-:Y:S02]  /*4c30*/  @P2 IMAD.MOV.U32 R16, RZ, RZ, R6 ;  /* 0x000000ffff102224 */ /* 0x000fe400078e0006 */
[----:B------:R-:W-:Y:S02]  /*4c40*/  @P2 IMAD.MOV.U32 R17, RZ, RZ, R7 ;  /* 0x000000ffff112224 */ /* 0x000fe400078e0007 */
[----:B------:R-:W-:-:S02]  /*4c50*/  IMAD.MOV.U32 R22, RZ, RZ, R26 ;  /* 0x000000ffff167224 */ /* 0x000fc400078e001a */
[----:B------:R-:W-:-:S07]  /*4c60*/  IMAD.MOV.U32 R23, RZ, RZ, R27 ;  /* 0x000000ffff177224 */ /* 0x000fce00078e001b */
.L_x_71:
[----:B------:R-:W0:Y:S02]  /*4c70*/  LDCU UR4, c[0x0][0x390] ;  /* 0x00007200ff0477ac */ /* 0x000e240008000800 */
[----:B0-----:R-:W-:Y:S02]  /*4c80*/  USHF.R.S32.HI UR5, URZ, 0x1f, UR4 ;  /* 0x0000001fff057899 */ /* 0x001fe40008011404 */
[----:B------:R-:W-:-:S04]  /*4c90*/  ISETP.GE.U32.AND P0, PT, R3, UR4, PT ;  /* 0x0000000403007c0c */ /* 0x000fc8000bf06070 */
[----:B------:R-:W-:-:S13]  /*4ca0*/  ISETP.GE.AND.EX P0, PT, R2, UR5, PT, P0 ;  /* 0x0000000502007c0c */ /* 0x000fda000bf06300 */
[----:B------:R-:W-:Y:S05]  /*4cb0*/  @P0 BRA `(.L_x_74) ;  /* 0x00000008009c0947 */ /* 0x000fea0003800000 */
[----:B------:R-:W-:Y:S01]  /*4cc0*/  IADD3 R21, PT, PT, -R3, UR4, RZ ;  /* 0x0000000403157c10 */ /* 0x000fe2000fffe1ff */
[----:B------:R-:W-:Y:S03]  /*4cd0*/  BSSY.RECONVERGENT B1, `(.L_x_74) ;  /* 0x00000a5000017945 */ /* 0x000fe60003800200 */
[----:B------:R-:W-:-:S13]  /*4ce0*/  ISETP.GE.AND P0, PT, R0, R21, PT ;  /* 0x000000150000720c */ /* 0x000fda0003f06270 */
[----:B------:R-:W-:Y:S05]  /*4cf0*/  @P0 BRA `(.L_x_75) ;  /* 0x0000000800880947 */ /* 0x000fea0003800000 */
[----:B------:R-:W-:Y:S01]  /*4d00*/  LOP3.LUT R12, RZ, R0, RZ, 0x33, !PT ;  /* 0x00000000ff0c7212 */ /* 0x000fe200078e33ff */
[----:B------:R-:W-:Y:S01]  /*4d10*/  BSSY.RECONVERGENT B2, `(.L_x_76) ;  /* 0x0000032000027945 */ /* 0x000fe20003800200 */
[----:B------:R-:W-:Y:S02]  /*4d20*/  IMAD.MOV.U32 R20, RZ, RZ, R0 ;  /* 0x000000ffff147224 */ /* 0x000fe400078e0000 */
[----:B------:R-:W-:-:S04]  /*4d30*/  IADD3 R12, PT, PT, -R3, UR4, R12 ;  /* 0x00000004030c7c10 */ /* 0x000fc8000fffe10c */
[----:B------:R-:W-:-:S04]  /*4d40*/  LOP3.LUT R4, R12, 0x300, RZ, 0xc0, !PT ;  /* 0x000003000c047812 */ /* 0x000fc800078ec0ff */
[----:B------:R-:W-:-:S13]  /*4d50*/  ISETP.NE.AND P0, PT, R4, 0x300, PT ;  /* 0x000003000400780c */ /* 0x000fda0003f05270 */
[----:B------:R-:W-:Y:S05]  /*4d60*/  @!P0 BRA `(.L_x_77) ;  /* 0x0000000000b08947 */ /* 0x000fea0003800000 */
[----:B------:R-:W0:Y:S01]  /*4d70*/  LDCU.64 UR6, c[0x0][0x380] ;  /* 0x00007000ff0677ac */ /* 0x000e220008000a00 */
[----:B------:R-:W-:Y:S01]  /*4d80*/  IADD3 R5, P0, PT, R0, R3, RZ ;  /* 0x0000000300057210 */ /* 0x000fe20007f1e0ff */
[----:B------:R-:W-:Y:S01]  /*4d90*/  IMAD.MOV.U32 R20, RZ, RZ, R0 ;  /* 0x000000ffff147224 */ /* 0x000fe200078e0000 */
[----:B------:R-:W-:-:S03]  /*4da0*/  LEA.HI R4, R12, 0x1, RZ, 0x18 ;  /* 0x000000010c047811 */ /* 0x000fc600078fc0ff */
[----:B------:R-:W-:Y:S01]  /*4db0*/  IMAD.X R6, RZ, RZ, R2, P0 ;  /* 0x000000ffff067224 */ /* 0x000fe200000e0602 */
[----:B------:R-:W-:-:S05]  /*4dc0*/  LOP3.LUT R4, R4, 0x3, RZ, 0xc0, !PT ;  /* 0x0000000304047812 */ /* 0x000fca00078ec0ff */
[----:B------:R-:W-:Y:S01]  /*4dd0*/  IMAD.MOV R13, RZ, RZ, -R4 ;  /* 0x000000ffff0d7224 */ /* 0x000fe200078e0a04 */
[----:B0-----:R-:W-:-:S04]  /*4de0*/  LEA R14, P1, R5, UR6, 0x4 ;  /* 0x00000006050e7c11 */ /* 0x001fc8000f8220ff */
[----:B------:R-:W-:-:S09]  /*4df0*/  LEA.HI.X R5, R5, UR7, R6, 0x4, P1 ;  /* 0x0000000705057c11 */ /* 0x000fd200088f2406 */
.L_x_80:
[----:B------:R-:W-:-:S05]  /*4e00*/  IMAD.MOV.U32 R4, RZ, RZ, R14 ;  /* 0x000000ffff047224 */ /* 0x000fca00078e000e */
[----:B------:R-:W2:Y:S04]  /*4e10*/  LDG.E.64.CONSTANT R8, desc[UR10][R4.64] ;  /* 0x0000000a04087981 */ /* 0x000ea8000c1e9b00 */
[----:B------:R-:W3:Y:S01]  /*4e20*/  LDG.E.64.CONSTANT R6, desc[UR10][R4.64+0x8] ;  /* 0x0000080a04067981 */ /* 0x000ee2000c1e9b00 */
[----:B------:R-:W-:Y:S01]  /*4e30*/  VIADD R13, R13, 0x1 ;  /* 0x000000010d0d7836 */ /* 0x000fe20000000000 */
[----:B------:R-:W-:Y:S01]  /*4e40*/  BSSY.RECONVERGENT B3, `(.L_x_78) ;  /* 0x000001b000037945 */ /* 0x000fe20003800200 */
[----:B------:R-:W-:Y:S01]  /*4e50*/  IMAD.MOV.U32 R15, RZ, RZ, R22 ;  /* 0x000000ffff0f7224 */ /* 0x000fe200078e0016 */
        /* <DEDUP_REMOVED lines=25> */
.L_x_79:
[----:B------:R-:W-:Y:S05]  /*4ff0*/  BSYNC.RECONVERGENT B3 ;  /* 0x0000000000037941 */ /* 0x000fea0003800200 */
.L_x_78:
[----:B------:R-:W-:Y:S02]  /*5000*/  IMAD.X R5, RZ, RZ, R5, P3 ;  /* 0x000000ffff057224 */ /* 0x000fe400018e0605 */
[----:B------:R-:W-:Y:S01]  /*5010*/  VIADD R20, R20, 0x100 ;  /* 0x0000010014147836 */ /* 0x000fe20000000000 */
[----:B------:R-:W-:Y:S06]  /*5020*/  @P2 BRA `(.L_x_80) ;  /* 0xfffffffc00742947 */ /* 0x000fec000383ffff */
.L_x_77:
[----:B------:R-:W-:Y:S05]  /*5030*/  BSYNC.RECONVERGENT B2 ;  /* 0x0000000000027941 */ /* 0x000fea0003800200 */
.L_x_76:
[----:B------:R-:W-:-:S13]  /*5040*/  ISETP.GE.U32.AND P0, PT, R12, 0x300, PT ;  /* 0x000003000c00780c */ /* 0x000fda0003f06070 */
[----:B------:R-:W-:Y:S05]  /*5050*/  @!P0 BRA `(.L_x_75) ;  /* 0x0000000400b08947 */ /* 0x000fea0003800000 */
[----:B------:R-:W0:Y:S01]  /*5060*/  LDCU.64 UR6, c[0x0][0x380] ;  /* 0x00007000ff0677ac */ /* 0x000e220008000a00 */
[----:B------:R-:W-:-:S05]  /*5070*/  IADD3 R3, P0, PT, R20, R3, RZ ;  /* 0x0000000314037210 */ /* 0x000fca0007f1e0ff */
[----:B------:R-:W-:Y:S01]  /*5080*/  IMAD.X R2, RZ, RZ, R2, P0 ;  /* 0x000000ffff027224 */ /* 0x000fe200000e0602 */
[----:B0-----:R-:W-:-:S04]  /*5090*/  LEA R8, P1, R3, UR6, 0x4 ;  /* 0x0000000603087c11 */ /* 0x001fc8000f8220ff */
[----:B------:R-:W-:Y:S02]  /*50a0*/  IADD3 R8, P0, PT, R8, 0x3008, RZ ;  /* 0x0000300808087810 */ /* 0x000fe40007f1e0ff */
[----:B------:R-:W-:-:S05]  /*50b0*/  LEA.HI.X R9, R3, UR7, R2, 0x4, P1 ;  /* 0x0000000703097c11 */ /* 0x000fca00088f2402 */
[----:B------:R-:W-:-:S07]  /*50c0*/  IMAD.X R9, RZ, RZ, R9, P0 ;  /* 0x000000ffff097224 */ /* 0x000fce00000e0609 */
.L_x_89:
[----:B------:R-:W2:Y:S04]  /*50d0*/  LDG.E.64.CONSTANT R10, desc[UR10][R8.64+-0x3008] ;  /* 0xffcff80a080a7981 */ /* 0x000ea8000c1e9b00 */
[----:B------:R-:W3:Y:S04]  /*50e0*/  LDG.E.64.CONSTANT R12, desc[UR10][R8.64+-0x3000] ;  /* 0xffd0000a080c7981 */ /* 0x000ee8000c1e9b00 */
[----:B------:R0:W5:Y:S04]  /*50f0*/  LDG.E.64.CONSTANT R6, desc[UR10][R8.64+-0x2008] ;  /* 0xffdff80a08067981 */ /* 0x000168000c1e9b00 */
        /* <DEDUP_REMOVED lines=22> */
.L_x_82:
[----:B------:R-:W-:Y:S05]  /*5260*/  BSYNC.RECONVERGENT B2 ;  /* 0x0000000000027941 */ /* 0x000fea0003800200 */
.L_x_81:
        /* <DEDUP_REMOVED lines=25> */
.L_x_84:
[----:B------:R-:W-:Y:S05]  /*5400*/  BSYNC.RECONVERGENT B2 ;  /* 0x0000000000027941 */ /* 0x000fea0003800200 */
.L_x_83:
        /* <DEDUP_REMOVED lines=21> */
.L_x_86:
[----:B------:R-:W-:Y:S05]  /*5560*/  BSYNC.RECONVERGENT B2 ;  /* 0x0000000000027941 */ /* 0x000fea0003800200 */
.L_x_85:
        /* <DEDUP_REMOVED lines=21> */
.L_x_88:
[----:B------:R-:W-:Y:S05]  /*56c0*/  BSYNC.RECONVERGENT B2 ;  /* 0x0000000000027941 */ /* 0x000fea0003800200 */
.L_x_87:
[----:B------:R-:W-:Y:S01]  /*56d0*/  VIADD R20, R20, 0x400 ;  /* 0x0000040014147836 */ /* 0x000fe20000000000 */
[----:B------:R-:W-:-:S04]  /*56e0*/  IADD3 R8, P1, PT, R8, 0x4000, RZ ;  /* 0x0000400008087810 */ /* 0x000fc80007f3e0ff */
[----:B------:R-:W-:Y:S01]  /*56f0*/  ISETP.GE.AND P0, PT, R20, R21, PT ;  /* 0x000000151400720c */ /* 0x000fe20003f06270 */
[----:B------:R-:W-:-:S12]  /*5700*/  IMAD.X R9, RZ, RZ, R9, P1 ;  /* 0x000000ffff097224 */ /* 0x000fd800008e0609 */
[----:B------:R-:W-:Y:S05]  /*5710*/  @!P0 BRA `(.L_x_89) ;  /* 0xfffffff8006c8947 */ /* 0x000fea000383ffff */
.L_x_75:
[----:B------:R-:W-:Y:S05]  /*5720*/  BSYNC.RECONVERGENT B1 ;  /* 0x0000000000017941 */ /* 0x000fea0003800200 */
.L_x_74:
[----:B------:R-:W0:Y:S01]  /*5730*/  S2R R8, SR_LANEID ;  /* 0x0000000000087919 */ /* 0x000e220000000000 */
[----:B------:R-:W-:Y:S01]  /*5740*/  BSSY.RECONVERGENT B1, `(.L_x_90) ;  /* 0x000001f000017945 */ /* 0x000fe20003800200 */
[----:B------:R-:W-:Y:S01]  /*5750*/  IMAD.MOV.U32 R11, RZ, RZ, R22 ;  /* 0x000000ffff0b7224 */ /* 0x000fe200078e0016 */
[----:B------:R1:W2:Y:S01]  /*5760*/  SHFL.DOWN PT, R4, R16, 0x1, 0x1f ;  /* 0x08201f0010047f89 */ /* 0x0002a200000e0000 */
[----:B------:R-:W-:Y:S02]  /*5770*/  IMAD.MOV.U32 R12, RZ, RZ, R23 ;  /* 0x000000ffff0c7224 */ /* 0x000fe400078e0017 */
[----:B------:R-:W-:Y:S01]  /*5780*/  IMAD.MOV.U32 R2, RZ, RZ, R16 ;  /* 0x000000ffff027224 */ /* 0x000fe200078e0010 */
[----:B------:R1:W3:Y:S01]  /*5790*/  SHFL.DOWN PT, R5, R17, 0x1, 0x1f ;  /* 0x08201f0011057f89 */ /* 0x0002e200000e0000 */
        /* <DEDUP_REMOVED lines=25> */
.L_x_91:
[----:B------:R-:W-:Y:S05]  /*5930*/  BSYNC.RECONVERGENT B1 ;  /* 0x0000000000017941 */ /* 0x000fea0003800200 */
.L_x_90:
        /* <DEDUP_REMOVED lines=31> */
.L_x_93:
[----:B------:R-:W-:Y:S05]  /*5b30*/  BSYNC.RECONVERGENT B1 ;  /* 0x0000000000017941 */ /* 0x000fea0003800200 */
.L_x_92:
[----:B------:R-:W-:Y:S01]  /*5b40*/  ISETP.GT.AND P0, PT, R8, 0x1b, PT ;  /* 0x0000001b0800780c */ /* 0x000fe20003f04270 */
[----:B-1----:R1:W1:Y:S01]  /*5b50*/  SHFL.DOWN PT, R6, R4, 0x4, 0x1f ;  /* 0x08801f0004067f89 */ /* 0x00226200000e0000 */
[----:B------:R-:W-:Y:S01]  /*5b60*/  BSSY.RECONVERGENT B1, `(.L_x_94) ;  /* 0x000001d000017945 */ /* 0x000fe20003800200 */
[----:B0-----:R-:W-:Y:S02]  /*5b70*/  IMAD.MOV.U32 R11, RZ, RZ, R9 ;  /* 0x000000ffff0b7224 */ /* 0x001fe400078e0009 */
[----:B--2---:R0:W2:Y:S01]  /*5b80*/  SHFL.DOWN PT, R7, R5, 0x4, 0x1f ;  /* 0x08801f0005077f89 */ /* 0x0040a200000e0000 */
[----:B------:R-:W-:Y:S02]  /*5b90*/  IMAD.MOV.U32 R12, RZ, RZ, R10 ;  /* 0x000000ffff0c7224 */ /* 0x000fe400078e000a */
[----:B------:R-:W-:Y:S01]  /*5ba0*/  IMAD.MOV.U32 R2, RZ, RZ, R4 ;  /* 0x000000ffff027224 */ /* 0x000fe200078e0004 */
[----:B---3--:R0:W3:Y:S01]  /*5bb0*/  SHFL.DOWN PT, R14, R9, 0x4, 0x1f ;  /* 0x08801f00090e7f89 */ /* 0x0080e200000e0000 */
[----:B------:R-:W-:-:S03]  /*5bc0*/  IMAD.MOV.U32 R3, RZ, RZ, R5 ;  /* 0x000000ffff037224 */ /* 0x000fc600078e0005 */
[----:B----4-:R0:W4:Y:S01]  /*5bd0*/  SHFL.DOWN PT, R13, R10, 0x4, 0x1f ;  /* 0x08801f000a0d7f89 */ /* 0x01012200000e0000 */
        /* <DEDUP_REMOVED lines=21> */
.L_x_95:
[----:B------:R-:W-:Y:S05]  /*5d30*/  BSYNC.RECONVERGENT B1 ;  /* 0x0000000000017941 */ /* 0x000fea0003800200 */
.L_x_94:
        /* <DEDUP_REMOVED lines=31> */
.L_x_97:
[----:B------:R-:W-:Y:S05]  /*5f30*/  BSYNC.RECONVERGENT B1 ;  /* 0x0000000000017941 */ /* 0x000fea0003800200 */
.L_x_96:
[----:B------:R-:W-:Y:S01]  /*5f40*/  ISETP.GT.AND P0, PT, R8, 0xf, PT ;  /* 0x0000000f0800780c */ /* 0x000fe20003f04270 */
[----:B-1----:R1:W1:Y:S01]  /*5f50*/  SHFL.DOWN PT, R6, R4, 0x10, 0x1f ;  /* 0x0a001f0004067f89 */ /* 0x00226200000e0000 */
[----:B------:R-:W-:Y:S01]  /*5f60*/  BSSY.RECONVERGENT B1, `(.L_x_98) ;  /* 0x000001d000017945 */ /* 0x000fe20003800200 */
[----:B---3--:R-:W-:Y:S02]  /*5f70*/  IMAD.MOV.U32 R14, RZ, RZ, R9 ;  /* 0x000000ffff0e7224 */ /* 0x008fe400078e0009 */
[----:B--2---:R2:W3:Y:S01]  /*5f80*/  SHFL.DOWN PT, R7, R5, 0x10, 0x1f ;  /* 0x0a001f0005077f89 */ /* 0x0044e200000e0000 */
[----:B------:R-:W-:Y:S02]  /*5f90*/  IMAD.MOV.U32 R15, RZ, RZ, R10 ;  /* 0x000000ffff0f7224 */ /* 0x000fe400078e000a */
[----:B------:R-:W-:Y:S01]  /*5fa0*/  IMAD.MOV.U32 R2, RZ, RZ, R4 ;  /* 0x000000ffff027224 */ /* 0x000fe200078e0004 */
[----:B0-----:R2:W0:Y:S01]  /*5fb0*/  SHFL.DOWN PT, R12, R9, 0x10, 0x1f ;  /* 0x0a001f00090c7f89 */ /* 0x00142200000e0000 */
[----:B------:R-:W-:-:S03]  /*5fc0*/  IMAD.MOV.U32 R3, RZ, RZ, R5 ;  /* 0x000000ffff037224 */ /* 0x000fc600078e0005 */
[----:B------:R2:W0:Y:S01]  /*5fd0*/  SHFL.DOWN PT, R11, R10, 0x10, 0x1f ;  /* 0x0a001f000a0b7f89 */ /* 0x00042200000e0000 */
[----:B------:R-:W-:Y:S05]  /*5fe0*/  @P0 BRA `(.L_x_99) ;  /* 0x0000000000500947 */ /* 0x000fea0003800000 */
[----:B-1-3--:R-:W-:Y:S01]  /*5ff0*/  DSETP.GEU.AND P0, PT, |R4|, |R6|, PT ;  /* 0x400000060400722a */ /* 0x00afe20003f0e200 */
        /* <DEDUP_REMOVED lines=19> */
.L_x_99:
[----:B------:R-:W-:Y:S05]  /*6130*/  BSYNC.RECONVERGENT B1 ;  /* 0x0000000000017941 */ /* 0x000fea0003800200 */
.L_x_98:
[----:B------:R-:W-:Y:S01]  /*6140*/  ISETP.NE.AND P0, PT, R8, RZ, PT ;  /* 0x000000ff0800720c */ /* 0x000fe20003f05270 */
[----:B------:R-:W-:-:S12]  /*6150*/  BSSY.RECONVERGENT B1, `(.L_x_100) ;  /* 0x000000a000017945 */ /* 0x000fd80003800200 */
[----:B------:R-:W-:Y:S05]  /*6160*/  @P0 BRA `(.L_x_101) ;  /* 0x0000000000200947 */ /* 0x000fea0003800000 */
[----:B-1----:R-:W1:Y:S01]  /*6170*/  S2R R6, SR_CgaCtaId ;  /* 0x0000000000067919 */ /* 0x002e620000008800 */
[----:B--2---:R-:W-:Y:S02]  /*6180*/  MOV R5, 0x400 ;  /* 0x0000040000057802 */ /* 0x004fe40000000f00 */
[----:B------:R-:W-:-:S04]  /*6190*/  SHF.R.U32.HI R4, RZ, 0x1, R0 ;  /* 0x00000001ff047819 */ /* 0x000fc80000011600 */
[----:B------:R-:W-:Y:S02]  /*61a0*/  LOP3.LUT R4, R4, 0x1f0, RZ, 0xc0, !PT ;  /* 0x000001f004047812 */ /* 0x000fe400078ec0ff */
[----:B-1----:R-:W-:-:S05]  /*61b0*/  LEA R5, R6, R5, 0x18 ;  /* 0x0000000506057211 */ /* 0x002fca00078ec0ff */
[----:B------:R-:W-:-:S05]  /*61c0*/  IMAD.IADD R5, R4, 0x1, R5 ;  /* 0x0000000104057824 */ /* 0x000fca00078e0205 */
[----:B------:R1:W-:Y:S04]  /*61d0*/  STS.64 [R5+0x10], R14 ;  /* 0x0000100e05007388 */ /* 0x0003e80000000a00 */
[----:B------:R1:W-:Y:S02]  /*61e0*/  STS.64 [R5+0x8], R2 ;  /* 0x0000080205007388 */ /* 0x0003e40000000a00 */
.L_x_101:
[----:B------:R-:W-:Y:S05]  /*61f0*/  BSYNC.RECONVERGENT B1 ;  /* 0x0000000000017941 */ /* 0x000fea0003800200 */
.L_x_100:
[----:B------:R-:W-:Y:S01]  /*6200*/  BAR.SYNC.DEFER_BLOCKING 0x0 ;  /* 0x0000000000007b1d */ /* 0x000fe20000010000 */
[----:B------:R-:W-:-:S13]  /*6210*/  ISETP.NE.AND P1, PT, R0, RZ, PT ;  /* 0x000000ff0000720c */ /* 0x000fda0003f25270 */
[----:B------:R-:W-:Y:S05]  /*6220*/  @P1 BRA `(.L_x_34) ;  /* 0x00000008008c1947 */ /* 0x000fea0003800000 */
[----:B-12---:R-:W1:Y:S01]  /*6230*/  S2R R5, SR_CgaCtaId ;  /* 0x0000000000057919 */ /* 0x006e620000008800 */
[----:B------:R-:W-:Y:S01]  /*6240*/  MOV R0, 0x400 ;  /* 0x0000040000007802 */ /* 0x000fe20000000f00 */
[----:B------:R-:W-:Y:S03]  /*6250*/  BSSY.RECONVERGENT B1, `(.L_x_102) ;  /* 0x000001a000017945 */ /* 0x000fe60003800200 */
[----:B-1----:R-:W-:-:S05]  /*6260*/  LEA R0, R5, R0, 0x18 ;  /* 0x0000000005007211 */ /* 0x002fca00078ec0ff */
[----:B------:R-:W1:Y:S04]  /*6270*/  LDS.64 R16, [R0+0x18] ;  /* 0x0000180000107984 */ /* 0x000e680000000a00 */
[----:B---3--:R-:W2:Y:S04]  /*6280*/  LDS.128 R4, [R0+0x20] ;  /* 0x0000200000047984 */ /* 0x008ea80000000c00 */
[----:B0---4-:R0:W3:Y:S04]  /*6290*/  LDS.64 R12, [R0+0x80] ;  /* 0x00008000000c7984 */ /* 0x0110e80000000a00 */
[----:B------:R0:W4:Y:S01]  /*62a0*/  LDS.128 R8, [R0+0x30] ;  /* 0x0000300000087984 */ /* 0x0001220000000c00 */
[----:B-1----:R-:W-:Y:S01]  /*62b0*/  DSETP.GEU.AND P0, PT, |R2|, |R16|, PT ;  /* 0x400000100200722a */ /* 0x002fe20003f0e200 */
[----:B------:R-:W-:-:S02]  /*62c0*/  IMAD.MOV.U32 R24, RZ, RZ, R16 ;  /* 0x000000ffff187224 */ /* 0x000fc400078e0010 */
[----:B------:R-:W-:Y:S02]  /*62d0*/  IMAD.MOV.U32 R25, RZ, RZ, R17 ;  /* 0x000000ffff197224 */ /* 0x000fe400078e0011 */
[----:B--2---:R-:W-:Y:S02]  /*62e0*/  IMAD.MOV.U32 R27, RZ, RZ, R4 ;  /* 0x000000ffff1b7224 */ /* 0x004fe400078e0004 */
[----:B------:R-:W-:-:S07]  /*62f0*/  IMAD.MOV.U32 R29, RZ, RZ, R5 ;  /* 0x000000ffff1d7224 */ /* 0x000fce00078e0005 */
[----:B0--34-:R-:W-:Y:S05]  /*6300*/  @!P0 BRA `(.L_x_103) ;  /* 0x0000000000388947 */ /* 0x019fea0003800000 */
        /* <DEDUP_REMOVED lines=14> */
.L_x_103:
[----:B------:R-:W-:Y:S05]  /*63f0*/  BSYNC.RECONVERGENT B1 ;  /* 0x0000000000017941 */ /* 0x000fea0003800200 */
.L_x_102:
        /* <DEDUP_REMOVED lines=23> */
.L_x_105:
[----:B------:R-:W-:Y:S05]  /*6570*/  BSYNC.RECONVERGENT B1 ;  /* 0x0000000000017941 */ /* 0x000fea0003800200 */
.L_x_104:
        /* <DEDUP_REMOVED lines=21> */
.L_x_107:
[----:B------:R-:W-:Y:S05]  /*66d0*/  BSYNC.RECONVERGENT B1 ;  /* 0x0000000000017941 */ /* 0x000fea0003800200 */
.L_x_106:
        /* <DEDUP_REMOVED lines=23> */
.L_x_109:
[----:B------:R-:W-:Y:S05]  /*6850*/  BSYNC.RECONVERGENT B1 ;  /* 0x0000000000017941 */ /* 0x000fea0003800200 */
.L_x_108:
        /* <DEDUP_REMOVED lines=21> */
.L_x_111:
[----:B------:R-:W-:Y:S05]  /*69b0*/  BSYNC.RECONVERGENT B1 ;  /* 0x0000000000017941 */ /* 0x000fea0003800200 */
.L_x_110:
        /* <DEDUP_REMOVED lines=21> */
.L_x_113:
[----:B------:R-:W-:Y:S05]  /*6b10*/  BSYNC.RECONVERGENT B1 ;  /* 0x0000000000017941 */ /* 0x000fea0003800200 */
.L_x_112:
        /* <DEDUP_REMOVED lines=20> */
.L_x_34:
[----:B------:R-:W-:Y:S05]  /*6c60*/  BSYNC.RECONVERGENT B0 ;  /* 0x0000000000007941 */ /* 0x000fea0003800200 */
.L_x_1:
[----:B------:R-:W-:Y:S05]  /*6c70*/  @P1 EXIT ;  /* 0x000000000000194d */ /* 0x000fea0003800000 */
[----:B012---:R-:W0:Y:S02]  /*6c80*/  LDC.64 R4, c[0x0][0x388] ;  /* 0x0000e200ff047b82 */ /* 0x007e240000000a00 */
[----:B0-----:R-:W-:Y:S04]  /*6c90*/  STG.E.64 desc[UR10][R4.64], R2 ;  /* 0x0000000204007986 */ /* 0x001fe8000c101b0a */
[----:B------:R-:W-:Y:S01]  /*6ca0*/  STG.E.64 desc[UR10][R4.64+0x8], R14 ;  /* 0x0000080e04007986 */ /* 0x000fe2000c101b0a */
[----:B------:R-:W-:Y:S05]  /*6cb0*/  EXIT ;  /* 0x000000000000794d */ /* 0x000fea0003800000 */
.L_x_114:
        /* <DEDUP_REMOVED lines=12> */
.L_x_724:


//--------------------- .text._ZN6thrust24THRUST_300001_SM_1000_NS8cuda_cub4core6detail13_kernel_agentINS1_8__reduce10DrainAgentIlEEJN3cub18CUB_300001_SM_10009GridQueueIyEElEEEvDpT0_ --------------------------
	.section	.text._ZN6thrust24THRUST_300001_SM_1000_NS8cuda_cub4core6detail13_kernel_agentINS1_8__reduce10DrainAgentIlEEJN3cub18CUB_300001_SM_10009GridQueueIyEElEEEvDpT0_,"ax",@progbits
	.align	128
        .global         _ZN6thrust24THRUST_300001_SM_1000_NS8cuda_cub4core6detail13_kernel_agentINS1_8__reduce10DrainAgentIlEEJN3cub18CUB_300001_SM_10009GridQueueIyEElEEEvDpT0_
        .type           _ZN6thrust24THRUST_300001_SM_1000_NS8cuda_cub4core6detail13_kernel_agentINS1_8__reduce10DrainAgentIlEEJN3cub18CUB_300001_SM_10009GridQueueIyEElEEEvDpT0_,@function
        .size           _ZN6thrust24THRUST_300001_SM_1000_NS8cuda_cub4core6detail13_kernel_agentINS1_8__reduce10DrainAgentIlEEJN3cub18CUB_300001_SM_10009GridQueueIyEElEEEvDpT0_,(.L_x_725 - _ZN6thrust24THRUST_300001_SM_1000_NS8cuda_cub4core6detail13_kernel_agentINS1_8__reduce10DrainAgentIlEEJN3cub18CUB_300001_SM_10009GridQueueIyEElEEEvDpT0_)
        .other          _ZN6thrust24THRUST_300001_SM_1000_NS8cuda_cub4core6detail13_kernel_agentINS1_8__reduce10DrainAgentIlEEJN3cub18CUB_300001_SM_10009GridQueueIyEElEEEvDpT0_,@"STO_CUDA_ENTRY STV_DEFAULT"
_ZN6thrust24THRUST_300001_SM_1000_NS8cuda_cub4core6detail13_kernel_agentINS1_8__reduce10DrainAgentIlEEJN3cub18CUB_300001_SM_10009GridQueueIyEElEEEvDpT0_:
.text._ZN6thrust24THRUST_300001_SM_1000_NS8cuda_cub4core6detail13_kernel_agentINS1_8__reduce10DrainAgentIlEEJN3cub18CUB_300001_SM_10009GridQueueIyEElEEEvDpT0_:
[----:B------:R-:W-:Y:S08]  /*0000*/  LDC R1, c[0x0][0x37c] ;  /* 0x0000df00ff017b82 */ /* 0x000ff00000000800 */
[----:B------:R-:W0:Y:S01]  /*0010*/  LDC.64 R2, c[0x0][0x380] ;  /* 0x0000e000ff027b82 */ /* 0x000e220000000a00 */
[----:B------:R-:W0:Y:S07]  /*0020*/  LDCU.64 UR4, c[0x0][0x358] ;  /* 0x00006b00ff0477ac */ /* 0x000e2e0008000a00 */
[----:B------:R-:W1:Y:S01]  /*0030*/  LDC.64 R4, c[0x0][0x388] ;  /* 0x0000e200ff047b82 */ /* 0x000e620000000a00 */
[----:B0-----:R-:W-:Y:S04]  /*0040*/  STG.E.64 desc[UR4][R2.64+0x8], RZ ;  /* 0x000008ff02007986 */ /* 0x001fe8000c101b04 */
[----:B-1----:R-:W-:Y:S01]  /*0050*/  STG.E.64 desc[UR4][R2.64], R4 ;  /* 0x0000000402007986 */ /* 0x002fe2000c101b04 */
[----:B------:R-:W-:Y:S05]  /*0060*/  EXIT ;  /* 0x000000000000794d */ /* 0x000fea0003800000 */
.L_x_115:
        /* <DEDUP_REMOVED lines=9> */
.L_x_725:


//--------------------- .text._ZN6thrust24THRUST_300001_SM_1000_NS8cuda_cub4core6detail13_kernel_agentINS1_8__reduce11ReduceAgentINS0_12zip_iteratorIN4cuda3std3__45tupleIJNS0_10device_ptrIdEENS0_17counting_iteratorIlNS0_11use_defaultESF_SF_EEEEEEEPNSB_IJdlEEESJ_lNS1_9__extrema9arg_max_fIdl10comparatorEEEEJSI_SK_lN3cub18CUB_300001_SM_100013GridEvenShareIlEENSR_9GridQueueIyEESO_EEEvDpT0_ --------------------------
	.section	.text._ZN6thrust24THRUST_300001_SM_1000_NS8cuda_cub4core6detail13_kernel_agentINS1_8__reduce11ReduceAgentINS0_12zip_iteratorIN4cuda3std3__45tupleIJNS0_10device_ptrIdEENS0_17counting_iteratorIlNS0_11use_defaultESF_SF_EEEEEEEPNSB_IJdlEEESJ_lNS1_9__extrema9arg_max_fIdl10comparatorEEEEJSI_SK_lN3cub18CUB_300001_SM_100013GridEvenShareIlEENSR_9GridQueueIyEESO_EEEvDpT0_,"ax",@progbits
	.align	128
        .global         _ZN6thrust24THRUST_300001_SM_1000_NS8cuda_cub4core6detail13_kernel_agentINS1_8__reduce11ReduceAgentINS0_12zip_iteratorIN4cuda3std3__45tupleIJNS0_10device_ptrIdEENS0_17counting_iteratorIlNS0_11use_defaultESF_SF_EEEEEEEPNSB_IJdlEEESJ_lNS1_9__extrema9arg_max_fIdl10comparatorEEEEJSI_SK_lN3cub18CUB_300001_SM_100013GridEvenShareIlEENSR_9GridQueueIyEESO_EEEvDpT0_
        .type           _ZN6thrust24THRUST_300001_SM_1000_NS8cuda_cub4core6detail13_kernel_agentINS1_8__reduce11ReduceAgentINS0_12zip_iteratorIN4cuda3std3__45tupleIJNS0_10device_ptrIdEENS0_17counting_iteratorIlNS0_11use_defaultESF_SF_EEEEEEEPNSB_IJdlEEESJ_lNS1_9__extrema9arg_max_fIdl10comparatorEEEEJSI_SK_lN3cub18CUB_300001_SM_100013GridEvenShareIlEENSR_9GridQueueIyEESO_EEEvDpT0_,@function
        .size           _ZN6thrust24THRUST_300001_SM_1000_NS8cuda_cub4core6detail13_kernel_agentINS1_8__reduce11ReduceAgentINS0_12zip_iteratorIN4cuda3std3__45tupleIJNS0_10device_ptrIdEENS0_17counting_iteratorIlNS0_11use_defaultESF_SF_EEEEEEEPNSB_IJdlEEESJ_lNS1_9__extrema9arg_max_fIdl10comparatorEEEEJSI_SK_lN3cub18CUB_300001_SM_100013GridEvenShareIlEENSR_9GridQueueIyEESO_EEEvDpT0_,(.L_x_726 - _ZN6thrust24THRUST_300001_SM_1000_NS8cuda_cub4core6detail13_kernel_agentINS1_8__reduce11ReduceAgentINS0_12zip_iteratorIN4cuda3std3__45tupleIJNS0_10device_ptrIdEENS0_17counting_iteratorIlNS0_11use_defaultESF_SF_EEEEEEEPNSB_IJdlEEESJ_lNS1_9__extrema9arg_max_fIdl10comparatorEEEEJSI_SK_lN3cub18CUB_300001_SM_100013GridEvenShareIlEENSR_9GridQueueIyEESO_EEEvDpT0_)
        .other          _ZN6thrust24THRUST_300001_SM_1000_NS8cuda_cub4core6detail13_kernel_agentINS1_8__reduce11ReduceAgentINS0_12zip_iteratorIN4cuda3std3__45tupleIJNS0_10device_ptrIdEENS0_17counting_iteratorIlNS0_11use_defaultESF_SF_EEEEEEEPNSB_IJdlEEESJ_lNS1_9__extrema9arg_max_fIdl10comparatorEEEEJSI_SK_lN3cub18CUB_300001_SM_100013GridEvenShareIlEENSR_9GridQueueIyEESO_EEEvDpT0_,@"STO_CUDA_ENTRY STV_DEFAULT"
_ZN6thrust24THRUST_300001_SM_1000_NS8cuda_cub4core6detail13_kernel_agentINS1_8__reduce11ReduceAgentINS0_12zip_iteratorIN4cuda3std3__45tupleIJNS0_10device_ptrIdEENS0_17counting_iteratorIlNS0_11use_defaultESF_SF_EEEEEEEPNSB_IJdlEEESJ_lNS1_9__extrema9arg_max_fIdl10comparatorEEEEJSI_SK_lN3cub18CUB_300001_SM_100013GridEvenShareIlEENSR_9GridQueueIyEESO_EEEvDpT0_:
.text._ZN6thrust24THRUST_300001_SM_1000_NS8cuda_cub4core6detail13_kernel_agentINS1_8__reduce11ReduceAgentINS0_12zip_iteratorIN4cuda3std3__45tupleIJNS0_10device_ptrIdEENS0_17counting_iteratorIlNS0_11use_defaultESF_SF_EEEEEEEPNSB_IJdlEEESJ_lNS1_9__extrema9arg_max_fIdl10comparatorEEEEJSI_SK_lN3cub18CUB_300001_SM_100013GridEvenShareIlEENSR_9GridQueueIyEESO_EEEvDpT0_:
[----:B------:R-:W-:Y:S01]  /*0000*/  LDC R1, c[0x0][0x37c] ;  /* 0x0000df00ff017b82 */ /* 0x000fe20000000800 */
[----:B------:R-:W0:Y:S01]  /*0010*/  S2R R0, SR_CTAID.X ;  /* 0x0000000000007919 */ /* 0x000e220000002500 */
[----:B------:R-:W1:Y:S01]  /*0020*/  LDCU.64 UR4, c[0x0][0x398] ;  /* 0x00007300ff0477ac */ /* 0x000e620008000a00 */
[----:B------:R-:W-:Y:S01]  /*0030*/  BSSY.RECONVERGENT B0, `(.L_x_116) ;  /* 0x0000689000007945 */ /* 0x000fe20003800200 */
[----:B------:R-:W2:Y:S01]  /*0040*/  LDCU UR6, c[0x0][0x370] ;  /* 0x00006e00ff0677ac */ /* 0x000ea20008000800 */
[----:B------:R-:W3:Y:S01]  /*0050*/  LDCU.64 UR10, c[0x0][0x358] ;  /* 0x00006b00ff0a77ac */ /* 0x000ee20008000a00 */
[----:B-1----:R-:W-:Y:S02]  /*0060*/  IMAD.U32 R25, RZ, RZ, UR4 ;  /* 0x00000004ff197e24 */ /* 0x002fe4000f8e00ff */
[----:B------:R-:W-:Y:S01]  /*0070*/  IMAD.U32 R16, RZ, RZ, UR5 ;  /* 0x00000005ff107e24 */ /* 0x000fe2000f8e00ff */
[----:B--2---:R-:W-:Y:S01]  /*0080*/  UIMAD UR6, UR6, 0x500, URZ ;  /* 0x00000500060678a4 */ /* 0x004fe2000f8e02ff */
[----:B0-----:R-:W-:-:S05]  /*0090*/  IMAD R8, R0, 0x500, RZ ;  /* 0x0000050000087824 */ /* 0x001fca00078e02ff */
[----:B------:R-:W-:-:S04]  /*00a0*/  IADD3 R2, P1, PT, R8, 0x500, RZ ;  /* 0x0000050008027810 */ /* 0x000fc80007f3e0ff */
[----:B------:R-:W-:Y:S01]  /*00b0*/  ISETP.GT.U32.AND P0, PT, R2, R25, PT ;  /* 0x000000190200720c */ /* 0x000fe20003f04070 */
[----:B------:R-:W-:-:S05]  /*00c0*/  IMAD.X R3, RZ, RZ, RZ, P1 ;  /* 0x000000ffff037224 */ /* 0x000fca00008e06ff */
[----:B------:R-:W-:-:S13]  /*00d0*/  ISETP.GT.AND.EX P0, PT, R3, R16, PT, P0 ;  /* 0x000000100300720c */ /* 0x000fda0003f04300 */
[----:B---3--:R-:W-:Y:S05]  /*00e0*/  @!P0 BRA `(.L_x_117) ;  /* 0x0000003800e48947 */ /* 0x008fea0003800000 */
[----:B------:R-:W0:Y:S01]  /*00f0*/  S2R R10, SR_TID.X ;  /* 0x00000000000a7919 */ /* 0x000e220000002100 */
[----:B------:R-:W-:Y:S01]  /*0100*/  IMAD.IADD R9, R25, 0x1, -R8 ;  /* 0x0000000119097824 */ /* 0x000fe200078e0a08 */
[----:B------:R-:W-:Y:S01]  /*0110*/  BSSY.RECONVERGENT B1, `(.L_x_118) ;  /* 0x000000f000017945 */ /* 0x000fe20003800200 */
[----:B------:R-:W-:Y:S02]  /*0120*/  CS2R R20, SRZ ;  /* 0x0000000000147805 */ /* 0x000fe4000001ff00 */
[----:B------:R-:W-:Y:S02]  /*0130*/  CS2R R14, SRZ ;  /* 0x00000000000e7805 */ /* 0x000fe4000001ff00 */
[----:B0-----:R-:W-:Y:S01]  /*0140*/  ISETP.GE.AND P0, PT, R10, R9, PT ;  /* 0x000000090a00720c */ /* 0x001fe20003f06270 */
[----:B------:R-:W-:-:S12]  /*0150*/  IMAD.MOV.U32 R6, RZ, RZ, R10 ;  /* 0x000000ffff067224 */ /* 0x000fd800078e000a */
[----:B------:R-:W-:Y:S05]  /*0160*/  @P0 BRA `(.L_x_119) ;  /* 0x0000000000240947 */ /* 0x000fea0003800000 */
[----:B------:R-:W0:Y:S01]  /*0170*/  LDCU.128 UR4, c[0x0][0x380] ;  /* 0x00007000ff0477ac */ /* 0x000e220008000c00 */
[----:B------:R-:W-:-:S05]  /*0180*/  IADD3 R21, P0, PT, R8, R10, RZ ;  /* 0x0000000a08157210 */ /* 0x000fca0007f1e0ff */
[----:B------:R-:W-:Y:S01]  /*0190*/  IMAD.X R20, RZ, RZ, RZ, P0 ;  /* 0x000000ffff147224 */ /* 0x000fe200000e06ff */
[----:B0-----:R-:W-:-:S04]  /*01a0*/  LEA R14, P1, R21, UR4, 0x3 ;  /* 0x00000004150e7c11 */ /* 0x001fc8000f8218ff */
[----:B------:R-:W-:-:S06]  /*01b0*/  LEA.HI.X R15, R21, UR5, R20, 0x3, P1 ;  /* 0x00000005150f7c11 */ /* 0x000fcc00088f1c14 */
[----:B------:R-:W5:Y:S01]  /*01c0*/  LDG.E.64 R14, desc[UR10][R14.64] ;  /* 0x0000000a0e0e7981 */ /* 0x000f62000c1e1b00 */
[----:B------:R-:W-:Y:S01]  /*01d0*/  IADD3 R21, P0, PT, R21, UR6, RZ ;  /* 0x0000000615157c10 */ /* 0x000fe2000ff1e0ff */
[----:B------:R-:W-:-:S03]  /*01e0*/  VIADD R6, R10, 0x100 ;  /* 0x000001000a067836 */ /* 0x000fc60000000000 */
[----:B------:R-:W-:-:S09]  /*01f0*/  IADD3.X R20, PT, PT, R20, UR7, RZ, P0, !PT ;  /* 0x0000000714147c10 */ /* 0x000fd200087fe4ff */
.L_x_119:
[----:B------:R-:W-:Y:S05]  /*0200*/  BSYNC.RECONVERGENT B1 ;  /* 0x0000000000017941 */ /* 0x000fea0003800200 */
.L_x_118:
[----:B------:R-:W-:Y:S01]  /*0210*/  ISETP.GE.AND P0, PT, R6, R9, PT ;  /* 0x000000090600720c */ /* 0x000fe20003f06270 */
[----:B------:R-:W-:-:S12]  /*0220*/  BSSY.RECONVERGENT B1, `(.L_x_120) ;  /* 0x00000af000017945 */ /* 0x000fd80003800200 */
[----:B------:R-:W-:Y:S05]  /*0230*/  @P0 BRA `(.L_x_121) ;  /* 0x0000000800b40947 */ /* 0x000fea0003800000 */
[----:B------:R-:W-:Y:S01]  /*0240*/  LOP3.LUT R2, RZ, R6, RZ, 0x33, !PT ;  /* 0x00000006ff027212 */ /* 0x000fe200078e33ff */
[----:B------:R-:W-:Y:S03]  /*0250*/  BSSY.RECONVERGENT B2, `(.L_x_122) ;  /* 0x0000034000027945 */ /* 0x000fe60003800200 */
[----:B------:R-:W-:-:S04]  /*0260*/  IADD3 R25, PT, PT, -R8, R25, R2 ;  /* 0x0000001908197210 */ /* 0x000fc80007ffe102 */
[----:B------:R-:W-:-:S04]  /*0270*/  LOP3.LUT R2, R25, 0x300, RZ, 0xc0, !PT ;  /* 0x0000030019027812 */ /* 0x000fc800078ec0ff */
[----:B------:R-:W-:-:S13]  /*0280*/  ISETP.NE.AND P0, PT, R2, 0x300, PT ;  /* 0x000003000200780c */ /* 0x000fda0003f05270 */
[----:B------:R-:W-:Y:S05]  /*0290*/  @!P0 BRA `(.L_x_123) ;  /* 0x0000000000bc8947 */ /* 0x000fea0003800000 */
[----:B------:R-:W0:Y:S01]  /*02a0*/  LDCU.128 UR4, c[0x0][0x380] ;  /* 0x00007000ff0477ac */ /* 0x000e220008000c00 */
[----:B------:R-:W-:Y:S02]  /*02b0*/  IADD3 R12, P0, PT, R8, R6, RZ ;  /* 0x00000006080c7210 */ /* 0x000fe40007f1e0ff */
[----:B------:R-:W-:-:S03]  /*02c0*/  LEA.HI R2, R25, 0x1, RZ, 0x18 ;  /* 0x0000000119027811 */ /* 0x000fc600078fc0ff */
[----:B------:R-:W-:Y:S01]  /*02d0*/  IMAD.X R3, RZ, RZ, RZ, P0 ;  /* 0x000000ffff037224 */ /* 0x000fe200000e06ff */
[----:B------:R-:W-:-:S05]  /*02e0*/  LOP3.LUT R2, R2, 0x3, RZ, 0xc0, !PT ;  /* 0x0000000302027812 */ /* 0x000fca00078ec0ff */
[----:B------:R-:W-:Y:S01]  /*02f0*/  IMAD.MOV R7, RZ, RZ, -R2 ;  /* 0x000000ffff077224 */ /* 0x000fe200078e0a02 */
[C---:B0-----:R-:W-:Y:S02]  /*0300*/  IADD3 R13, P1, PT, R12.reuse, UR6, RZ ;  /* 0x000000060c0d7c10 */ /* 0x041fe4000ff3e0ff */
[C---:B------:R-:W-:Y:S02]  /*0310*/  LEA R11, P2, R12.reuse, UR4, 0x3 ;  /* 0x000000040c0b7c11 */ /* 0x040fe4000f8418ff */
[----:B------:R-:W-:Y:S02]  /*0320*/  IADD3.X R16, PT, PT, R3, UR7, RZ, P1, !PT ;  /* 0x0000000703107c10 */ /* 0x000fe40008ffe4ff */
[----:B------:R-:W-:-:S09]  /*0330*/  LEA.HI.X R12, R12, UR5, R3, 0x3, P2 ;  /* 0x000000050c0c7c11 */ /* 0x000fd200090f1c03 */
.L_x_126:
[----:B------:R-:W-:Y:S02]  /*0340*/  IMAD.MOV.U32 R2, RZ, RZ, R11 ;  /* 0x000000ffff027224 */ /* 0x000fe400078e000b */
[----:B------:R-:W-:-:S06]  /*0350*/  IMAD.MOV.U32 R3, RZ, RZ, R12 ;  /* 0x000000ffff037224 */ /* 0x000fcc00078e000c */
[----:B------:R-:W2:Y:S01]  /*0360*/  LDG.E.64 R2, desc[UR10][R2.64] ;  /* 0x0000000a02027981 */ /* 0x000ea2000c1e1b00 */
[----:B------:R-:W-:Y:S01]  /*0370*/  VIADD R7, R7, 0x1 ;  /* 0x0000000107077836 */ /* 0x000fe20000000000 */
[----:B------:R-:W-:Y:S01]  /*0380*/  BSSY.RECONVERGENT B3, `(.L_x_124) ;  /* 0x000001b000037945 */ /* 0x000fe20003800200 */
[----:B------:R-:W-:Y:S01]  /*0390*/  IMAD.MOV.U32 R18, RZ, RZ, R21 ;  /* 0x000000ffff127224 */ /* 0x000fe200078e0015 */
[----:B------:R-:W-:Y:S01]  /*03a0*/  IADD3 R11, P3, PT, R11, 0x800, RZ ;  /* 0x000008000b0b7810 */ /* 0x000fe20007f7e0ff */
[----:B------:R-:W-:Y:S01]  /*03b0*/  IMAD.MOV.U32 R17, RZ, RZ, R20 ;  /* 0x000000ffff117224 */ /* 0x000fe200078e0014 */
[----:B------:R-:W-:Y:S01]  /*03c0*/  ISETP.NE.AND P2, PT, R7, RZ, PT ;  /* 0x000000ff0700720c */ /* 0x000fe20003f45270 */
[----:B-----5:R-:W-:Y:S02]  /*03d0*/  IMAD.MOV.U32 R4, RZ, RZ, R14 ;  /* 0x000000ffff047224 */ /* 0x020fe400078e000e */
[----:B------:R-:W-:Y:S02]  /*03e0*/  IMAD.MOV.U32 R5, RZ, RZ, R15 ;  /* 0x000000ffff057224 */ /* 0x000fe400078e000f */
[----:B------:R-:W-:-:S02]  /*03f0*/  IMAD.MOV.U32 R21, RZ, RZ, R13 ;  /* 0x000000ffff157224 */ /* 0x000fc400078e000d */
[----:B------:R-:W-:Y:S01]  /*0400*/  IMAD.MOV.U32 R20, RZ, RZ, R16 ;  /* 0x000000ffff147224 */ /* 0x000fe200078e0010 */
[----:B--2---:R-:W-:Y:S01]  /*0410*/  DSETP.GEU.AND P0, PT, |R14|, |R2|, PT ;  /* 0x400000020e00722a */ /* 0x004fe20003f0e200 */
[----:B------:R-:W-:Y:S02]  /*0420*/  IMAD.MOV.U32 R14, RZ, RZ, R2 ;  /* 0x000000ffff0e7224 */ /* 0x000fe400078e0002 */
[----:B------:R-:W-:-:S11]  /*0430*/  IMAD.MOV.U32 R15, RZ, RZ, R3 ;  /* 0x000000ffff0f7224 */ /* 0x000fd600078e0003 */
        /* <DEDUP_REMOVED lines=15> */
.L_x_125:
[----:B------:R-:W-:Y:S05]  /*0530*/  BSYNC.RECONVERGENT B3 ;  /* 0x0000000000037941 */ /* 0x000fea0003800200 */
.L_x_124:
[----:B------:R-:W-:Y:S01]  /*0540*/  IADD3 R13, P0, PT, R13, 0x100, RZ ;  /* 0x000001000d0d7810 */ /* 0x000fe20007f1e0ff */
[----:B------:R-:W-:Y:S02]  /*0550*/  VIADD R6, R6, 0x100 ;  /* 0x0000010006067836 */ /* 0x000fe40000000000 */
[----:B------:R-:W-:Y:S02]  /*0560*/  IMAD.X R12, RZ, RZ, R12, P3 ;  /* 0x000000ffff0c7224 */ /* 0x000fe400018e060c */
[----:B------:R-:W-:Y:S01]  /*0570*/  IMAD.X R16, RZ, RZ, R16, P0 ;  /* 0x000000ffff107224 */ /* 0x000fe200000e0610 */
[----:B------:R-:W-:Y:S07]  /*0580*/  @P2 BRA `(.L_x_126) ;  /* 0xfffffffc006c2947 */ /* 0x000fee000383ffff */
.L_x_123:
[----:B------:R-:W-:Y:S05]  /*0590*/  BSYNC.RECONVERGENT B2 ;  /* 0x0000000000027941 */ /* 0x000fea0003800200 */
.L_x_122:
[----:B------:R-:W-:-:S13]  /*05a0*/  ISETP.GE.U32.AND P0, PT, R25, 0x300, PT ;  /* 0x000003001900780c */ /* 0x000fda0003f06070 */
[----:B------:R-:W-:Y:S05]  /*05b0*/  @!P0 BRA `(.L_x_121) ;  /* 0x0000000400d48947 */ /* 0x000fea0003800000 */
[----:B------:R-:W0:Y:S01]  /*05c0*/  LDC.64 R4, c[0x0][0x380] ;  /* 0x0000e000ff047b82 */ /* 0x000e220000000a00 */
[----:B------:R-:W-:-:S07]  /*05d0*/  VIADD R11, R6, 0x200 ;  /* 0x00000200060b7836 */ /* 0x000fce0000000000 */
[----:B------:R-:W1:Y:S02]  /*05e0*/  LDC.64 R2, c[0x0][0x388] ;  /* 0x0000e200ff027b82 */ /* 0x000e640000000a00 */
.L_x_135:
[----:B------:R-:W-:-:S05]  /*05f0*/  VIADD R7, R11, 0xfffffe00 ;  /* 0xfffffe000b077836 */ /* 0x000fca0000000000 */
[----:B------:R-:W-:-:S04]  /*0600*/  IADD3 R13, P0, PT, R8, R7, RZ ;  /* 0x00000007080d7210 */ /* 0x000fc80007f1e0ff */
[----:B------:R-:W-:Y:S02]  /*0610*/  LEA.HI.X.SX32 R12, R7, RZ, 0x1, P0 ;  /* 0x000000ff070c7211 */ /* 0x000fe400000f0eff */
[----:B0-----:R-:W-:-:S04]  /*0620*/  LEA R16, P0, R13, R4, 0x3 ;  /* 0x000000040d107211 */ /* 0x001fc800078018ff */
[----:B------:R-:W-:-:S05]  /*0630*/  LEA.HI.X R17, R13, R5, R12, 0x3, P0 ;  /* 0x000000050d117211 */ /* 0x000fca00000f1c0c */
[----:B------:R-:W2:Y:S04]  /*0640*/  LDG.E.64 R18, desc[UR10][R16.64] ;  /* 0x0000000a10127981 */ /* 0x000ea8000c1e1b00 */
[----:B-----5:R0:W5:Y:S01]  /*0650*/  LDG.E.64 R6, desc[UR10][R16.64+0x800] ;  /* 0x0008000a10067981 */ /* 0x020162000c1e1b00 */
[----:B-1----:R-:W-:Y:S01]  /*0660*/  IADD3 R24, P1, PT, R13, R2, RZ ;  /* 0x000000020d187210 */ /* 0x002fe20007f3e0ff */
[----:B------:R-:W-:Y:S04]  /*0670*/  BSSY.RECONVERGENT B2, `(.L_x_127) ;  /* 0x0000016000027945 */ /* 0x000fe80003800200 */
[----:B------:R-:W-:-:S02]  /*0680*/  IMAD.X R25, R12, 0x1, R3, P1 ;  /* 0x000000010c197824 */ /* 0x000fc400008e0603 */
[----:B------:R-:W-:Y:S02]  /*0690*/  IMAD.MOV.U32 R23, RZ, RZ, R24 ;  /* 0x000000ffff177224 */ /* 0x000fe400078e0018 */
[----:B------:R-:W-:Y:S01]  /*06a0*/  IMAD.MOV.U32 R22, RZ, RZ, R25 ;  /* 0x000000ffff167224 */ /* 0x000fe200078e0019 */
[----:B--2---:R-:W-:Y:S01]  /*06b0*/  DSETP.GEU.AND P0, PT, |R14|, |R18|, PT ;  /* 0x400000120e00722a */ /* 0x004fe20003f0e200 */
[----:B------:R-:W-:Y:S02]  /*06c0*/  IMAD.MOV.U32 R12, RZ, RZ, R18 ;  /* 0x000000ffff0c7224 */ /* 0x000fe400078e0012 */
[----:B------:R-:W-:-:S11]  /*06d0*/  IMAD.MOV.U32 R13, RZ, RZ, R19 ;  /* 0x000000ffff0d7224 */ /* 0x000fd600078e0013 */
        /* <DEDUP_REMOVED lines=15> */
.L_x_128:
[----:B------:R-:W-:Y:S05]  /*07d0*/  BSYNC.RECONVERGENT B2 ;  /* 0x0000000000027941 */ /* 0x000fea0003800200 */
.L_x_127:
[----:B------:R0:W5:Y:S04]  /*07e0*/  LDG.E.64 R14, desc[UR10][R16.64+0x1000] ;  /* 0x0010000a100e7981 */ /* 0x000168000c1e1b00 */
[----:B------:R0:W5:Y:S02]  /*07f0*/  LDG.E.64 R18, desc[UR10][R16.64+0x1800] ;  /* 0x0018000a10127981 */ /* 0x000164000c1e1b00 */
[----:B-----5:R-:W-:Y:S01]  /*0800*/  DSETP.GEU.AND P0, PT, |R12|, |R6|, PT ;  /* 0x400000060c00722a */ /* 0x020fe20003f0e200 */
[----:B------:R-:W-:Y:S01]  /*0810*/  VIADD R21, R11, 0xffffff00 ;  /* 0xffffff000b157836 */ /* 0x000fe20000000000 */
[----:B------:R-:W-:Y:S04]  /*0820*/  BSSY.RECONVERGENT B2, `(.L_x_129) ;  /* 0x0000017000027945 */ /* 0x000fe80003800200 */
[----:B------:R-:W-:-:S02]  /*0830*/  SHF.R.S32.HI R20, RZ, 0x1f, R21 ;  /* 0x0000001fff147819 */ /* 0x000fc40000011415 */
[----:B------:R-:W-:Y:S01]  /*0840*/  IADD3 R26, P1, P2, R21, R2, R8 ;  /* 0x00000002151a7210 */ /* 0x000fe20007a3e008 */
[----:B------:R-:W-:-:S03]  /*0850*/  IMAD.MOV.U32 R21, RZ, RZ, R7 ;  /* 0x000000ffff157224 */ /* 0x000fc600078e0007 */
[----:B------:R-:W-:Y:S01]  /*0860*/  IADD3.X R27, PT, PT, R20, R3, RZ, P1, P2 ;  /* 0x00000003141b7210 */ /* 0x000fe20000fe44ff */
[----:B------:R-:W-:Y:S02]  /*0870*/  IMAD.MOV.U32 R24, RZ, RZ, R26 ;  /* 0x000000ffff187224 */ /* 0x000fe400078e001a */
[----:B------:R-:W-:Y:S02]  /*0880*/  IMAD.MOV.U32 R20, RZ, RZ, R6 ;  /* 0x000000ffff147224 */ /* 0x000fe400078e0006 */
[----:B------:R-:W-:Y:S01]  /*0890*/  IMAD.MOV.U32 R25, RZ, RZ, R27 ;  /* 0x000000ffff197224 */ /* 0x000fe200078e001b */
[----:B0-----:R-:W-:Y:S06]  /*08a0*/  @!P0 BRA `(.L_x_130) ;  /* 0x0000000000388947 */ /* 0x001fec0003800000 */
        /* <DEDUP_REMOVED lines=14> */
.L_x_130:
[----:B------:R-:W-:Y:S05]  /*0990*/  BSYNC.RECONVERGENT B2 ;  /* 0x0000000000027941 */ /* 0x000fea0003800200 */
.L_x_129:
[----:B------:R-:W-:Y:S01]  /*09a0*/  DSETP.GEU.AND P0, PT, |R20|, |R14|, PT ;  /* 0x4000000e1400722a */ /* 0x000fe20003f0e200 */
[----:B------:R-:W-:Y:S01]  /*09b0*/  SHF.R.S32.HI R6, RZ, 0x1f, R11 ;  /* 0x0000001fff067819 */ /* 0x000fe2000001140b */
[----:B------:R-:W-:Y:S01]  /*09c0*/  BSSY.RECONVERGENT B2, `(.L_x_131) ;  /* 0x0000017000027945 */ /* 0x000fe20003800200 */
[C---:B------:R-:W-:Y:S01]  /*09d0*/  IADD3 R23, P1, P2, R11.reuse, R2, R8 ;  /* 0x000000020b177210 */ /* 0x040fe20007a3e008 */
[----:B------:R-:W-:Y:S02]  /*09e0*/  VIADD R17, R11, 0x100 ;  /* 0x000001000b117836 */ /* 0x000fe40000000000 */
[----:B------:R-:W-:Y:S01]  /*09f0*/  IMAD.MOV.U32 R7, RZ, RZ, R15 ;  /* 0x000000ffff077224 */ /* 0x000fe200078e000f */
[----:B------:R-:W-:Y:S01]  /*0a00*/  IADD3.X R16, PT, PT, R6, R3, RZ, P1, P2 ;  /* 0x0000000306107210 */ /* 0x000fe20000fe44ff */
[----:B------:R-:W-:Y:S02]  /*0a10*/  IMAD.MOV.U32 R12, RZ, RZ, R23 ;  /* 0x000000ffff0c7224 */ /* 0x000fe400078e0017 */
[----:B------:R-:W-:-:S02]  /*0a20*/  IMAD.MOV.U32 R6, RZ, RZ, R14 ;  /* 0x000000ffff067224 */ /* 0x000fc400078e000e */
[----:B------:R-:W-:Y:S02]  /*0a30*/  IMAD.MOV.U32 R13, RZ, RZ, R16 ;  /* 0x000000ffff0d7224 */ /* 0x000fe400078e0010 */
        /* <DEDUP_REMOVED lines=15> */
.L_x_132:
[----:B------:R-:W-:Y:S05]  /*0b30*/  BSYNC.RECONVERGENT B2 ;  /* 0x0000000000027941 */ /* 0x000fea0003800200 */
.L_x_131:
[----:B------:R-:W-:Y:S01]  /*0b40*/  DSETP.GEU.AND P0, PT, |R6|, |R18|, PT ;  /* 0x400000120600722a */ /* 0x000fe20003f0e200 */
[----:B------:R-:W-:Y:S01]  /*0b50*/  SHF.R.S32.HI R14, RZ, 0x1f, R17 ;  /* 0x0000001fff0e7819 */ /* 0x000fe20000011411 */
[----:B------:R-:W-:Y:S01]  /*0b60*/  BSSY.RECONVERGENT B2, `(.L_x_133) ;  /* 0x0000016000027945 */ /* 0x000fe20003800200 */
[----:B------:R-:W-:Y:S01]  /*0b70*/  IADD3 R17, P1, P2, R17, R2, R8 ;  /* 0x0000000211117210 */ /* 0x000fe20007a3e008 */
[----:B------:R-:W-:-:S03]  /*0b80*/  IMAD.MOV.U32 R15, RZ, RZ, R19 ;  /* 0x000000ffff0f7224 */ /* 0x000fc600078e0013 */
[----:B------:R-:W-:Y:S01]  /*0b90*/  IADD3.X R16, PT, PT, R14, R3, RZ, P1, P2 ;  /* 0x000000030e107210 */ /* 0x000fe20000fe44ff */
[----:B------:R-:W-:Y:S02]  /*0ba0*/  IMAD.MOV.U32 R21, RZ, RZ, R17 ;  /* 0x000000ffff157224 */ /* 0x000fe400078e0011 */
[----:B------:R-:W-:Y:S02]  /*0bb0*/  IMAD.MOV.U32 R14, RZ, RZ, R18 ;  /* 0x000000ffff0e7224 */ /* 0x000fe400078e0012 */
        /* <DEDUP_REMOVED lines=16> */
.L_x_134:
[----:B------:R-:W-:Y:S05]  /*0cc0*/  BSYNC.RECONVERGENT B2 ;  /* 0x0000000000027941 */ /* 0x000fea0003800200 */
.L_x_133:
[C---:B------:R-:W-:Y:S02]  /*0cd0*/  VIADD R6, R11.reuse, 0x200 ;  /* 0x000002000b067836 */ /* 0x040fe40000000000 */
[----:B------:R-:W-:-:S03]  /*0ce0*/  VIADD R11, R11, 0x400 ;  /* 0x000004000b0b7836 */ /* 0x000fc60000000000 */
[----:B------:R-:W-:-:S13]  /*0cf0*/  ISETP.GE.AND P0, PT, R6, R9, PT ;  /* 0x000000090600720c */ /* 0x000fda0003f06270 */
[----:B------:R-:W-:Y:S05]  /*0d00*/  @!P0 BRA `(.L_x_135) ;  /* 0xfffffff800388947 */ /* 0x000fea000383ffff */
.L_x_121:
[----:B------:R-:W-:Y:S05]  /*0d10*/  BSYNC.RECONVERGENT B1 ;  /* 0x0000000000017941 */ /* 0x000fea0003800200 */
.L_x_120:
[----:B------:R-:W-:-:S13]  /*0d20*/  ISETP.GE.AND P0, PT, R9, 0x100, PT ;  /* 0x000001000900780c */ /* 0x000fda0003f06270 */
[----:B------:R-:W-:Y:S05]  /*0d30*/  @!P0 BRA `(.L_x_136) ;  /* 0x0000001400508947 */ /* 0x000fea0003800000 */
[----:B------:R-:W0:Y:S01]  /*0d40*/  S2R R11, SR_LANEID ;  /* 0x00000000000b7919 */ /* 0x000e220000000000 */
[----:B------:R-:W-:Y:S01]  /*0d50*/  BSSY.RECONVERGENT B1, `(.L_x_137) ;  /* 0x000001f000017945 */ /* 0x000fe20003800200 */
[----:B------:R-:W-:Y:S01]  /*0d60*/  IMAD.MOV.U32 R12, RZ, RZ, R21 ;  /* 0x000000ffff0c7224 */ /* 0x000fe200078e0015 */
[----:B-----5:R1:W2:Y:S01]  /*0d70*/  SHFL.DOWN PT, R4, R14, 0x1, 0x1f ;  /* 0x08201f000e047f89 */ /* 0x0202a200000e0000 */
        /* <DEDUP_REMOVED lines=9> */
[----:B------:R-:W-:Y:S01]  /*0e10*/  IMAD.MOV.U32 R12, RZ, RZ, R6 ;  /* 0x000000ffff0c7224 */ /* 0x000fe200078e0006 */
[----:B------:R-:W-:Y:S01]  /*0e20*/  MOV R13, R7 ;  /* 0x00000007000d7202 */ /* 0x000fe20000000f00 */
[----:B------:R-:W-:Y:S02]  /*0e30*/  IMAD.MOV.U32 R2, RZ, RZ, R4 ;  /* 0x000000ffff027224 */ /* 0x000fe400078e0004 */
[----:B------:R-:W-:-:S09]  /*0e40*/  IMAD.MOV.U32 R3, RZ, RZ, R5 ;  /* 0x000000ffff037224 */ /* 0x000fd200078e0005 */
        /* <DEDUP_REMOVED lines=15> */
.L_x_138:
[----:B------:R-:W-:Y:S05]  /*0f40*/  BSYNC.RECONVERGENT B1 ;  /* 0x0000000000017941 */ /* 0x000fea0003800200 */
.L_x_137:
        /* <DEDUP_REMOVED lines=31> */
.L_x_140:
[----:B------:R-:W-:Y:S05]  /*1140*/  BSYNC.RECONVERGENT B1 ;  /* 0x0000000000017941 */ /* 0x000fea0003800200 */
.L_x_139:
[----:B------:R-:W-:Y:S01]  /*1150*/  ISETP.GT.AND P0, PT, R11, 0x1b, PT ;  /* 0x0000001b0b00780c */ /* 0x000fe20003f04270 */
[----:B-1----:R1:W1:Y:S01]  /*1160*/  SHFL.DOWN PT, R6, R4, 0x4, 0x1f ;  /* 0x08801f0004067f89 */ /* 0x00226200000e0000 */
[----:B------:R-:W-:Y:S01]  /*1170*/  BSSY.RECONVERGENT B1, `(.L_x_141) ;  /* 0x000001d000017945 */ /* 0x000fe20003800200 */
[----:B----4-:R-:W-:Y:S02]  /*1180*/  IMAD.MOV.U32 R14, RZ, RZ, R8 ;  /* 0x000000ffff0e7224 */ /* 0x010fe400078e0008 */
[----:B--2---:R2:W4:Y:S01]  /*1190*/  SHFL.DOWN PT, R7, R5, 0x4, 0x1f ;  /* 0x08801f0005077f89 */ /* 0x00452200000e0000 */
[----:B---3--:R-:W-:Y:S02]  /*11a0*/  IMAD.MOV.U32 R15, RZ, RZ, R9 ;  /* 0x000000ffff0f7224 */ /* 0x008fe400078e0009 */
[----:B0-----:R-:W-:Y:S01]  /*11b0*/  IMAD.MOV.U32 R2, RZ, RZ, R4 ;  /* 0x000000ffff027224 */ /* 0x001fe200078e0004 */
[----:B------:R2:W0:Y:S01]  /*11c0*/  SHFL.DOWN PT, R13, R8, 0x4, 0x1f ;  /* 0x08801f00080d7f89 */ /* 0x00042200000e0000 */
[----:B------:R-:W-:-:S03]  /*11d0*/  IMAD.MOV.U32 R3, RZ, RZ, R5 ;  /* 0x000000ffff037224 */ /* 0x000fc600078e0005 */
[----:B------:R2:W3:Y:S01]  /*11e0*/  SHFL.DOWN PT, R12, R9, 0x4, 0x1f ;  /* 0x08801f00090c7f89 */ /* 0x0004e200000e0000 */
[----:B------:R-:W-:Y:S05]  /*11f0*/  @P0 BRA `(.L_x_142) ;  /* 0x0000000000500947 */ /* 0x000fea0003800000 */
[----:B-1--4-:R-:W-:Y:S01]  /*1200*/  DSETP.GEU.AND P0, PT, |R4|, |R6|, PT ;  /* 0x400000060400722a */ /* 0x012fe20003f0e200 */
[----:B0-----:R-:W-:Y:S02]  /*1210*/  IMAD.MOV.U32 R14, RZ, RZ, R13 ;  /* 0x000000ffff0e7224 */ /* 0x001fe400078e000d */
        /* <DEDUP_REMOVED lines=18> */
.L_x_142:
[----:B------:R-:W-:Y:S05]  /*1340*/  BSYNC.RECONVERGENT B1 ;  /* 0x0000000000017941 */ /* 0x000fea0003800200 */
.L_x_141:
[----:B------:R-:W-:Y:S01]  /*1350*/  ISETP.GT.AND P0, PT, R11, 0x17, PT ;  /* 0x000000170b00780c */ /* 0x000fe20003f04270 */
[----:B-1----:R1:W1:Y:S01]  /*1360*/  SHFL.DOWN PT, R4, R2, 0x8, 0x1f ;  /* 0x09001f0002047f89 */ /* 0x00226200000e0000 */
[----:B------:R-:W-:Y:S01]  /*1370*/  BSSY.RECONVERGENT B1, `(.L_x_143) ;  /* 0x000001d000017945 */ /* 0x000fe20003800200 */
[----:B---3--:R-:W-:Y:S02]  /*1380*/  IMAD.MOV.U32 R12, RZ, RZ, R14 ;  /* 0x000000ffff0c7224 */ /* 0x008fe400078e000e */
[----:B--2---:R2:W3:Y:S01]  /*1390*/  SHFL.DOWN PT, R5, R3, 0x8, 0x1f ;  /* 0x09001f0003057f89 */ /* 0x0044e200000e0000 */
[----:B0-----:R-:W-:Y:S02]  /*13a0*/  IMAD.MOV.U32 R13, RZ, RZ, R15 ;  /* 0x000000ffff0d7224 */ /* 0x001fe400078e000f */
[----:B------:R-:W-:Y:S01]  /*13b0*/  IMAD.MOV.U32 R8, RZ, RZ, R2 ;  /* 0x000000ffff087224 */ /* 0x000fe200078e0002 */
[----:B----4-:R2:W0:Y:S01]  /*13c0*/  SHFL.DOWN PT, R7, R14, 0x8, 0x1f ;  /* 0x09001f000e077f89 */ /* 0x01042200000e0000 */
[----:B------:R-:W-:-:S03]  /*13d0*/  IMAD.MOV.U32 R9, RZ, RZ, R3 ;  /* 0x000000ffff097224 */ /* 0x000fc600078e0003 */
[----:B------:R2:W4:Y:S01]  /*13e0*/  SHFL.DOWN PT, R6, R15, 0x8, 0x1f ;  /* 0x09001f000f067f89 */ /* 0x00052200000e0000 */
[----:B------:R-:W-:Y:S05]  /*13f0*/  @P0 BRA `(.L_x_144) ;  /* 0x0000000000500947 */ /* 0x000fea0003800000 */
[----:B-1-3--:R-:W-:Y:S01]  /*1400*/  DSETP.GEU.AND P0, PT, |R2|, |R4|, PT ;  /* 0x400000040200722a */ /* 0x00afe20003f0e200 */
[----:B0-----:R-:W-:Y:S02]  /*1410*/  IMAD.MOV.U32 R12, RZ, RZ, R7 ;  /* 0x000000ffff0c7224 */ /* 0x001fe400078e0007 */
        /* <DEDUP_REMOVED lines=18> */
.L_x_144:
[----:B------:R-:W-:Y:S05]  /*1540*/  BSYNC.RECONVERGENT B1 ;  /* 0x0000000000017941 */ /* 0x000fea0003800200 */
.L_x_143:
[----:B------:R-:W-:Y:S01]  /*1550*/  ISETP.GT.AND P0, PT, R11, 0xf, PT ;  /* 0x0000000f0b00780c */ /* 0x000fe20003f04270 */
[----:B-1----:R1:W1:Y:S01]  /*1560*/  SHFL.DOWN PT, R2, R8, 0x10, 0x1f ;  /* 0x0a001f0008027f89 */ /* 0x00226200000e0000 */
[----:B------:R-:W-:Y:S01]  /*1570*/  BSSY.RECONVERGENT B1, `(.L_x_145) ;  /* 0x000001d000017945 */ /* 0x000fe20003800200 */
[----:B------:R-:W-:Y:S02]  /*1580*/  IMAD.MOV.U32 R4, RZ, RZ, R12 ;  /* 0x000000ffff047224 */ /* 0x000fe400078e000c */
[----:B--2---:R2:W1:Y:S01]  /*1590*/  SHFL.DOWN PT, R3, R9, 0x10, 0x1f ;  /* 0x0a001f0009037f89 */ /* 0x00446200000e0000 */
[----:B---3--:R-:W-:Y:S02]  /*15a0*/  IMAD.MOV.U32 R5, RZ, RZ, R13 ;  /* 0x000000ffff057224 */ /* 0x008fe400078e000d */
[----:B----4-:R-:W-:Y:S01]  /*15b0*/  IMAD.MOV.U32 R6, RZ, RZ, R8 ;  /* 0x000000ffff067224 */ /* 0x010fe200078e0008 */
[----:B------:R2:W3:Y:S01]  /*15c0*/  SHFL.DOWN PT, R15, R12, 0x10, 0x1f ;  /* 0x0a001f000c0f7f89 */ /* 0x0004e200000e0000 */
[----:B0-----:R-:W-:-:S03]  /*15d0*/  IMAD.MOV.U32 R7, RZ, RZ, R9 ;  /* 0x000000ffff077224 */ /* 0x001fc600078e0009 */
[----:B------:R2:W0:Y:S01]  /*15e0*/  SHFL.DOWN PT, R14, R13, 0x10, 0x1f ;  /* 0x0a001f000d0e7f89 */ /* 0x00042200000e0000 */
[----:B------:R-:W-:Y:S05]  /*15f0*/  @P0 BRA `(.L_x_146) ;  /* 0x0000000000500947 */ /* 0x000fea0003800000 */
[----:B-1----:R-:W-:Y:S01]  /*1600*/  DSETP.GEU.AND P0, PT, |R8|, |R2|, PT ;  /* 0x400000020800722a */ /* 0x002fe20003f0e200 */
[----:B---3--:R-:W-:Y:S02]  /*1610*/  IMAD.MOV.U32 R4, RZ, RZ, R15 ;  /* 0x000000ffff047224 */ /* 0x008fe400078e000f */
        /* <DEDUP_REMOVED lines=18> */
.L_x_146:
[----:B------:R-:W-:Y:S05]  /*1740*/  BSYNC.RECONVERGENT B1 ;  /* 0x0000000000017941 */ /* 0x000fea0003800200 */
.L_x_145:
        /* <DEDUP_REMOVED lines=11> */
.L_x_148:
[----:B------:R-:W-:Y:S05]  /*1800*/  BSYNC.RECONVERGENT B1 ;  /* 0x0000000000017941 */ /* 0x000fea0003800200 */
.L_x_147:
[----:B------:R-:W-:Y:S01]  /*1810*/  BAR.SYNC.DEFER_BLOCKING 0x0 ;  /* 0x0000000000007b1d */ /* 0x000fe20000010000 */
[----:B------:R-:W-:-:S13]  /*1820*/  ISETP.NE.AND P1, PT, R10, RZ, PT ;  /* 0x000000ff0a00720c */ /* 0x000fda0003f25270 */
[----:B------:R-:W-:Y:S05]  /*1830*/  @P1 BRA `(.L_x_149) ;  /* 0x0000005000201947 */ /* 0x000fea0003800000 */
[----:B-1--4-:R-:W1:Y:S01]  /*1840*/  S2R R3, SR_CgaCtaId ;  /* 0x0000000000037919 */ /* 0x012e620000008800 */
[----:B------:R-:W-:Y:S01]  /*1850*/  MOV R20, 0x400 ;  /* 0x0000040000147802 */ /* 0x000fe20000000f00 */
[----:B------:R-:W-:Y:S03]  /*1860*/  BSSY.RECONVERGENT B1, `(.L_x_150) ;  /* 0x000001a000017945 */ /* 0x000fe60003800200 */
[----:B-1----:R-:W-:-:S05]  /*1870*/  LEA R20, R3, R20, 0x18 ;  /* 0x0000001403147211 */ /* 0x002fca00078ec0ff */
[----:B------:R-:W1:Y:S04]  /*1880*/  LDS.64 R16, [R20+0x18] ;  /* 0x0000180014107984 */ /* 0x000e680000000a00 */
[----:B--2---:R-:W2:Y:S04]  /*1890*/  LDS.128 R8, [R20+0x20] ;  /* 0x0000200014087984 */ /* 0x004ea80000000c00 */
[----:B------:R4:W4:Y:S04]  /*18a0*/  LDS.64 R2, [R20+0x80] ;  /* 0x0000800014027984 */ /* 0x0009280000000a00 */
[----:B0--3--:R0:W3:Y:S01]  /*18b0*/  LDS.128 R12, [R20+0x30] ;  /* 0x00003000140c7984 */ /* 0x0090e20000000c00 */
[----:B-1----:R-:W-:Y:S01]  /*18c0*/  DSETP.GEU.AND P0, PT, |R6|, |R16|, PT ;  /* 0x400000100600722a */ /* 0x002fe20003f0e200 */
[----:B------:R-:W-:-:S02]  /*18d0*/  IMAD.MOV.U32 R22, RZ, RZ, R16 ;  /* 0x000000ffff167224 */ /* 0x000fc400078e0010 */
[----:B------:R-:W-:Y:S02]  /*18e0*/  IMAD.MOV.U32 R23, RZ, RZ, R17 ;  /* 0x000000ffff177224 */ /* 0x000fe400078e0011 */
[----:B--2---:R-:W-:Y:S02]  /*18f0*/  IMAD.MOV.U32 R24, RZ, RZ, R8 ;  /* 0x000000ffff187224 */ /* 0x004fe400078e0008 */
[----:B------:R-:W-:-:S07]  /*1900*/  IMAD.MOV.U32 R25, RZ, RZ, R9 ;  /* 0x000000ffff197224 */ /* 0x000fce00078e0009 */
[----:B0--34-:R-:W-:Y:S05]  /*1910*/  @!P0 BRA `(.L_x_151) ;  /* 0x0000000000388947 */ /* 0x019fea0003800000 */
[----:B------:R-:W-:Y:S01]  /*1920*/  DSETP.GEU.AND P0, PT, |R16|, |R6|, PT ;  /* 0x400000061000722a */ /* 0x000fe20003f0e200 */
[----:B------:R-:W-:Y:S01]  /*1930*/  IMAD.MOV.U32 R22, RZ, RZ, R6 ;  /* 0x000000ffff167224 */ /* 0x000fe200078e0006 */
[----:B------:R-:W-:Y:S01]  /*1940*/  MOV R25, R5 ;  /* 0x0000000500197202 */ /* 0x000fe20000000f00 */
[----:B------:R-:W-:Y:S02]  /*1950*/  IMAD.MOV.U32 R23, RZ, RZ, R7 ;  /* 0x000000ffff177224 */ /* 0x000fe400078e0007 */
[----:B------:R-:W-:-:S09]  /*1960*/  IMAD.MOV.U32 R24, RZ, RZ, R4 ;  /* 0x000000ffff187224 */ /* 0x000fd200078e0004 */
        /* <DEDUP_REMOVED lines=9> */
.L_x_151:
[----:B------:R-:W-:Y:S05]  /*1a00*/  BSYNC.RECONVERGENT B1 ;  /* 0x0000000000017941 */ /* 0x000fea0003800200 */
.L_x_150:
        /* <DEDUP_REMOVED lines=23> */
.L_x_153:
[----:B------:R-:W-:Y:S05]  /*1b80*/  BSYNC.RECONVERGENT B1 ;  /* 0x0000000000017941 */ /* 0x000fea0003800200 */
.L_x_152:
        /* <DEDUP_REMOVED lines=21> */
.L_x_155:
[----:B------:R-:W-:Y:S05]  /*1ce0*/  BSYNC.RECONVERGENT B1 ;  /* 0x0000000000017941 */ /* 0x000fea0003800200 */
.L_x_154:
        /* <DEDUP_REMOVED lines=23> */
.L_x_157:
[----:B------:R-:W-:Y:S05]  /*1e60*/  BSYNC.RECONVERGENT B1 ;  /* 0x0000000000017941 */ /* 0x000fea0003800200 */
.L_x_156:
        /* <DEDUP_REMOVED lines=21> */
.L_x_159:
[----:B------:R-:W-:Y:S05]  /*1fc0*/  BSYNC.RECONVERGENT B1 ;  /* 0x0000000000017941 */ /* 0x000fea0003800200 */
.L_x_158:
        /* <DEDUP_REMOVED lines=21> */
.L_x_161:
[----:B------:R-:W-:Y:S05]  /*2120*/  BSYNC.RECONVERGENT B1 ;  /* 0x0000000000017941 */ /* 0x000fea0003800200 */
.L_x_160:
        /* <DEDUP_REMOVED lines=21> */
.L_x_136:
[----:B------:R-:W0:Y:S01]  /*2280*/  S2R R2, SR_LANEID ;  /* 0x0000000000027919 */ /* 0x000e220000000000 */
[----:B------:R-:W-:Y:S01]  /*2290*/  LOP3.LUT R3, R10, 0x3e0, RZ, 0xc0, !PT ;  /* 0x000003e00a037812 */ /* 0x000fe200078ec0ff */
[----:B------:R-:W-:Y:S01]  /*22a0*/  BSSY.RECONVERGENT B1, `(.L_x_162) ;  /* 0x0000024000017945 */ /* 0x000fe20003800200 */
[----:B------:R-:W-:Y:S02]  /*22b0*/  IMAD.MOV.U32 R18, RZ, RZ, R21 ;  /* 0x000000ffff127224 */ /* 0x000fe400078e0015 */
[----:B------:R-:W-:Y:S01]  /*22c0*/  LOP3.LUT R6, RZ, R3, RZ, 0x33, !PT ;  /* 0x00000003ff067212 */ /* 0x000fe200078e33ff */
[----:B------:R-:W-:Y:S02]  /*22d0*/  VIADD R4, R3, 0x20 ;  /* 0x0000002003047836 */ /* 0x000fe40000000000 */
[----:B------:R-:W-:Y:S02]  /*22e0*/  IMAD.MOV.U32 R22, RZ, RZ, R20 ;  /* 0x000000ffff167224 */ /* 0x000fe400078e0014 */
[----:B------:R-:W-:Y:S01]  /*22f0*/  IMAD.IADD R3, R9, 0x1, R6 ;  /* 0x0000000109037824 */ /* 0x000fe200078e0206 */
[----:B------:R-:W-:Y:S01]  /*2300*/  ISETP.GT.AND P0, PT, R4, R9, PT ;  /* 0x000000090400720c */ /* 0x000fe20003f04270 */
[----:B-----5:R-:W-:-:S02]  /*2310*/  IMAD.MOV.U32 R4, RZ, RZ, R14 ;  /* 0x000000ffff047224 */ /* 0x020fc400078e000e */
[----:B------:R-:W-:Y:S01]  /*2320*/  IMAD.MOV.U32 R5, RZ, RZ, R15 ;  /* 0x000000ffff057224 */ /* 0x000fe200078e000f */
[----:B------:R-:W-:-:S05]  /*2330*/  SEL R3, R3, 0x1f, P0 ;  /* 0x0000001f03037807 */ /* 0x000fca0000000000 */
[----:B------:R1:W2:Y:S04]  /*2340*/  SHFL.DOWN PT, R6, R14, 0x1, R3 ;  /* 0x082000000e067989 */ /* 0x0002a800000e0003 */
[----:B------:R1:W3:Y:S04]  /*2350*/  SHFL.DOWN PT, R7, R15, 0x1, R3 ;  /* 0x082000000f077989 */ /* 0x0002e800000e0003 */
[----:B------:R1:W4:Y:S01]  /*2360*/  SHFL.DOWN PT, R8, R21, 0x1, R3 ;  /* 0x0820000015087989 */ /* 0x00032200000e0003 */
[----:B0-----:R-:W-:-:S03]  /*2370*/  ISETP.GE.AND P0, PT, R2, R3, PT ;  /* 0x000000030200720c */ /* 0x001fc60003f06270 */
[----:B------:R1:W0:Y:S10]  /*2380*/  SHFL.DOWN PT, R11, R20, 0x1, R3 ;  /* 0x08200000140b7989 */ /* 0x00023400000e0003 */
[----:B-12---:R-:W-:Y:S05]  /*2390*/  @P0 BRA `(.L_x_163) ;  /* 0x0000000000500947 */ /* 0x006fea0003800000 */
[----:B---3--:R-:W-:Y:S01]  /*23a0*/  DSETP.GEU.AND P0, PT, |R14|, |R6|, PT ;  /* 0x400000060e00722a */ /* 0x008fe20003f0e200 */
        /* <DEDUP_REMOVED lines=19> */
.L_x_163:
[----:B------:R-:W-:Y:S05]  /*24e0*/  BSYNC.RECONVERGENT B1 ;  /* 0x0000000000017941 */ /* 0x000fea0003800200 */
.L_x_162:
[----:B------:R-:W-:Y:S01]  /*24f0*/  IADD3 R6, PT, PT, R2, 0x2, RZ ;  /* 0x0000000202067810 */ /* 0x000fe20007ffe0ff */
[----:B------:R1:W2:Y:S01]  /*2500*/  SHFL.DOWN PT, R12, R4, 0x2, R3 ;  /* 0x08400000040c7989 */ /* 0x0002a200000e0003 */
[----:B------:R-:W-:Y:S01]  /*2510*/  BSSY.RECONVERGENT B1, `(.L_x_164) ;  /* 0x000001e000017945 */ /* 0x000fe20003800200 */
[----:B----4-:R-:W-:Y:S01]  /*2520*/  IMAD.MOV.U32 R8, RZ, RZ, R18 ;  /* 0x000000ffff087224 */ /* 0x010fe200078e0012 */
[----:B------:R-:W-:Y:S01]  /*2530*/  ISETP.GT.AND P0, PT, R6, R3, PT ;  /* 0x000000030600720c */ /* 0x000fe20003f04270 */
[----:B------:R1:W4:Y:S01]  /*2540*/  SHFL.DOWN PT, R13, R5, 0x2, R3 ;  /* 0x08400000050d7989 */ /* 0x00032200000e0003 */
[----:B------:R-:W-:Y:S02]  /*2550*/  IMAD.MOV.U32 R16, RZ, RZ, R22 ;  /* 0x000000ffff107224 */ /* 0x000fe400078e0016 */
[----:B------:R-:W-:Y:S01]  /*2560*/  IMAD.MOV.U32 R6, RZ, RZ, R4 ;  /* 0x000000ffff067224 */ /* 0x000fe200078e0004 */
[----:B0-----:R1:W0:Y:S01]  /*2570*/  SHFL.DOWN PT, R11, R18, 0x2, R3 ;  /* 0x08400000120b7989 */ /* 0x00122200000e0003 */
[----:B---3--:R-:W-:-:S03]  /*2580*/  IMAD.MOV.U32 R7, RZ, RZ, R5 ;  /* 0x000000ffff077224 */ /* 0x008fc600078e0005 */
[----:B------:R1:W3:Y:S04]  /*2590*/  SHFL.DOWN PT, R15, R22, 0x2, R3 ;  /* 0x08400000160f7989 */ /* 0x0002e800000e0003 */
[----:B------:R-:W-:Y:S05]  /*25a0*/  @P0 BRA `(.L_x_165) ;  /* 0x0000000000500947 */ /* 0x000fea0003800000 */
[----:B--2-4-:R-:W-:Y:S01]  /*25b0*/  DSETP.GEU.AND P0, PT, |R4|, |R12|, PT ;  /* 0x4000000c0400722a */ /* 0x014fe20003f0e200 */
        /* <DEDUP_REMOVED lines=19> */
.L_x_165:
[----:B------:R-:W-:Y:S05]  /*26f0*/  BSYNC.RECONVERGENT B1 ;  /* 0x0000000000017941 */ /* 0x000fea0003800200 */
.L_x_164:
[----:B-1----:R-:W-:Y:S01]  /*2700*/  VIADD R4, R2, 0x4 ;  /* 0x0000000402047836 */ /* 0x002fe20000000000 */
[----:B--2---:R1:W2:Y:S01]  /*2710*/  SHFL.DOWN PT, R12, R6, 0x4, R3 ;  /* 0x08800000060c7989 */ /* 0x0042a200000e0003 */
[----:B------:R-:W-:Y:S01]  /*2720*/  BSSY.RECONVERGENT B1, `(.L_x_166) ;  /* 0x000001e000017945 */ /* 0x000fe20003800200 */
[----:B------:R-:W-:Y:S02]  /*2730*/  IMAD.MOV.U32 R14, RZ, RZ, R8 ;  /* 0x000000ffff0e7224 */ /* 0x000fe400078e0008 */
[----:B------:R-:W-:Y:S01]  /*2740*/  ISETP.GT.AND P0, PT, R4, R3, PT ;  /* 0x000000030400720c */ /* 0x000fe20003f04270 */
[----:B----4-:R1:W4:Y:S01]  /*2750*/  SHFL.DOWN PT, R13, R7, 0x4, R3 ;  /* 0x08800000070d7989 */ /* 0x01032200000e0003 */
[----:B------:R-:W-:Y:S02]  /*2760*/  IMAD.MOV.U32 R18, RZ, RZ, R16 ;  /* 0x000000ffff127224 */ /* 0x000fe400078e0010 */
[----:B------:R-:W-:Y:S01]  /*2770*/  IMAD.MOV.U32 R4, RZ, RZ, R6 ;  /* 0x000000ffff047224 */ /* 0x000fe200078e0006 */
[----:B0-----:R1:W0:Y:S01]  /*2780*/  SHFL.DOWN PT, R11, R8, 0x4, R3 ;  /* 0x08800000080b7989 */ /* 0x00122200000e0003 */
[----:B------:R-:W-:-:S03]  /*2790*/  IMAD.MOV.U32 R5, RZ, RZ, R7 ;  /* 0x000000ffff057224 */ /* 0x000fc600078e0007 */
[----:B---3--:R1:W3:Y:S04]  /*27a0*/  SHFL.DOWN PT, R15, R16, 0x4, R3 ;  /* 0x08800000100f7989 */ /* 0x0082e800000e0003 */
        /* <DEDUP_REMOVED lines=21> */
.L_x_167:
[----:B------:R-:W-:Y:S05]  /*2900*/  BSYNC.RECONVERGENT B1 ;  /* 0x0000000000017941 */ /* 0x000fea0003800200 */
.L_x_166:
[----:B-1----:R-:W-:Y:S01]  /*2910*/  VIADD R8, R2, 0x8 ;  /* 0x0000000802087836 */ /* 0x002fe20000000000 */
[----:B------:R1:W1:Y:S01]  /*2920*/  SHFL.DOWN PT, R6, R4, 0x8, R3 ;  /* 0x0900000004067989 */ /* 0x00026200000e0003 */
[----:B------:R-:W-:Y:S01]  /*2930*/  BSSY.RECONVERGENT B1, `(.L_x_168) ;  /* 0x000001e000017945 */ /* 0x000fe20003800200 */
[----:B------:R-:W-:Y:S02]  /*2940*/  IMAD.MOV.U32 R16, RZ, RZ, R18 ;  /* 0x000000ffff107224 */ /* 0x000fe400078e0012 */
[----:B------:R-:W-:Y:S01]  /*2950*/  ISETP.GT.AND P0, PT, R8, R3, PT ;  /* 0x000000030800720c */ /* 0x000fe20003f04270 */
[----:B------:R1:W1:Y:S01]  /*2960*/  SHFL.DOWN PT, R7, R5, 0x8, R3 ;  /* 0x0900000005077989 */ /* 0x00026200000e0003 */
[----:B------:R-:W-:Y:S02]  /*2970*/  IMAD.MOV.U32 R8, RZ, RZ, R14 ;  /* 0x000000ffff087224 */ /* 0x000fe400078e000e */
[----:B--2---:R-:W-:Y:S01]  /*2980*/  IMAD.MOV.U32 R12, RZ, RZ, R4 ;  /* 0x000000ffff0c7224 */ /* 0x004fe200078e0004 */
[----:B0-----:R0:W2:Y:S01]  /*2990*/  SHFL.DOWN PT, R11, R14, 0x8, R3 ;  /* 0x090000000e0b7989 */ /* 0x0010a200000e0003 */
[----:B----4-:R-:W-:-:S03]  /*29a0*/  IMAD.MOV.U32 R13, RZ, RZ, R5 ;  /* 0x000000ffff0d7224 */ /* 0x010fc600078e0005 */
[----:B---3--:R0:W3:Y:S04]  /*29b0*/  SHFL.DOWN PT, R15, R18, 0x8, R3 ;  /* 0x09000000120f7989 */ /* 0x0080e800000e0003 */
[----:B------:R-:W-:Y:S05]  /*29c0*/  @P0 BRA `(.L_x_169) ;  /* 0x0000000000500947 */ /* 0x000fea0003800000 */
[----:B-1----:R-:W-:Y:S01]  /*29d0*/  DSETP.GEU.AND P0, PT, |R4|, |R6|, PT ;  /* 0x400000060400722a */ /* 0x002fe20003f0e200 */
[----:B--2---:R-:W-:Y:S02]  /*29e0*/  IMAD.MOV.U32 R8, RZ, RZ, R11 ;  /* 0x000000ffff087224 */ /* 0x004fe400078e000b */
        /* <DEDUP_REMOVED lines=18> */
.L_x_169:
[----:B------:R-:W-:Y:S05]  /*2b10*/  BSYNC.RECONVERGENT B1 ;  /* 0x0000000000017941 */ /* 0x000fea0003800200 */
.L_x_168:
[----:B-1----:R-:W-:Y:S01]  /*2b20*/  VIADD R4, R2, 0x10 ;  /* 0x0000001002047836 */ /* 0x002fe20000000000 */
[----:B0-----:R0:W1:Y:S01]  /*2b30*/  SHFL.DOWN PT, R14, R12, 0x10, R3 ;  /* 0x0a0000000c0e7989 */ /* 0x00106200000e0003 */
[----:B------:R-:W-:Y:S01]  /*2b40*/  BSSY.RECONVERGENT B1, `(.L_x_170) ;  /* 0x000001e000017945 */ /* 0x000fe20003800200 */
[----:B------:R-:W-:Y:S02]  /*2b50*/  IMAD.MOV.U32 R5, RZ, RZ, R16 ;  /* 0x000000ffff057224 */ /* 0x000fe400078e0010 */
[----:B------:R-:W-:Y:S01]  /*2b60*/  ISETP.GT.AND P0, PT, R4, R3, PT ;  /* 0x000000030400720c */ /* 0x000fe20003f04270 */
[----:B---3--:R0:W3:Y:S01]  /*2b70*/  SHFL.DOWN PT, R15, R13, 0x10, R3 ;  /* 0x0a0000000d0f7989 */ /* 0x0080e200000e0003 */
[----:B------:R-:W-:Y:S02]  /*2b80*/  IMAD.MOV.U32 R4, RZ, RZ, R8 ;  /* 0x000000ffff047224 */ /* 0x000fe400078e0008 */
[----:B------:R-:W-:Y:S01]  /*2b90*/  IMAD.MOV.U32 R6, RZ, RZ, R12 ;  /* 0x000000ffff067224 */ /* 0x000fe200078e000c */
[----:B--2---:R0:W2:Y:S01]  /*2ba0*/  SHFL.DOWN PT, R11, R8, 0x10, R3 ;  /* 0x0a000000080b7989 */ /* 0x0040a200000e0003 */
[----:B------:R-:W-:-:S03]  /*2bb0*/  IMAD.MOV.U32 R7, RZ, RZ, R13 ;  /* 0x000000ffff077224 */ /* 0x000fc600078e000d */
[----:B------:R0:W4:Y:S04]  /*2bc0*/  SHFL.DOWN PT, R17, R16, 0x10, R3 ;  /* 0x0a00000010117989 */ /* 0x00012800000e0003 */
[----:B------:R-:W-:Y:S05]  /*2bd0*/  @P0 BRA `(.L_x_171) ;  /* 0x0000000000500947 */ /* 0x000fea0003800000 */
[----:B-1-3--:R-:W-:Y:S01]  /*2be0*/  DSETP.GEU.AND P0, PT, |R12|, |R14|, PT ;  /* 0x4000000e0c00722a */ /* 0x00afe20003f0e200 */
        /* <DEDUP_REMOVED lines=19> */
.L_x_171:
[----:B------:R-:W-:Y:S05]  /*2d20*/  BSYNC.RECONVERGENT B1 ;  /* 0x0000000000017941 */ /* 0x000fea0003800200 */
.L_x_170:
[----:B------:R-:W-:Y:S01]  /*2d30*/  ISETP.NE.AND P0, PT, R2, RZ, PT ;  /* 0x000000ff0200720c */ /* 0x000fe20003f05270 */
[----:B------:R-:W-:-:S12]  /*2d40*/  BSSY.RECONVERGENT B1, `(.L_x_172) ;  /* 0x000000a000017945 */ /* 0x000fd80003800200 */
[----:B------:R-:W-:Y:S05]  /*2d50*/  @P0 BRA `(.L_x_173) ;  /* 0x0000000000200947 */ /* 0x000fea0003800000 */
[----:B0-----:R-:W0:Y:S01]  /*2d60*/  S2R R8, SR_CgaCtaId ;  /* 0x0000000000087919 */ /* 0x001e220000008800 */
[----:B------:R-:W-:Y:S02]  /*2d70*/  MOV R3, 0x400 ;  /* 0x0000040000037802 */ /* 0x000fe40000000f00 */
[----:B------:R-:W-:-:S04]  /*2d80*/  SHF.R.U32.HI R2, RZ, 0x1, R10 ;  /* 0x00000001ff027819 */ /* 0x000fc8000001160a */
[----:B------:R-:W-:Y:S02]  /*2d90*/  LOP3.LUT R2, R2, 0x1f0, RZ, 0xc0, !PT ;  /* 0x000001f002027812 */ /* 0x000fe400078ec0ff */
[----:B0-----:R-:W-:-:S05]  /*2da0*/  LEA R3, R8, R3, 0x18 ;  /* 0x0000000308037211 */ /* 0x001fca00078ec0ff */
[----:B------:R-:W-:-:S05]  /*2db0*/  IMAD.IADD R3, R2, 0x1, R3 ;  /* 0x0000000102037824 */ /* 0x000fca00078e0203 */
[----:B------:R0:W-:Y:S04]  /*2dc0*/  STS.64 [R3+0x10], R4 ;  /* 0x0000100403007388 */ /* 0x0001e80000000a00 */
[----:B------:R0:W-:Y:S02]  /*2dd0*/  STS.64 [R3+0x8], R6 ;  /* 0x0000080603007388 */ /* 0x0001e40000000a00 */
.L_x_173:
[----:B------:R-:W-:Y:S05]  /*2de0*/  BSYNC.RECONVERGENT B1 ;  /* 0x0000000000017941 */ /* 0x000fea0003800200 */
.L_x_172:
[----:B------:R-:W-:Y:S01]  /*2df0*/  BAR.SYNC.DEFER_BLOCKING 0x0 ;  /* 0x0000000000007b1d */ /* 0x000fe20000010000 */
[----:B------:R-:W-:-:S13]  /*2e00*/  ISETP.NE.AND P1, PT, R10, RZ, PT ;  /* 0x000000ff0a00720c */ /* 0x000fda0003f25270 */
[----:B------:R-:W-:Y:S05]  /*2e10*/  @P1 BRA `(.L_x_149) ;  /* 0x0000003800a81947 */ /* 0x000fea0003800000 */
[----:B------:R-:W-:Y:S01]  /*2e20*/  ISETP.GE.AND P0, PT, R9, 0x21, PT ;  /* 0x000000210900780c */ /* 0x000fe20003f06270 */
[----:B0-----:R-:W-:Y:S02]  /*2e30*/  IMAD.MOV.U32 R13, RZ, RZ, R4 ;  /* 0x000000ffff0d7224 */ /* 0x001fe400078e0004 */
[----:B------:R-:W-:Y:S02]  /*2e40*/  IMAD.MOV.U32 R8, RZ, RZ, R5 ;  /* 0x000000ffff087224 */ /* 0x000fe400078e0005 */
[----:B------:R-:W-:Y:S02]  /*2e50*/  IMAD.MOV.U32 R2, RZ, RZ, R6 ;  /* 0x000000ffff027224 */ /* 0x000fe400078e0006 */
[----:B------:R-:W-:-:S06]  /*2e60*/  IMAD.MOV.U32 R3, RZ, RZ, R7 ;  /* 0x000000ffff037224 */ /* 0x000fcc00078e0007 */
[----:B------:R-:W-:Y:S05]  /*2e70*/  @!P0 BRA `(.L_x_174) ;  /* 0x00000000006c8947 */ /* 0x000fea0003800000 */
[----:B------:R-:W0:Y:S01]  /*2e80*/  S2UR UR5, SR_CgaCtaId ;  /* 0x00000000000579c3 */ /* 0x000e220000008800 */
[----:B------:R-:W-:Y:S01]  /*2e90*/  UMOV UR4, 0x400 ;  /* 0x0000040000047882 */ /* 0x000fe20000000000 */
[----:B------:R-:W-:Y:S01]  /*2ea0*/  BSSY.RECONVERGENT B1, `(.L_x_174) ;  /* 0x0000018000017945 */ /* 0x000fe20003800200 */
[----:B0-----:R-:W-:-:S09]  /*2eb0*/  ULEA UR4, UR5, UR4, 0x18 ;  /* 0x0000000405047291 */ /* 0x001fd2000f8ec0ff */
[----:B--2---:R-:W0:Y:S04]  /*2ec0*/  LDS.64 R10, [UR4+0x18] ;  /* 0x00001804ff0a7984 */ /* 0x004e280008000a00 */
[----:B-1-3--:R-:W1:Y:S01]  /*2ed0*/  LDS.64 R14, [UR4+0x20] ;  /* 0x00002004ff0e7984 */ /* 0x00ae620008000a00 */
[----:B0-----:R-:W-:Y:S01]  /*2ee0*/  DSETP.GEU.AND P0, PT, |R6|, |R10|, PT ;  /* 0x4000000a0600722a */ /* 0x001fe20003f0e200 */
[----:B------:R-:W-:Y:S02]  /*2ef0*/  IMAD.MOV.U32 R2, RZ, RZ, R10 ;  /* 0x000000ffff027224 */ /* 0x000fe400078e000a */
[----:B------:R-:W-:Y:S02]  /*2f00*/  IMAD.MOV.U32 R3, RZ, RZ, R11 ;  /* 0x000000ffff037224 */ /* 0x000fe400078e000b */
[----:B-1----:R-:W-:-:S02]  /*2f10*/  IMAD.MOV.U32 R13, RZ, RZ, R14 ;  /* 0x000000ffff0d7224 */ /* 0x002fc400078e000e */
[----:B------:R-:W-:-:S07]  /*2f20*/  IMAD.MOV.U32 R8, RZ, RZ, R15 ;  /* 0x000000ffff087224 */ /* 0x000fce00078e000f */
[----:B------:R-:W-:Y:S05]  /*2f30*/  @!P0 BRA `(.L_x_175) ;  /* 0x0000000000388947 */ /* 0x000fea0003800000 */
        /* <DEDUP_REMOVED lines=14> */
.L_x_175:
[----:B------:R-:W-:Y:S05]  /*3020*/  BSYNC.RECONVERGENT B1 ;  /* 0x0000000000017941 */ /* 0x000fea0003800200 */
.L_x_174:
[----:B------:R-:W-:Y:S01]  /*3030*/  ISETP.GE.AND P0, PT, R9, 0x41, PT ;  /* 0x000000410900780c */ /* 0x000fe20003f06270 */
[----:B--2---:R-:W-:Y:S02]  /*3040*/  IMAD.MOV.U32 R11, RZ, RZ, R13 ;  /* 0x000000ffff0b7224 */ /* 0x004fe400078e000d */
        /* <DEDUP_REMOVED lines=8> */
[----:B------:R-:W0:Y:S04]  /*30d0*/  LDS.64 R6, [UR4+0x28] ;  /* 0x00002804ff067984 */ /* 0x000e280008000a00 */
        /* <DEDUP_REMOVED lines=21> */
.L_x_177:
[----:B------:R-:W-:Y:S05]  /*3230*/  BSYNC.RECONVERGENT B1 ;  /* 0x0000000000017941 */ /* 0x000fea0003800200 */
.L_x_176:
[----:B------:R-:W-:Y:S01]  /*3240*/  ISETP.GE.AND P0, PT, R9, 0x61, PT ;  /* 0x000000610900780c */ /* 0x000fe20003f06270 */
[----:B------:R-:W-:Y:S02]  /*3250*/  IMAD.MOV.U32 R13, RZ, RZ, R11 ;  /* 0x000000ffff0d7224 */ /* 0x000fe400078e000b */
        /* <DEDUP_REMOVED lines=30> */
.L_x_179:
[----:B------:R-:W-:Y:S05]  /*3440*/  BSYNC.RECONVERGENT B1 ;  /* 0x0000000000017941 */ /* 0x000fea0003800200 */
.L_x_178:
        /* <DEDUP_REMOVED lines=32> */
.L_x_181:
[----:B------:R-:W-:Y:S05]  /*3650*/  BSYNC.RECONVERGENT B1 ;  /* 0x0000000000017941 */ /* 0x000fea0003800200 */
.L_x_180:
        /* <DEDUP_REMOVED lines=32> */
.L_x_183:
[----:B------:R-:W-:Y:S05]  /*3860*/  BSYNC.RECONVERGENT B1 ;  /* 0x0000000000017941 */ /* 0x000fea0003800200 */
.L_x_182:
        /* <DEDUP_REMOVED lines=32> */
.L_x_185:
[----:B------:R-:W-:Y:S05]  /*3a70*/  BSYNC.RECONVERGENT B1 ;  /* 0x0000000000017941 */ /* 0x000fea0003800200 */
.L_x_184:
[----:B------:R-:W-:Y:S01]  /*3a80*/  ISETP.GE.AND P0, PT, R9, 0xe1, PT ;  /* 0x000000e10900780c */ /* 0x000fe20003f06270 */
[----:B------:R-:W-:Y:S01]  /*3a90*/  IMAD.MOV.U32 R5, RZ, RZ, R10 ;  /* 0x000000ffff057224 */ /* 0x000fe200078e000a */
[----:B------:R-:W-:Y:S01]  /*3aa0*/  MOV R4, R11 ;  /* 0x0000000b00047202 */ /* 0x000fe20000000f00 */
[----:B------:R-:W-:Y:S02]  /*3ab0*/  IMAD.MOV.U32 R6, RZ, RZ, R2 ;  /* 0x000000ffff067224 */ /* 0x000fe400078e0002 */
[----:B------:R-:W-:-:S08]  /*3ac0*/  IMAD.MOV.U32 R7, RZ, RZ, R3 ;  /* 0x000000ffff077224 */ /* 0x000fd000078e0003 */
[----:B------:R-:W-:Y:S05]  /*3ad0*/  @!P0 BRA `(.L_x_149) ;  /* 0x0000002c00788947 */ /* 0x000fea0003800000 */
[----:B------:R-:W0:Y:S01]  /*3ae0*/  S2UR UR5, SR_CgaCtaId ;  /* 0x00000000000579c3 */ /* 0x000e220000008800 */
[----:B------:R-:W-:Y:S02]  /*3af0*/  UMOV UR4, 0x400 ;  /* 0x0000040000047882 */ /* 0x000fe40000000000 */
[----:B0-----:R-:W-:-:S09]  /*3b00*/  ULEA UR4, UR5, UR4, 0x18 ;  /* 0x0000000405047291 */ /* 0x001fd2000f8ec0ff */
[----:B------:R-:W0:Y:S04]  /*3b10*/  LDS.64 R8, [UR4+0x78] ;  /* 0x00007804ff087984 */ /* 0x000e280008000a00 */
[----:B------:R-:W2:Y:S01]  /*3b20*/  LDS.64 R12, [UR4+0x80] ;  /* 0x00008004ff0c7984 */ /* 0x000ea20008000a00 */
[----:B0-----:R-:W-:Y:S01]  /*3b30*/  DSETP.GEU.AND P0, PT, |R2|, |R8|, PT ;  /* 0x400000080200722a */ /* 0x001fe20003f0e200 */
        /* <DEDUP_REMOVED lines=20> */
.L_x_117:
[----:B------:R-:W0:Y:S01]  /*3c80*/  S2R R3, SR_TID.X ;  /* 0x0000000000037919 */ /* 0x000e220000002100 */
[----:B------:R-:W1:Y:S02]  /*3c90*/  LDCU.128 UR12, c[0x0][0x380] ;  /* 0x00007000ff0c77ac */ /* 0x000e640008000c00 */
[----:B-1----:R-:W-:Y:S02]  /*3ca0*/  IMAD.U32 R2, RZ, RZ, UR12 ;  /* 0x0000000cff027e24 */ /* 0x002fe4000f8e00ff */
[----:B------:R-:W-:Y:S01]  /*3cb0*/  IMAD.U32 R4, RZ, RZ, UR13 ;  /* 0x0000000dff047e24 */ /* 0x000fe2000f8e00ff */
[----:B0-----:R-:W-:-:S05]  /*3cc0*/  IADD3 R5, P0, PT, R8, R3, RZ ;  /* 0x0000000308057210 */ /* 0x001fca0007f1e0ff */
[----:B------:R-:W-:Y:S01]  /*3cd0*/  IMAD.X R6, RZ, RZ, RZ, P0 ;  /* 0x000000ffff067224 */ /* 0x000fe200000e06ff */
[----:B------:R-:W-:-:S04]  /*3ce0*/  LEA R20, P0, R5, R2, 0x3 ;  /* 0x0000000205147211 */ /* 0x000fc800078018ff */
[----:B------:R-:W-:-:S05]  /*3cf0*/  LEA.HI.X R21, R5, R4, R6, 0x3, P0 ;  /* 0x0000000405157211 */ /* 0x000fca00000f1c06 */
[----:B------:R-:W2:Y:S04]  /*3d00*/  LDG.E.64 R6, desc[UR10][R20.64] ;  /* 0x0000000a14067981 */ /* 0x000ea8000c1e1b00 */
[----:B------:R-:W2:Y:S04]  /*3d10*/  LDG.E.64 R14, desc[UR10][R20.64+0x800] ;  /* 0x0008000a140e7981 */ /* 0x000ea8000c1e1b00 */
[----:B------:R-:W3:Y:S04]  /*3d20*/  LDG.E.64 R18, desc[UR10][R20.64+0x1000] ;  /* 0x0010000a14127981 */ /* 0x000ee8000c1e1b00 */
[----:B------:R-:W4:Y:S04]  /*3d30*/  LDG.E.64 R12, desc[UR10][R20.64+0x1800] ;  /* 0x0018000a140c7981 */ /* 0x000f28000c1e1b00 */
[----:B------:R-:W5:Y:S01]  /*3d40*/  LDG.E.64 R10, desc[UR10][R20.64+0x2000] ;  /* 0x0020000a140a7981 */ /* 0x000f62000c1e1b00 */
[----:B------:R-:W-:Y:S01]  /*3d50*/  IMAD.U32 R5, RZ, RZ, UR14 ;  /* 0x0000000eff057e24 */ /* 0x000fe2000f8e00ff */
[----:B------:R-:W-:Y:S01]  /*3d60*/  LOP3.LUT R9, R3, 0x400, RZ, 0xfc, !PT ;  /* 0x0000040003097812 */ /* 0x000fe200078efcff */
[----:B------:R-:W-:Y:S01]  /*3d70*/  BSSY.RECONVERGENT B1, `(.L_x_186) ;  /* 0x0000020000017945 */ /* 0x000fe20003800200 */
[----:B------:R-:W-:-:S04]  /*3d80*/  ISETP.LE.U32.AND P0, PT, R25, UR6, PT ;  /* 0x0000000619007c0c */ /* 0x000fc8000bf03070 */
[----:B------:R-:W-:Y:S01]  /*3d90*/  ISETP.GE.U32.AND.EX P0, PT, RZ, R16, PT, P0 ;  /* 0x00000010ff00720c */ /* 0x000fe20003f06100 */
[----:B--2---:R-:W-:-:S06]  /*3da0*/  DSETP.GEU.AND P2, PT, |R6|, |R14|, PT ;  /* 0x4000000e0600722a */ /* 0x004fcc0003f4e200 */
[----:B------:R-:W-:Y:S02]  /*3db0*/  FSEL R6, R6, R14, P2 ;  /* 0x0000000e06067208 */ /* 0x000fe40001000000 */
[----:B------:R-:W-:-:S06]  /*3dc0*/  FSEL R7, R7, R15, P2 ;  /* 0x0000000f07077208 */ /* 0x000fcc0001000000 */
[----:B---3--:R-:W-:-:S06]  /*3dd0*/  DSETP.GEU.AND P3, PT, |R6|, |R18|, PT ;  /* 0x400000120600722a */ /* 0x008fcc0003f6e200 */
[----:B------:R-:W-:Y:S01]  /*3de0*/  FSEL R14, R6, R18, P3 ;  /* 0x00000012060e7208 */ /* 0x000fe20001800000 */
[----:B------:R-:W-:Y:S01]  /*3df0*/  IMAD.U32 R6, RZ, RZ, UR15 ;  /* 0x0000000fff067e24 */ /* 0x000fe2000f8e00ff */
[----:B------:R-:W-:Y:S01]  /*3e00*/  FSEL R15, R7, R19, P3 ;  /* 0x00000013070f7208 */ /* 0x000fe20001800000 */
[----:B------:R-:W-:-:S05]  /*3e10*/  VIADD R18, R3, 0x100 ;  /* 0x0000010003127836 */ /* 0x000fca0000000000 */
[----:B----4-:R-:W-:-:S06]  /*3e20*/  DSETP.GEU.AND P1, PT, |R14|, |R12|, PT ;  /* 0x4000000c0e00722a */ /* 0x010fcc0003f2e200 */
[----:B------:R-:W-:Y:S01]  /*3e30*/  FSEL R12, R14, R12, P1 ;  /* 0x0000000c0e0c7208 */ /* 0x000fe20000800000 */
[----:B------:R-:W-:Y:S01]  /*3e40*/  VIADD R14, R3, 0x200 ;  /* 0x00000200030e7836 */ /* 0x000fe20000000000 */
[----:B------:R-:W-:Y:S02]  /*3e50*/  FSEL R13, R15, R13, P1 ;  /* 0x0000000d0f0d7208 */ /* 0x000fe40000800000 */
[----:B------:R-:W-:Y:S02]  /*3e60*/  IADD3 R15, P5, PT, R8, R5, RZ ;  /* 0x00000005080f7210 */ /* 0x000fe40007fbe0ff */
[----:B------:R-:W-:Y:S02]  /*3e70*/  @P3 SEL R14, R3, R18, P2 ;  /* 0x00000012030e3207 */ /* 0x000fe40001000000 */
[----:B-----5:R-:W-:Y:S01]  /*3e80*/  DSETP.GEU.AND P4, PT, |R12|, |R10|, PT ;  /* 0x4000000a0c00722a */ /* 0x020fe20003f8e200 */
[----:B------:R-:W-:Y:S01]  /*3e90*/  IMAD.X R17, RZ, RZ, R6, P5 ;  /* 0x000000ffff117224 */ /* 0x000fe200028e0606 */
[----:B------:R-:W-:Y:S01]  /*3ea0*/  IADD3 R7, P5, PT, R9, R15, RZ ;  /* 0x0000000f09077210 */ /* 0x000fe20007fbe0ff */
[----:B------:R-:W-:-:S04]  /*3eb0*/  @!P1 VIADD R14, R3, 0x300 ;  /* 0x00000300030e9836 */ /* 0x000fc80000000000 */
[----:B------:R-:W-:-:S07]  /*3ec0*/  IMAD.X R8, RZ, RZ, R17, P5 ;  /* 0x000000ffff087224 */ /* 0x000fce00028e0611 */
[----:B------:R-:W-:Y:S05]  /*3ed0*/  @!P4 BRA `(.L_x_187) ;  /* 0x000000000024c947 */ /* 0x000fea0003800000 */
[C---:B------:R-:W-:Y:S02]  /*3ee0*/  ISETP.GE.U32.AND P1, PT, R14.reuse, R9, PT ;  /* 0x000000090e00720c */ /* 0x040fe40003f26070 */
[----:B------:R-:W-:Y:S02]  /*3ef0*/  IADD3 R14, P2, PT, R14, R15, RZ ;  /* 0x0000000f0e0e7210 */ /* 0x000fe40007f5e0ff */
[----:B------:R-:W-:-:S03]  /*3f00*/  ISETP.GE.U32.AND.EX P1, PT, RZ, RZ, PT, P1 ;  /* 0x000000ffff00720c */ /* 0x000fc60003f26110 */
[----:B------:R-:W-:-:S10]  /*3f10*/  IMAD.X R9, RZ, RZ, R17, P2 ;  /* 0x000000ffff097224 */ /* 0x000fd400010e0611 */
[----:B------:R-:W-:-:S06]  /*3f20*/  DSETP.LT.OR P1, PT, |R10|, |R12|, !P1 ;  /* 0x4000000c0a00722a */ /* 0x000fcc0004f21600 */
[----:B------:R-:W-:Y:S02]  /*3f30*/  FSEL R10, R12, R10, P1 ;  /* 0x0000000a0c0a7208 */ /* 0x000fe40000800000 */
[----:B------:R-:W-:Y:S02]  /*3f40*/  FSEL R11, R13, R11, P1 ;  /* 0x0000000b0d0b7208 */ /* 0x000fe40000800000 */
[----:B------:R-:W-:Y:S02]  /*3f50*/  SEL R7, R14, R7, P1 ;  /* 0x000000070e077207 */ /* 0x000fe40000800000 */
[----:B------:R-:W-:-:S07]  /*3f60*/  SEL R8, R9, R8, P1 ;  /* 0x0000000809087207 */ /* 0x000fce0000800000 */
.L_x_187:
[----:B------:R-:W-:Y:S05]  /*3f70*/  BSYNC.RECONVERGENT B1 ;  /* 0x0000000000017941 */ /* 0x000fea0003800200 */
.L_x_186:
[----:B------:R-:W-:Y:S05]  /*3f80*/  @P0 BRA `(.L_x_188) ;  /* 0x0000001400000947 */ /* 0x000fea0003800000 */
[----:B------:R-:W0:Y:S01]  /*3f90*/  LDCU.64 UR8, c[0x0][0x3e8] ;  /* 0x00007d00ff0877ac */ /* 0x000e220008000a00 */
[----:B------:R-:W-:Y:S01]  /*3fa0*/  ISETP.NE.AND P0, PT, R3, RZ, PT ;  /* 0x000000ff0300720c */ /* 0x000fe20003f05270 */
[----:B------:R-:W-:Y:S01]  /*3fb0*/  BSSY.RECONVERGENT B1, `(.L_x_189) ;  /* 0x0000012000017945 */ /* 0x000fe20003800200 */
[----:B------:R-:W-:Y:S01]  /*3fc0*/  UMOV UR4, 0x8 ;  /* 0x0000000800047882 */ /* 0x000fe20000000000 */
[----:B------:R-:W-:Y:S02]  /*3fd0*/  UMOV UR5, 0x0 ;  /* 0x0000000000057882 */ /* 0x000fe40000000000 */
[----:B0-----:R-:W-:-:S04]  /*3fe0*/  UIMAD.WIDE.U32 UR4, UR8, 0x1, UR4 ;  /* 0x00000001080478a5 */ /* 0x001fc8000f8e0004 */
[----:B------:R-:W-:Y:S02]  /*3ff0*/  UIADD3 UR7, UPT, UPT, UR5, UR9, URZ ;  /* 0x0000000905077290 */ /* 0x000fe4000fffe0ff */
[----:B------:R-:W-:Y:S02]  /*4000*/  IMAD.U32 R13, RZ, RZ, UR5 ;  /* 0x00000005ff0d7e24 */ /* 0x000fe4000f8e00ff */
[----:B------:R-:W-:Y:S02]  /*4010*/  IMAD.U32 R12, RZ, RZ, UR4 ;  /* 0x00000004ff0c7e24 */ /* 0x000fe4000f8e00ff */
[----:B------:R-:W-:Y:S01]  /*4020*/  IMAD.U32 R13, RZ, RZ, UR7 ;  /* 0x00000007ff0d7e24 */ /* 0x000fe2000f8e00ff */
[----:B------:R-:W-:Y:S06]  /*4030*/  @P0 BRA `(.L_x_190) ;  /* 0x0000000000240947 */ /* 0x000fec0003800000 */
[----:B------:R-:W-:Y:S02]  /*4040*/  IMAD.MOV.U32 R18, RZ, RZ, 0x500 ;  /* 0x00000500ff127424 */ /* 0x000fe400078e00ff */
[----:B------:R-:W-:-:S05]  /*4050*/  IMAD.MOV.U32 R19, RZ, RZ, 0x0 ;  /* 0x00000000ff137424 */ /* 0x000fca00078e00ff */
[----:B------:R-:W2:Y:S01]  /*4060*/  ATOMG.E.ADD.64.STRONG.GPU PT, R14, desc[UR10][R12.64], R18 ;  /* 0x800000120c0e79a8 */ /* 0x000ea200081ef50a */
[----:B------:R-:W0:Y:S01]  /*4070*/  S2UR UR5, SR_CgaCtaId ;  /* 0x00000000000579c3 */ /* 0x000e220000008800 */
[----:B------:R-:W-:Y:S02]  /*4080*/  UMOV UR4, 0x400 ;  /* 0x0000040000047882 */ /* 0x000fe40000000000 */
[----:B0-----:R-:W-:Y:S01]  /*4090*/  ULEA UR4, UR5, UR4, 0x18 ;  /* 0x0000000405047291 */ /* 0x001fe2000f8ec0ff */
[----:B--2---:R-:W-:-:S05]  /*40a0*/  IADD3 R14, P0, PT, R14, UR6, RZ ;  /* 0x000000060e0e7c10 */ /* 0x004fca000ff1e0ff */
[----:B------:R-:W-:-:S05]  /*40b0*/  IMAD.X R15, RZ, RZ, R15, P0 ;  /* 0x000000ffff0f7224 */ /* 0x000fca00000e060f */
[----:B------:R0:W-:Y:S03]  /*40c0*/  STS.64 [UR4+0x98], R14 ;  /* 0x0000980eff007988 */ /* 0x0001e60008000a04 */
.L_x_190:
[----:B------:R-:W-:Y:S05]  /*40d0*/  BSYNC.RECONVERGENT B1 ;  /* 0x0000000000017941 */ /* 0x000fea0003800200 */
.L_x_189:
[----:B------:R-:W1:Y:S08]  /*40e0*/  S2UR UR5, SR_CgaCtaId ;  /* 0x00000000000579c3 */ /* 0x000e700000008800 */
[----:B------:R-:W-:Y:S06]  /*40f0*/  BAR.SYNC.DEFER_BLOCKING 0x0 ;  /* 0x0000000000007b1d */ /* 0x000fec0000010000 */
[----:B------:R-:W-:-:S02]  /*4100*/  UMOV UR4, 0x400 ;  /* 0x0000040000047882 */ /* 0x000fc40000000000 */
[----:B-1----:R-:W-:-:S06]  /*4110*/  ULEA UR4, UR5, UR4, 0x18 ;  /* 0x0000000405047291 */ /* 0x002fcc000f8ec0ff */
[----:B------:R-:W-:-:S05]  /*4120*/  IMAD.U32 R9, RZ, RZ, UR4 ;  /* 0x00000004ff097e24 */ /* 0x000fca000f8e00ff */
[----:B------:R-:W0:Y:S02]  /*4130*/  LDS.64 R18, [R9+0x98] ;  /* 0x0000980009127984 */ /* 0x000e240000000a00 */
[----:B0-----:R-:W-:-:S04]  /*4140*/  IADD3 R14, P1, PT, R18, 0x500, RZ ;  /* 0x00000500120e7810 */ /* 0x001fc80007f3e0ff */
[----:B------:R-:W-:Y:S01]  /*4150*/  ISETP.GT.U32.AND P0, PT, R14, R25, PT ;  /* 0x000000190e00720c */ /* 0x000fe20003f04070 */
[----:B------:R-:W-:-:S05]  /*4160*/  IMAD.X R15, RZ, RZ, R19, P1 ;  /* 0x000000ffff0f7224 */ /* 0x000fca00008e0613 */
[----:B------:R-:W-:-:S13]  /*4170*/  ISETP.GT.AND.EX P0, PT, R15, R16, PT, P0 ;  /* 0x000000100f00720c */ /* 0x000fda0003f04300 */
[----:B------:R-:W-:Y:S05]  /*4180*/  @P0 BRA `(.L_x_191) ;  /* 0x0000000400b40947 */ /* 0x000fea0003800000 */
[----:B------:R-:W-:Y:S01]  /*4190*/  BSSY.RECONVERGENT B1, `(.L_x_191) ;  /* 0x000006c000017945 */ /* 0x000fe20003800200 */
[----:B------:R-:W-:Y:S01]  /*41a0*/  IMAD.MOV.U32 R20, RZ, RZ, R10 ;  /* 0x000000ffff147224 */ /* 0x000fe200078e000a */
[----:B------:R-:W0:Y:S01]  /*41b0*/  LDCU.64 UR8, c[0x0][0x398] ;  /* 0x00007300ff0877ac */ /* 0x000e220008000a00 */
[----:B------:R-:W-:Y:S02]  /*41c0*/  IMAD.MOV.U32 R21, RZ, RZ, R11 ;  /* 0x000000ffff157224 */ /* 0x000fe400078e000b */
[----:B------:R-:W-:Y:S01]  /*41d0*/  IMAD.MOV.U32 R15, RZ, RZ, R7 ;  /* 0x000000ffff0f7224 */ /* 0x000fe200078e0007 */
[----:B------:R-:W1:Y:S01]  /*41e0*/  LDCU.128 UR12, c[0x0][0x380] ;  /* 0x00007000ff0c77ac */ /* 0x000e620008000c00 */
[----:B------:R-:W-:-:S07]  /*41f0*/  IMAD.MOV.U32 R14, RZ, RZ, R8 ;  /* 0x000000ffff0e7224 */ /* 0x000fce00078e0008 */
.L_x_194:
[----:B------:R-:W-:Y:S01]  /*4200*/  IADD3 R7, P0, PT, R3, R18, RZ ;  /* 0x0000001203077210 */ /* 0x000fe20007f1e0ff */
[----:B-1----:R-:W-:Y:S02]  /*4210*/  IMAD.U32 R2, RZ, RZ, UR12 ;  /* 0x0000000cff027e24 */ /* 0x002fe4000f8e00ff */
[----:B------:R-:W-:Y:S02]  /*4220*/  IMAD.U32 R4, RZ, RZ, UR13 ;  /* 0x0000000dff047e24 */ /* 0x000fe4000f8e00ff */
[----:B------:R-:W-:Y:S01]  /*4230*/  IMAD.X R25, RZ, RZ, R19, P0 ;  /* 0x000000ffff197224 */ /* 0x000fe200000e0613 */
[----:B------:R-:W-:-:S04]  /*4240*/  LEA R10, P0, R7, R2, 0x3 ;  /* 0x00000002070a7211 */ /* 0x000fc800078018ff */
[----:B------:R-:W-:-:S05]  /*4250*/  LEA.HI.X R11, R7, R4, R25, 0x3, P0 ;  /* 0x00000004070b7211 */ /* 0x000fca00000f1c19 */
[----:B------:R-:W2:Y:S04]  /*4260*/  LDG.E.64 R16, desc[UR10][R10.64] ;  /* 0x0000000a0a107981 */ /* 0x000ea8000c1e1b00 */
[----:B------:R-:W3:Y:S01]  /*4270*/  LDG.E.64 R18, desc[UR10][R10.64+0x800] ;  /* 0x0008000a0a127981 */ /* 0x000ee2000c1e1b00 */
[----:B------:R-:W-:Y:S02]  /*4280*/  IMAD.U32 R5, RZ, RZ, UR14 ;  /* 0x0000000eff057e24 */ /* 0x000fe4000f8e00ff */
[----:B------:R-:W-:-:S03]  /*4290*/  IMAD.U32 R6, RZ, RZ, UR15 ;  /* 0x0000000fff067e24 */ /* 0x000fc6000f8e00ff */
[----:B------:R-:W-:-:S04]  /*42a0*/  IADD3 R24, P0, PT, R7, R5, RZ ;  /* 0x0000000507187210 */ /* 0x000fc80007f1e0ff */
[----:B------:R-:W-:Y:S01]  /*42b0*/  IADD3 R27, P3, PT, R24, 0x100, RZ ;  /* 0x00000100181b7810 */ /* 0x000fe20007f7e0ff */
[----:B------:R-:W-:-:S04]  /*42c0*/  IMAD.X R25, R25, 0x1, R6, P0 ;  /* 0x0000000119197824 */ /* 0x000fc800000e0606 */
[----:B------:R-:W-:Y:S01]  /*42d0*/  IMAD.X R26, RZ, RZ, R25, P3 ;  /* 0x000000ffff1a7224 */ /* 0x000fe200018e0619 */
[----:B--2---:R-:W-:-:S14]  /*42e0*/  DSETP.GEU.AND P2, PT, |R20|, |R16|, PT ;  /* 0x400000101400722a */ /* 0x004fdc0003f4e200 */
[----:B------:R-:W-:-:S04]  /*42f0*/  @P2 ISETP.GE.U32.AND P0, PT, R15, R24, PT ;  /* 0x000000180f00220c */ /* 0x000fc80003f06070 */
[----:B------:R-:W-:-:S13]  /*4300*/  @P2 ISETP.GE.AND.EX P0, PT, R14, R25, PT, P0 ;  /* 0x000000190e00220c */ /* 0x000fda0003f06300 */
[----:B------:R-:W-:-:S06]  /*4310*/  @P2 DSETP.LT.OR P0, PT, |R16|, |R20|, !P0 ;  /* 0x400000141000222a */ /* 0x000fcc0004701600 */
[----:B------:R-:W-:Y:S02]  /*4320*/  @P2 FSEL R7, R20, R16, P0 ;  /* 0x0000001014072208 */ /* 0x000fe40000000000 */
[----:B------:R-:W-:Y:S02]  /*4330*/  @P2 FSEL R20, R21, R17, P0 ;  /* 0x0000001115142208 */ /* 0x000fe40000000000 */
[C---:B------:R-:W-:Y:S01]  /*4340*/  IADD3 R21, P5, PT, R24.reuse, 0x300, RZ ;  /* 0x0000030018157810 */ /* 0x040fe20007fbe0ff */
[----:B------:R-:W-:Y:S01]  /*4350*/  @P2 IMAD.MOV.U32 R16, RZ, RZ, R7 ;  /* 0x000000ffff102224 */ /* 0x000fe200078e0007 */
[C---:B------:R-:W-:Y:S01]  /*4360*/  IADD3 R7, P6, PT, R24.reuse, 0x400, RZ ;  /* 0x0000040018077810 */ /* 0x040fe20007fde0ff */
[----:B------:R-:W-:Y:S01]  /*4370*/  @P2 IMAD.MOV.U32 R17, RZ, RZ, R20 ;  /* 0x000000ffff112224 */ /* 0x000fe200078e0014 */
[----:B------:R-:W-:Y:S01]  /*4380*/  IADD3 R20, P4, PT, R24, 0x200, RZ ;  /* 0x0000020018147810 */ /* 0x000fe20007f9e0ff */
[--C-:B------:R-:W-:Y:S01]  /*4390*/  IMAD.X R23, RZ, RZ, R25.reuse, P5 ;  /* 0x000000ffff177224 */ /* 0x100fe200028e0619 */
[----:B------:R-:W-:Y:S01]  /*43a0*/  @P2 SEL R24, R15, R24, P0 ;  /* 0x000000180f182207 */ /* 0x000fe20000000000 */
[----:B------:R-:W-:-:S02]  /*43b0*/  IMAD.X R8, RZ, RZ, R25, P6 ;  /* 0x000000ffff087224 */ /* 0x000fc400030e0619 */
[----:B------:R-:W-:Y:S01]  /*43c0*/  IMAD.X R22, RZ, RZ, R25, P4 ;  /* 0x000000ffff167224 */ /* 0x000fe200020e0619 */
[----:B------:R-:W-:Y:S01]  /*43d0*/  @P2 SEL R25, R14, R25, P0 ;  /* 0x000000190e192207 */ /* 0x000fe20000000000 */
[----:B---3--:R-:W-:Y:S01]  /*43e0*/  DSETP.GEU.AND P1, PT, |R16|, |R18|, PT ;  /* 0x400000121000722a */ /* 0x008fe20003f2e200 */
[----:B------:R-:W2:-:S13]  /*43f0*/  LDG.E.64 R14, desc[UR10][R10.64+0x1000] ;  /* 0x0010000a0a0e7981 */ /* 0x000e9a000c1e1b00 */
[----:B------:R-:W-:-:S04]  /*4400*/  @P1 ISETP.GE.U32.AND P0, PT, R24, R27, PT ;  /* 0x0000001b1800120c */ /* 0x000fc80003f06070 */
[----:B------:R-:W-:-:S13]  /*4410*/  @P1 ISETP.GE.AND.EX P0, PT, R25, R26, PT, P0 ;  /* 0x0000001a1900120c */ /* 0x000fda0003f06300 */
[----:B------:R-:W-:-:S06]  /*4420*/  @P1 DSETP.LT.OR P0, PT, |R18|, |R16|, !P0 ;  /* 0x400000101200122a */ /* 0x000fcc0004701600 */
[----:B------:R-:W-:Y:S02]  /*4430*/  @P1 FSEL R28, R16, R18, P0 ;  /* 0x00000012101c1208 */ /* 0x000fe40000000000 */
[----:B------:R-:W-:Y:S02]  /*4440*/  @P1 FSEL R29, R17, R19, P0 ;  /* 0x00000013111d1208 */ /* 0x000fe40000000000 */
[----:B------:R-:W3:Y:S01]  /*4450*/  LDG.E.64 R16, desc[UR10][R10.64+0x1800] ;  /* 0x0018000a0a107981 */ /* 0x000ee2000c1e1b00 */
[----:B------:R-:W-:Y:S02]  /*4460*/  @P1 IMAD.MOV.U32 R18, RZ, RZ, R28 ;  /* 0x000000ffff121224 */ /* 0x000fe400078e001c */
[----:B------:R-:W-:Y:S01]  /*4470*/  @P1 IMAD.MOV.U32 R19, RZ, RZ, R29 ;  /* 0x000000ffff131224 */ /* 0x000fe200078e001d */
[----:B------:R-:W-:Y:S02]  /*4480*/  @P1 SEL R27, R24, R27, P0 ;  /* 0x0000001b181b1207 */ /* 0x000fe40000000000 */
[----:B------:R-:W-:Y:S01]  /*4490*/  @P1 SEL R26, R25, R26, P0 ;  /* 0x0000001a191a1207 */ /* 0x000fe20000000000 */
[----:B------:R-:W-:Y:S01]  /*44a0*/  BSSY.RECONVERGENT B2, `(.L_x_192) ;  /* 0x000001d000027945 */ /* 0x000fe20003800200 */
[----:B------:R-:W5:Y:S01]  /*44b0*/  LDG.E.64 R10, desc[UR10][R10.64+0x2000] ;  /* 0x0020000a0a0a7981 */ /* 0x000f62000c1e1b00 */
[----:B------:R-:W-:Y:S06]  /*44c0*/  BAR.SYNC.DEFER_BLOCKING 0x0 ;  /* 0x0000000000007b1d */ /* 0x000fec0000010000 */
[----:B--2---:R-:W-:-:S14]  /*44d0*/  DSETP.GEU.AND P2, PT, |R18|, |R14|, PT ;  /* 0x4000000e1200722a */ /* 0x004fdc0003f4e200 */
[----:B------:R-:W-:-:S04]  /*44e0*/  @P2 ISETP.GE.U32.AND P0, PT, R27, R20, PT ;  /* 0x000000141b00220c */ /* 0x000fc80003f06070 */
[----:B------:R-:W-:-:S13]  /*44f0*/  @P2 ISETP.GE.AND.EX P0, PT, R26, R22, PT, P0 ;  /* 0x000000161a00220c */ /* 0x000fda0003f06300 */
[----:B------:R-:W-:-:S06]  /*4500*/  @P2 DSETP.LT.OR P0, PT, |R14|, |R18|, !P0 ;  /* 0x400000120e00222a */ /* 0x000fcc0004701600 */
[----:B------:R-:W-:Y:S02]  /*4510*/  @P2 FSEL R18, R18, R14, P0 ;  /* 0x0000000e12122208 */ /* 0x000fe40000000000 */
[----:B------:R-:W-:-:S03]  /*4520*/  @P2 FSEL R19, R19, R15, P0 ;  /* 0x0000000f13132208 */ /* 0x000fc60000000000 */
[----:B------:R-:W-:Y:S02]  /*4530*/  @P2 IMAD.MOV.U32 R14, RZ, RZ, R18 ;  /* 0x000000ffff0e2224 */ /* 0x000fe400078e0012 */
[----:B------:R-:W-:-:S06]  /*4540*/  @P2 IMAD.MOV.U32 R15, RZ, RZ, R19 ;  /* 0x000000ffff0f2224 */ /* 0x000fcc00078e0013 */
[----:B---3--:R-:W-:Y:S01]  /*4550*/  DSETP.GEU.AND P1, PT, |R14|, |R16|, PT ;  /* 0x400000100e00722a */ /* 0x008fe20003f2e200 */
[----:B------:R-:W-:Y:S02]  /*4560*/  @P2 SEL R20, R27, R20, P0 ;  /* 0x000000141b142207 */ /* 0x000fe40000000000 */
[----:B------:R-:W-:Y:S02]  /*4570*/  @P2 SEL R22, R26, R22, P0 ;  /* 0x000000161a162207 */ /* 0x000fe40000000000 */
[----:B------:R-:W-:-:S09]  /*4580*/  ISETP.NE.AND P2, PT, R3, RZ, PT ;  /* 0x000000ff0300720c */ /* 0x000fd20003f45270 */
[----:B------:R-:W-:-:S04]  /*4590*/  @P1 ISETP.GE.U32.AND P0, PT, R20, R21, PT ;  /* 0x000000151400120c */ /* 0x000fc80003f06070 */
[----:B------:R-:W-:-:S13]  /*45a0*/  @P1 ISETP.GE.AND.EX P0, PT, R22, R23, PT, P0 ;  /* 0x000000171600120c */ /* 0x000fda0003f06300 */
[----:B------:R-:W-:Y:S01]  /*45b0*/  @P1 DSETP.LT.OR P0, PT, |R16|, |R14|, !P0 ;  /* 0x4000000e1000122a */ /* 0x000fe20004701600 */
[----:B------:R-:W-:-:S13]  /*45c0*/  @P2 BRA `(.L_x_193) ;  /* 0x0000000000282947 */ /* 0x000fda0003800000 */
[----:B------:R-:W-:Y:S02]  /*45d0*/  IMAD.MOV.U32 R24, RZ, RZ, 0x500 ;  /* 0x00000500ff187424 */ /* 0x000fe400078e00ff */
[----:B------:R-:W-:-:S06]  /*45e0*/  IMAD.MOV.U32 R25, RZ, RZ, 0x0 ;  /* 0x00000000ff197424 */ /* 0x000fcc00078e00ff */
[----:B------:R-:W2:Y:S01]  /*45f0*/  ATOMG.E.ADD.64.STRONG.GPU PT, R24, desc[UR10][R12.64], R24 ;  /* 0x800000180c1879a8 */ /* 0x000ea200081ef50a */
[----:B------:R-:W1:Y:S01]  /*4600*/  S2UR UR5, SR_CgaCtaId ;  /* 0x00000000000579c3 */ /* 0x000e620000008800 */
[----:B------:R-:W-:Y:S02]  /*4610*/  UMOV UR4, 0x400 ;  /* 0x0000040000047882 */ /* 0x000fe40000000000 */
[----:B-1----:R-:W-:-:S06]  /*4620*/  ULEA UR4, UR5, UR4, 0x18 ;  /* 0x0000000405047291 */ /* 0x002fcc000f8ec0ff */
[----:B------:R-:W-:Y:S01]  /*4630*/  IMAD.U32 R9, RZ, RZ, UR4 ;  /* 0x00000004ff097e24 */ /* 0x000fe2000f8e00ff */
[----:B--2---:R-:W-:-:S05]  /*4640*/  IADD3 R18, P2, PT, R24, UR6, RZ ;  /* 0x0000000618127c10 */ /* 0x004fca000ff5e0ff */
[----:B------:R-:W-:-:S05]  /*4650*/  IMAD.X R19, RZ, RZ, R25, P2 ;  /* 0x000000ffff137224 */ /* 0x000fca00010e0619 */
[----:B------:R1:W-:Y:S03]  /*4660*/  STS.64 [R9+0x98], R18 ;  /* 0x0000981209007388 */ /* 0x0003e60000000a00 */
.L_x_193:
[----:B0-----:R-:W-:Y:S05]  /*4670*/  BSYNC.RECONVERGENT B2 ;  /* 0x0000000000027941 */ /* 0x001fea0003800200 */
.L_x_192:
[----:B------:R-:W-:Y:S01]  /*4680*/  BAR.SYNC.DEFER_BLOCKING 0x0 ;  /* 0x0000000000007b1d */ /* 0x000fe20000010000 */
[----:B------:R-:W-:Y:S01]  /*4690*/  @P1 FSEL R14, R14, R16, P0 ;  /* 0x000000100e0e1208 */ /* 0x000fe20000000000 */
[----:B------:R-:W-:Y:S01]  /*46a0*/  IMAD.U32 R25, RZ, RZ, UR8 ;  /* 0x00000008ff197e24 */ /* 0x000fe2000f8e00ff */
[----:B------:R-:W-:Y:S02]  /*46b0*/  @P1 FSEL R15, R15, R17, P0 ;  /* 0x000000110f0f1208 */ /* 0x000fe40000000000 */
[----:B------:R-:W-:Y:S01]  /*46c0*/  @P1 SEL R21, R20, R21, P0 ;  /* 0x0000001514151207 */ /* 0x000fe20000000000 */
[----:B------:R-:W-:Y:S01]  /*46d0*/  @P1 IMAD.MOV.U32 R16, RZ, RZ, R14 ;  /* 0x000000ffff101224 */ /* 0x000fe200078e000e */
[----:B------:R-:W-:Y:S01]  /*46e0*/  @P1 SEL R23, R22, R23, P0 ;  /* 0x0000001716171207 */ /* 0x000fe20000000000 */
[----:B------:R-:W-:-:S06]  /*46f0*/  @P1 IMAD.MOV.U32 R17, RZ, RZ, R15 ;  /* 0x000000ffff111224 */ /* 0x000fcc00078e000f */
[----:B-----5:R-:W-:Y:S01]  /*4700*/  DSETP.GEU.AND P2, PT, |R16|, |R10|, PT ;  /* 0x4000000a1000722a */ /* 0x020fe20003f4e200 */
[----:B-1----:R-:W0:-:S13]  /*4710*/  LDS.64 R18, [R9+0x98] ;  /* 0x0000980009127984 */ /* 0x002e1a0000000a00 */
[----:B------:R-:W-:-:S04]  /*4720*/  @P2 ISETP.GE.U32.AND P0, PT, R21, R7, PT ;  /* 0x000000071500220c */ /* 0x000fc80003f06070 */
[----:B------:R-:W-:-:S13]  /*4730*/  @P2 ISETP.GE.AND.EX P0, PT, R23, R8, PT, P0 ;  /* 0x000000081700220c */ /* 0x000fda0003f06300 */
[----:B------:R-:W-:-:S06]  /*4740*/  @P2 DSETP.LT.OR P0, PT, |R10|, |R16|, !P0 ;  /* 0x400000100a00222a */ /* 0x000fcc0004701600 */
[----:B------:R-:W-:Y:S02]  /*4750*/  @P2 FSEL R17, R17, R11, P0 ;  /* 0x0000000b11112208 */ /* 0x000fe40000000000 */
[----:B------:R-:W-:Y:S02]  /*4760*/  @P2 SEL R7, R21, R7, P0 ;  /* 0x0000000715072207 */ /* 0x000fe40000000000 */
[----:B------:R-:W-:Y:S01]  /*4770*/  @P2 SEL R8, R23, R8, P0 ;  /* 0x0000000817082207 */ /* 0x000fe20000000000 */
[----:B------:R-:W-:-:S04]  /*4780*/  @P2 IMAD.MOV.U32 R11, RZ, RZ, R17 ;  /* 0x000000ffff0b2224 */ /* 0x000fc800078e0011 */
[----:B------:R-:W-:Y:S01]  /*4790*/  IMAD.MOV.U32 R21, RZ, RZ, R11 ;  /* 0x000000ffff157224 */ /* 0x000fe200078e000b */
[----:B0-----:R-:W-:-:S04]  /*47a0*/  IADD3 R14, P3, PT, R18, 0x500, RZ ;  /* 0x00000500120e7810 */ /* 0x001fc80007f7e0ff */
[----:B------:R-:W-:Y:S01]  /*47b0*/  ISETP.GT.U32.AND P1, PT, R14, R25, PT ;  /* 0x000000190e00720c */ /* 0x000fe20003f24070 */
[----:B------:R-:W-:Y:S01]  /*47c0*/  IMAD.X R15, RZ, RZ, R19, P3 ;  /* 0x000000ffff0f7224 */ /* 0x000fe200018e0613 */
[----:B------:R-:W-:Y:S01]  /*47d0*/  @P2 FSEL R14, R16, R10, P0 ;  /* 0x0000000a100e2208 */ /* 0x000fe20000000000 */
[----:B------:R-:W-:-:S04]  /*47e0*/  IMAD.U32 R16, RZ, RZ, UR9 ;  /* 0x00000009ff107e24 */ /* 0x000fc8000f8e00ff */
[----:B------:R-:W-:Y:S01]  /*47f0*/  @P2 IMAD.MOV.U32 R10, RZ, RZ, R14 ;  /* 0x000000ffff0a2224 */ /* 0x000fe200078e000e */
[----:B------:R-:W-:Y:S01]  /*4800*/  ISETP.GT.AND.EX P0, PT, R15, R16, PT, P1 ;  /* 0x000000100f00720c */ /* 0x000fe20003f04310 */
[----:B------:R-:W-:Y:S01]  /*4810*/  IMAD.MOV.U32 R14, RZ, RZ, R8 ;  /* 0x000000ffff0e7224 */ /* 0x000fe200078e0008 */
[----:B------:R-:W-:Y:S01]  /*4820*/  MOV R15, R7 ;  /* 0x00000007000f7202 */ /* 0x000fe20000000f00 */
[----:B------:R-:W-:-:S10]  /*4830*/  IMAD.MOV.U32 R20, RZ, RZ, R10 ;  /* 0x000000ffff147224 */ /* 0x000fd400078e000a */
[----:B------:R-:W-:Y:S05]  /*4840*/  @!P0 BRA `(.L_x_194) ;  /* 0xfffffff8006c8947 */ /* 0x000fea000383ffff */
[----:B------:R-:W-:Y:S05]  /*4850*/  BSYNC.RECONVERGENT B1 ;  /* 0x0000000000017941 */ /* 0x000fea0003800200 */
.L_x_191:
[----:B------:R-:W-:Y:S01]  /*4860*/  ISETP.GE.U32.AND P0, PT, R18, R25, PT ;  /* 0x000000191200720c */ /* 0x000fe20003f06070 */
[----:B------:R-:W-:Y:S03]  /*4870*/  BSSY.RECONVERGENT B1, `(.L_x_188) ;  /* 0x00000b1000017945 */ /* 0x000fe60003800200 */
[----:B------:R-:W-:-:S13]  /*4880*/  ISETP.GE.AND.EX P0, PT, R19, R16, PT, P0 ;  /* 0x000000101300720c */ /* 0x000fda0003f06300 */
[----:B------:R-:W-:Y:S05]  /*4890*/  @P0 BRA `(.L_x_195) ;  /* 0x0000000800b80947 */ /* 0x000fea0003800000 */
[----:B------:R-:W-:-:S05]  /*48a0*/  IMAD.IADD R20, R25, 0x1, -R18 ;  /* 0x0000000119147824 */ /* 0x000fca00078e0a12 */
[----:B------:R-:W-:-:S13]  /*48b0*/  ISETP.GE.AND P0, PT, R3, R20, PT ;  /* 0x000000140300720c */ /* 0x000fda0003f06270 */
[----:B------:R-:W-:Y:S05]  /*48c0*/  @P0 BRA `(.L_x_195) ;  /* 0x0000000800ac0947 */ /* 0x000fea0003800000 */
[----:B------:R-:W-:Y:S01]  /*48d0*/  LOP3.LUT R9, RZ, R3, RZ, 0x33, !PT ;  /* 0x00000003ff097212 */ /* 0x000fe200078e33ff */
[----:B------:R-:W-:Y:S03]  /*48e0*/  BSSY.RECONVERGENT B2, `(.L_x_196) ;  /* 0x0000035000027945 */ /* 0x000fe60003800200 */
[----:B------:R-:W-:-:S04]  /*48f0*/  IADD3 R25, PT, PT, -R18, R25, R9 ;  /* 0x0000001912197210 */ /* 0x000fc80007ffe109 */
[----:B------:R-:W-:-:S04]  /*4900*/  LOP3.LUT R9, R25, 0x300, RZ, 0xc0, !PT ;  /* 0x0000030019097812 */ /* 0x000fc800078ec0ff */
[----:B------:R-:W-:Y:S01]  /*4910*/  ISETP.NE.AND P0, PT, R9, 0x300, PT ;  /* 0x000003000900780c */ /* 0x000fe20003f05270 */
[----:B------:R-:W-:-:S12]  /*4920*/  IMAD.MOV.U32 R9, RZ, RZ, R3 ;  /* 0x000000ffff097224 */ /* 0x000fd800078e0003 */
[----:B------:R-:W-:Y:S05]  /*4930*/  @!P0 BRA `(.L_x_197) ;  /* 0x0000000000bc8947 */ /* 0x000fea0003800000 */
[----:B------:R-:W-:Y:S02]  /*4940*/  IADD3 R15, P0, PT, R3, R18, RZ ;  /* 0x00000012030f7210 */ /* 0x000fe40007f1e0ff */
[----:B------:R-:W-:Y:S02]  /*4950*/  LEA.HI R9, R25, 0x1, RZ, 0x18 ;  /* 0x0000000119097811 */ /* 0x000fe400078fc0ff */
[C---:B------:R-:W-:Y:S01]  /*4960*/  LEA R2, P1, R15.reuse, R2, 0x3 ;  /* 0x000000020f027211 */ /* 0x040fe200078218ff */
[----:B------:R-:W-:Y:S01]  /*4970*/  IMAD.X R13, RZ, RZ, R19, P0 ;  /* 0x000000ffff0d7224 */ /* 0x000fe200000e0613 */
[----:B------:R-:W-:Y:S02]  /*4980*/  IADD3 R14, P0, PT, R15, R5, RZ ;  /* 0x000000050f0e7210 */ /* 0x000fe40007f1e0ff */
[----:B------:R-:W-:Y:S01]  /*4990*/  LOP3.LUT R5, R9, 0x3, RZ, 0xc0, !PT ;  /* 0x0000000309057812 */ /* 0x000fe200078ec0ff */
[----:B------:R-:W-:Y:S01]  /*49a0*/  IMAD.MOV.U32 R9, RZ, RZ, R3 ;  /* 0x000000ffff097224 */ /* 0x000fe200078e0003 */
[----:B------:R-:W-:Y:S01]  /*49b0*/  LEA.HI.X R15, R15, R4, R13, 0x3, P1 ;  /* 0x000000040f0f7211 */ /* 0x000fe200008f1c0d */
[----:B------:R-:W-:-:S02]  /*49c0*/  IMAD.X R16, R13, 0x1, R6, P0 ;  /* 0x000000010d107824 */ /* 0x000fc400000e0606 */
[----:B------:R-:W-:-:S07]  /*49d0*/  IMAD.MOV R6, RZ, RZ, -R5 ;  /* 0x000000ffff067224 */ /* 0x000fce00078e0a05 */
.L_x_200:
        /* <DEDUP_REMOVED lines=9> */
[----:B------:R-:W-:Y:S02]  /*4a70*/  IMAD.MOV.U32 R4, RZ, RZ, R10 ;  /* 0x000000ffff047224 */ /* 0x000fe400078e000a */
        /* <DEDUP_REMOVED lines=21> */
.L_x_199:
[----:B------:R-:W-:Y:S05]  /*4bd0*/  BSYNC.RECONVERGENT B3 ;  /* 0x0000000000037941 */ /* 0x000fea0003800200 */
.L_x_198:
[----:B------:R-:W-:Y:S01]  /*4be0*/  IADD3 R14, P0, PT, R14, 0x100, RZ ;  /* 0x000001000e0e7810 */ /* 0x000fe20007f1e0ff */
[----:B------:R-:W-:Y:S02]  /*4bf0*/  VIADD R9, R9, 0x100 ;  /* 0x0000010009097836 */ /* 0x000fe40000000000 */
[----:B------:R-:W-:Y:S02]  /*4c00*/  IMAD.X R15, RZ, RZ, R15, P3 ;  /* 0x000000ffff0f7224 */ /* 0x000fe400018e060f */
[----:B------:R-:W-:Y:S01]  /*4c10*/  IMAD.X R16, RZ, RZ, R16, P0 ;  /* 0x000000ffff107224 */ /* 0x000fe200000e0610 */
[----:B------:R-:W-:Y:S07]  /*4c20*/  @P2 BRA `(.L_x_200) ;  /* 0xfffffffc006c2947 */ /* 0x000fee000383ffff */
.L_x_197:
[----:B------:R-:W-:Y:S05]  /*4c30*/  BSYNC.RECONVERGENT B2 ;  /* 0x0000000000027941 */ /* 0x000fea0003800200 */
.L_x_196:
[----:B------:R-:W-:-:S13]  /*4c40*/  ISETP.GE.U32.AND P0, PT, R25, 0x300, PT ;  /* 0x000003001900780c */ /* 0x000fda0003f06070 */
[----:B------:R-:W-:Y:S05]  /*4c50*/  @!P0 BRA `(.L_x_195) ;  /* 0x0000000400c88947 */ /* 0x000fea0003800000 */
[----:B------:R-:W0:Y:S01]  /*4c60*/  LDC.64 R16, c[0x0][0x380] ;  /* 0x0000e000ff107b82 */ /* 0x000e220000000a00 */
[----:B------:R-:W-:-:S07]  /*4c70*/  VIADD R21, R9, 0x200 ;  /* 0x0000020009157836 */ /* 0x000fce0000000000 */
[----:B------:R-:W1:Y:S02]  /*4c80*/  LDC.64 R14, c[0x0][0x388] ;  /* 0x0000e200ff0e7b82 */ /* 0x000e640000000a00 */
.L_x_209:
[----:B------:R-:W-:-:S05]  /*4c90*/  VIADD R5, R21, 0xfffffe00 ;  /* 0xfffffe0015057836 */ /* 0x000fca0000000000 */
[----:B------:R-:W-:-:S05]  /*4ca0*/  IADD3 R5, P0, PT, R5, R18, RZ ;  /* 0x0000001205057210 */ /* 0x000fca0007f1e0ff */
[----:B------:R-:W-:Y:S01]  /*4cb0*/  IMAD.X R2, RZ, RZ, R19, P0 ;  /* 0x000000ffff027224 */ /* 0x000fe200000e0613 */
[----:B0-----:R-:W-:-:S04]  /*4cc0*/  LEA R22, P0, R5, R16, 0x3 ;  /* 0x0000001005167211 */ /* 0x001fc800078018ff */
[----:B------:R-:W-:-:S05]  /*4cd0*/  LEA.HI.X R23, R5, R17, R2, 0x3, P0 ;  /* 0x0000001105177211 */ /* 0x000fca00000f1c02 */
[----:B------:R-:W2:Y:S04]  /*4ce0*/  LDG.E.64 R24, desc[UR10][R22.64] ;  /* 0x0000000a16187981 */ /* 0x000ea8000c1e1b00 */
[----:B------:R0:W5:Y:S01]  /*4cf0*/  LDG.E.64 R12, desc[UR10][R22.64+0x800] ;  /* 0x0008000a160c7981 */ /* 0x000162000c1e1b00 */
        /* <DEDUP_REMOVED lines=23> */
.L_x_202:
[----:B------:R-:W-:Y:S05]  /*4e70*/  BSYNC.RECONVERGENT B2 ;  /* 0x0000000000027941 */ /* 0x000fea0003800200 */
.L_x_201:
[----:B------:R0:W5:Y:S04]  /*4e80*/  LDG.E.64 R6, desc[UR10][R22.64+0x1000] ;  /* 0x0010000a16067981 */ /* 0x000168000c1e1b00 */
[----:B------:R0:W5:Y:S02]  /*4e90*/  LDG.E.64 R24, desc[UR10][R22.64+0x1800] ;  /* 0x0018000a16187981 */ /* 0x000164000c1e1b00 */
[----:B-----5:R-:W-:Y:S01]  /*4ea0*/  DSETP.GEU.AND P0, PT, |R4|, |R12|, PT ;  /* 0x4000000c0400722a */ /* 0x020fe20003f0e200 */
[----:B------:R-:W-:Y:S01]  /*4eb0*/  VIADD R11, R21, 0xffffff00 ;  /* 0xffffff00150b7836 */ /* 0x000fe20000000000 */
[----:B------:R-:W-:Y:S01]  /*4ec0*/  BSSY.RECONVERGENT B2, `(.L_x_203) ;  /* 0x0000016000027945 */ /* 0x000fe20003800200 */
[----:B------:R-:W-:-:S03]  /*4ed0*/  IMAD.MOV.U32 R10, RZ, RZ, R12 ;  /* 0x000000ffff0a7224 */ /* 0x000fc600078e000c */
[----:B------:R-:W-:Y:S01]  /*4ee0*/  IADD3 R28, P1, P2, R18, R14, R11 ;  /* 0x0000000e121c7210 */ /* 0x000fe20007a3e00b */
[----:B------:R-:W-:-:S03]  /*4ef0*/  IMAD.MOV.U32 R11, RZ, RZ, R13 ;  /* 0x000000ffff0b7224 */ /* 0x000fc600078e000d */
[----:B------:R-:W-:Y:S01]  /*4f00*/  IADD3.X R27, PT, PT, R19, R15, RZ, P1, P2 ;  /* 0x0000000f131b7210 */ /* 0x000fe20000fe44ff */
[----:B------:R-:W-:-:S04]  /*4f10*/  IMAD.MOV.U32 R8, RZ, RZ, R28 ;  /* 0x000000ffff087224 */ /* 0x000fc800078e001c */
        /* <DEDUP_REMOVED lines=16> */
.L_x_204:
[----:B------:R-:W-:Y:S05]  /*5020*/  BSYNC.RECONVERGENT B2 ;  /* 0x0000000000027941 */ /* 0x000fea0003800200 */
.L_x_203:
[----:B------:R-:W-:Y:S01]  /*5030*/  DSETP.GEU.AND P0, PT, |R10|, |R6|, PT ;  /* 0x400000060a00722a */ /* 0x000fe20003f0e200 */
[----:B------:R-:W-:Y:S01]  /*5040*/  IADD3 R23, P1, P2, R18, R14, R21 ;  /* 0x0000000e12177210 */ /* 0x000fe20007a3e015 */
[----:B------:R-:W-:Y:S01]  /*5050*/  BSSY.RECONVERGENT B2, `(.L_x_205) ;  /* 0x0000016000027945 */ /* 0x000fe20003800200 */
[----:B------:R-:W-:Y:S02]  /*5060*/  VIADD R13, R21, 0x100 ;  /* 0x00000100150d7836 */ /* 0x000fe40000000000 */
[----:B------:R-:W-:Y:S01]  /*5070*/  IADD3.X R27, PT, PT, R19, R15, RZ, P1, P2 ;  /* 0x0000000f131b7210 */ /* 0x000fe20000fe44ff */
[----:B------:R-:W-:Y:S02]  /*5080*/  IMAD.MOV.U32 R2, RZ, RZ, R23 ;  /* 0x000000ffff027224 */ /* 0x000fe400078e0017 */
        /* <DEDUP_REMOVED lines=18> */
.L_x_206:
[----:B------:R-:W-:Y:S05]  /*51b0*/  BSYNC.RECONVERGENT B2 ;  /* 0x0000000000027941 */ /* 0x000fea0003800200 */
.L_x_205:
[----:B------:R-:W-:Y:S01]  /*51c0*/  DSETP.GEU.AND P0, PT, |R4|, |R24|, PT ;  /* 0x400000180400722a */ /* 0x000fe20003f0e200 */
[----:B------:R-:W-:Y:S01]  /*51d0*/  IADD3 R13, P1, P2, R18, R14, R13 ;  /* 0x0000000e120d7210 */ /* 0x000fe20007a3e00d */
[----:B------:R-:W-:Y:S01]  /*51e0*/  BSSY.RECONVERGENT B2, `(.L_x_207) ;  /* 0x0000015000027945 */ /* 0x000fe20003800200 */
[----:B------:R-:W-:Y:S02]  /*51f0*/  IMAD.MOV.U32 R10, RZ, RZ, R24 ;  /* 0x000000ffff0a7224 */ /* 0x000fe400078e0018 */
[----:B------:R-:W-:Y:S01]  /*5200*/  IADD3.X R6, PT, PT, R19, R15, RZ, P1, P2 ;  /* 0x0000000f13067210 */ /* 0x000fe20000fe44ff */
[----:B------:R-:W-:Y:S02]  /*5210*/  IMAD.MOV.U32 R7, RZ, RZ, R13 ;  /* 0x000000ffff077224 */ /* 0x000fe400078e000d */
[----:B------:R-:W-:Y:S02]  /*5220*/  IMAD.MOV.U32 R11, RZ, RZ, R25 ;  /* 0x000000ffff0b7224 */ /* 0x000fe400078e0019 */
[----:B------:R-:W-:-:S04]  /*5230*/  IMAD.MOV.U32 R8, RZ, RZ, R6 ;  /* 0x000000ffff087224 */ /* 0x000fc800078e0006 */
[----:B------:R-:W-:Y:S05]  /*5240*/  @!P0 BRA `(.L_x_208) ;  /* 0x0000000000388947 */ /* 0x000fea0003800000 */
[----:B------:R-:W-:Y:S01]  /*5250*/  DSETP.GEU.AND P0, PT, |R24|, |R4|, PT ;  /* 0x400000041800722a */ /* 0x000fe20003f0e200 */
[----:B------:R-:W-:Y:S01]  /*5260*/  MOV R7, R2 ;  /* 0x0000000200077202 */ /* 0x000fe20000000f00 */
[----:B------:R-:W-:Y:S02]  /*5270*/  IMAD.MOV.U32 R8, RZ, RZ, R9 ;  /* 0x000000ffff087224 */ /* 0x000fe400078e0009 */
[----:B------:R-:W-:Y:S02]  /*5280*/  IMAD.MOV.U32 R10, RZ, RZ, R4 ;  /* 0x000000ffff0a7224 */ /* 0x000fe400078e0004 */
[----:B------:R-:W-:-:S08]  /*5290*/  IMAD.MOV.U32 R11, RZ, RZ, R5 ;  /* 0x000000ffff0b7224 */ /* 0x000fd000078e0005 */
        /* <DEDUP_REMOVED lines=9> */
.L_x_208:
[----:B------:R-:W-:Y:S05]  /*5330*/  BSYNC.RECONVERGENT B2 ;  /* 0x0000000000027941 */ /* 0x000fea0003800200 */
.L_x_207:
[C---:B------:R-:W-:Y:S02]  /*5340*/  VIADD R5, R21.reuse, 0x200 ;  /* 0x0000020015057836 */ /* 0x040fe40000000000 */
[----:B------:R-:W-:-:S03]  /*5350*/  VIADD R21, R21, 0x400 ;  /* 0x0000040015157836 */ /* 0x000fc60000000000 */
[----:B------:R-:W-:-:S13]  /*5360*/  ISETP.GE.AND P0, PT, R5, R20, PT ;  /* 0x000000140500720c */ /* 0x000fda0003f06270 */
[----:B------:R-:W-:Y:S05]  /*5370*/  @!P0 BRA `(.L_x_209) ;  /* 0xfffffff800448947 */ /* 0x000fea000383ffff */
.L_x_195:
[----:B------:R-:W-:Y:S05]  /*5380*/  BSYNC.RECONVERGENT B1 ;  /* 0x0000000000017941 */ /* 0x000fea0003800200 */
.L_x_188:
        /* <DEDUP_REMOVED lines=32> */
.L_x_211:
[----:B------:R-:W-:Y:S05]  /*5590*/  BSYNC.RECONVERGENT B1 ;  /* 0x0000000000017941 */ /* 0x000fea0003800200 */
.L_x_210:
        /* <DEDUP_REMOVED lines=31> */
.L_x_213:
[----:B------:R-:W-:Y:S05]  /*5790*/  BSYNC.RECONVERGENT B1 ;  /* 0x0000000000017941 */ /* 0x000fea0003800200 */
.L_x_212:
        /* <DEDUP_REMOVED lines=31> */
.L_x_215:
[----:B------:R-:W-:Y:S05]  /*5990*/  BSYNC.RECONVERGENT B1 ;  /* 0x0000000000017941 */ /* 0x000fea0003800200 */
.L_x_214:
[----:B------:R-:W-:Y:S01]  /*59a0*/  ISETP.GT.AND P0, PT, R2, 0x17, PT ;  /* 0x000000170200780c */ /* 0x000fe20003f04270 */
[----:B-1----:R1:W1:Y:S01]  /*59b0*/  SHFL.DOWN PT, R6, R4, 0x8, 0x1f ;  /* 0x09001f0004067f89 */ /* 0x00226200000e0000 */
[----:B------:R-:W-:Y:S01]  /*59c0*/  BSSY.RECONVERGENT B1, `(.L_x_216) ;  /* 0x000001d000017945 */ /* 0x000fe20003800200 */
[----:B--2---:R-:W-:Y:S02]  /*59d0*/  IMAD.MOV.U32 R12, RZ, RZ, R10 ;  /* 0x000000ffff0c7224 */ /* 0x004fe400078e000a */
[----:B------:R2:W1:Y:S01]  /*59e0*/  SHFL.DOWN PT, R7, R5, 0x8, 0x1f ;  /* 0x09001f0005077f89 */ /* 0x00046200000e0000 */
[----:B------:R-:W-:Y:S02]  /*59f0*/  IMAD.MOV.U32 R13, RZ, RZ, R11 ;  /* 0x000000ffff0d7224 */ /* 0x000fe400078e000b */
[----:B------:R-:W-:Y:S01]  /*5a00*/  IMAD.MOV.U32 R8, RZ, RZ, R4 ;  /* 0x000000ffff087224 */ /* 0x000fe200078e0004 */
[----:B0-----:R2:W0:Y:S01]  /*5a10*/  SHFL.DOWN PT, R15, R10, 0x8, 0x1f ;  /* 0x09001f000a0f7f89 */ /* 0x00142200000e0000 */
[----:B----4-:R-:W-:-:S03]  /*5a20*/  IMAD.MOV.U32 R9, RZ, RZ, R5 ;  /* 0x000000ffff097224 */ /* 0x010fc600078e0005 */
[----:B---3--:R2:W3:Y:S01]  /*5a30*/  SHFL.DOWN PT, R14, R11, 0x8, 0x1f ;  /* 0x09001f000b0e7f89 */ /* 0x0084e200000e0000 */
[----:B------:R-:W-:Y:S05]  /*5a40*/  @P0 BRA `(.L_x_217) ;  /* 0x0000000000500947 */ /* 0x000fea0003800000 */
[----:B-1----:R-:W-:Y:S01]  /*5a50*/  DSETP.GEU.AND P0, PT, |R4|, |R6|, PT ;  /* 0x400000060400722a */ /* 0x002fe20003f0e200 */
        /* <DEDUP_REMOVED lines=19> */
.L_x_217:
[----:B------:R-:W-:Y:S05]  /*5b90*/  BSYNC.RECONVERGENT B1 ;  /* 0x0000000000017941 */ /* 0x000fea0003800200 */
.L_x_216:
[----:B------:R-:W-:Y:S01]  /*5ba0*/  ISETP.GT.AND P0, PT, R2, 0xf, PT ;  /* 0x0000000f0200780c */ /* 0x000fe20003f04270 */
[----:B--2---:R2:W4:Y:S01]  /*5bb0*/  SHFL.DOWN PT, R10, R8, 0x10, 0x1f ;  /* 0x0a001f00080a7f89 */ /* 0x00452200000e0000 */
[----:B------:R-:W-:Y:S01]  /*5bc0*/  BSSY.RECONVERGENT B1, `(.L_x_218) ;  /* 0x000001d000017945 */ /* 0x000fe20003800200 */
[----:B-1----:R-:W-:Y:S02]  /*5bd0*/  IMAD.MOV.U32 R4, RZ, RZ, R12 ;  /* 0x000000ffff047224 */ /* 0x002fe400078e000c */
[----:B------:R2:W1:Y:S01]  /*5be0*/  SHFL.DOWN PT, R11, R9, 0x10, 0x1f ;  /* 0x0a001f00090b7f89 */ /* 0x00046200000e0000 */
[----:B------:R-:W-:Y:S02]  /*5bf0*/  IMAD.MOV.U32 R5, RZ, RZ, R13 ;  /* 0x000000ffff057224 */ /* 0x000fe400078e000d */
[----:B------:R-:W-:Y:S01]  /*5c00*/  IMAD.MOV.U32 R6, RZ, RZ, R8 ;  /* 0x000000ffff067224 */ /* 0x000fe200078e0008 */
[----:B0-----:R2:W0:Y:S01]  /*5c10*/  SHFL.DOWN PT, R15, R12, 0x10, 0x1f ;  /* 0x0a001f000c0f7f89 */ /* 0x00142200000e0000 */
[----:B------:R-:W-:-:S03]  /*5c20*/  IMAD.MOV.U32 R7, RZ, RZ, R9 ;  /* 0x000000ffff077224 */ /* 0x000fc600078e0009 */
[----:B---3--:R2:W3:Y:S01]  /*5c30*/  SHFL.DOWN PT, R14, R13, 0x10, 0x1f ;  /* 0x0a001f000d0e7f89 */ /* 0x0084e200000e0000 */
        /* <DEDUP_REMOVED lines=21> */
.L_x_219:
[----:B------:R-:W-:Y:S05]  /*5d90*/  BSYNC.RECONVERGENT B1 ;  /* 0x0000000000017941 */ /* 0x000fea0003800200 */
.L_x_218:
[----:B------:R-:W-:Y:S01]  /*5da0*/  ISETP.NE.AND P0, PT, R2, RZ, PT ;  /* 0x000000ff0200720c */ /* 0x000fe20003f05270 */
[----:B------:R-:W-:-:S12]  /*5db0*/  BSSY.RECONVERGENT B1, `(.L_x_220) ;  /* 0x000000a000017945 */ /* 0x000fd80003800200 */
[----:B------:R-:W-:Y:S05]  /*5dc0*/  @P0 BRA `(.L_x_221) ;  /* 0x0000000000200947 */ /* 0x000fea0003800000 */
[----:B--2---:R-:W2:Y:S01]  /*5dd0*/  S2R R9, SR_CgaCtaId ;  /* 0x0000000000097919 */ /* 0x004ea20000008800 */
[----:B------:R-:W-:Y:S02]  /*5de0*/  MOV R8, 0x400 ;  /* 0x0000040000087802 */ /* 0x000fe40000000f00 */
[----:B------:R-:W-:-:S04]  /*5df0*/  SHF.R.U32.HI R2, RZ, 0x1, R3 ;  /* 0x00000001ff027819 */ /* 0x000fc80000011603 */
[----:B------:R-:W-:Y:S02]  /*5e00*/  LOP3.LUT R2, R2, 0x1f0, RZ, 0xc0, !PT ;  /* 0x000001f002027812 */ /* 0x000fe400078ec0ff */
[----:B--2---:R-:W-:-:S05]  /*5e10*/  LEA R9, R9, R8, 0x18 ;  /* 0x0000000809097211 */ /* 0x004fca00078ec0ff */
[----:B------:R-:W-:-:S05]  /*5e20*/  IMAD.IADD R9, R2, 0x1, R9 ;  /* 0x0000000102097824 */ /* 0x000fca00078e0209 */
[----:B------:R2:W-:Y:S04]  /*5e30*/  STS.64 [R9+0x10], R4 ;  /* 0x0000100409007388 */ /* 0x0005e80000000a00 */
[----:B------:R2:W-:Y:S02]  /*5e40*/  STS.64 [R9+0x8], R6 ;  /* 0x0000080609007388 */ /* 0x0005e40000000a00 */
.L_x_221:
[----:B------:R-:W-:Y:S05]  /*5e50*/  BSYNC.RECONVERGENT B1 ;  /* 0x0000000000017941 */ /* 0x000fea0003800200 */
.L_x_220:
[----:B------:R-:W-:Y:S01]  /*5e60*/  BAR.SYNC.DEFER_BLOCKING 0x0 ;  /* 0x0000000000007b1d */ /* 0x000fe20000010000 */
[----:B------:R-:W-:-:S13]  /*5e70*/  ISETP.NE.AND P1, PT, R3, RZ, PT ;  /* 0x000000ff0300720c */ /* 0x000fda0003f25270 */
[----:B------:R-:W-:Y:S05]  /*5e80*/  @P1 BRA `(.L_x_149) ;  /* 0x00000008008c1947 */ /* 0x000fea0003800000 */
[----:B------:R-:W5:Y:S01]  /*5e90*/  S2R R3, SR_CgaCtaId ;  /* 0x0000000000037919 */ /* 0x000f620000008800 */
[----:B------:R-:W-:Y:S01]  /*5ea0*/  MOV R20, 0x400 ;  /* 0x0000040000147802 */ /* 0x000fe20000000f00 */
[----:B------:R-:W-:Y:S03]  /*5eb0*/  BSSY.RECONVERGENT B1, `(.L_x_222) ;  /* 0x000001a000017945 */ /* 0x000fe60003800200 */
[----:B-----5:R-:W-:-:S05]  /*5ec0*/  LEA R20, R3, R20, 0x18 ;  /* 0x0000001403147211 */ /* 0x020fca00078ec0ff */
[----:B------:R-:W5:Y:S04]  /*5ed0*/  LDS.64 R16, [R20+0x18] ;  /* 0x0000180014107984 */ /* 0x000f680000000a00 */
[----:B-12-4-:R-:W1:Y:S04]  /*5ee0*/  LDS.128 R8, [R20+0x20] ;  /* 0x0000200014087984 */ /* 0x016e680000000c00 */
[----:B------:R2:W4:Y:S04]  /*5ef0*/  LDS.64 R2, [R20+0x80] ;  /* 0x0000800014027984 */ /* 0x0005280000000a00 */
[----:B0--3--:R2:W0:Y:S01]  /*5f00*/  LDS.128 R12, [R20+0x30] ;  /* 0x00003000140c7984 */ /* 0x0094220000000c00 */
[----:B-----5:R-:W-:Y:S01]  /*5f10*/  DSETP.GEU.AND P0, PT, |R6|, |R16|, PT ;  /* 0x400000100600722a */ /* 0x020fe20003f0e200 */
[----:B------:R-:W-:-:S02]  /*5f20*/  IMAD.MOV.U32 R22, RZ, RZ, R16 ;  /* 0x000000ffff167224 */ /* 0x000fc400078e0010 */
[----:B------:R-:W-:Y:S02]  /*5f30*/  IMAD.MOV.U32 R23, RZ, RZ, R17 ;  /* 0x000000ffff177224 */ /* 0x000fe400078e0011 */
[----:B-1----:R-:W-:Y:S02]  /*5f40*/  IMAD.MOV.U32 R25, RZ, RZ, R8 ;  /* 0x000000ffff197224 */ /* 0x002fe400078e0008 */
[----:B------:R-:W-:-:S07]  /*5f50*/  IMAD.MOV.U32 R21, RZ, RZ, R9 ;  /* 0x000000ffff157224 */ /* 0x000fce00078e0009 */
[----:B0-2-4-:R-:W-:Y:S05]  /*5f60*/  @!P0 BRA `(.L_x_223) ;  /* 0x0000000000388947 */ /* 0x015fea0003800000 */
        /* <DEDUP_REMOVED lines=14> */
.L_x_223:
[----:B------:R-:W-:Y:S05]  /*6050*/  BSYNC.RECONVERGENT B1 ;  /* 0x0000000000017941 */ /* 0x000fea0003800200 */
.L_x_222:
        /* <DEDUP_REMOVED lines=23> */
.L_x_225:
[----:B------:R-:W-:Y:S05]  /*61d0*/  BSYNC.RECONVERGENT B1 ;  /* 0x0000000000017941 */ /* 0x000fea0003800200 */
.L_x_224:
        /* <DEDUP_REMOVED lines=21> */
.L_x_227:
[----:B------:R-:W-:Y:S05]  /*6330*/  BSYNC.RECONVERGENT B1 ;  /* 0x0000000000017941 */ /* 0x000fea0003800200 */
.L_x_226:
        /* <DEDUP_REMOVED lines=23> */
.L_x_229:
[----:B------:R-:W-:Y:S05]  /*64b0*/  BSYNC.RECONVERGENT B1 ;  /* 0x0000000000017941 */ /* 0x000fea0003800200 */
.L_x_228:
        /* <DEDUP_REMOVED lines=21> */
.L_x_231:
[----:B------:R-:W-:Y:S05]  /*6610*/  BSYNC.RECONVERGENT B1 ;  /* 0x0000000000017941 */ /* 0x000fea0003800200 */
.L_x_230:
        /* <DEDUP_REMOVED lines=21> */
.L_x_233:
[----:B------:R-:W-:Y:S05]  /*6770*/  BSYNC.RECONVERGENT B1 ;  /* 0x0000000000017941 */ /* 0x000fea0003800200 */
.L_x_232:
        /* <DEDUP_REMOVED lines=20> */
.L_x_149:
[----:B------:R-:W-:Y:S05]  /*68c0*/  BSYNC.RECONVERGENT B0 ;  /* 0x0000000000007941 */ /* 0x000fea0003800200 */
.L_x_116:
[----:B------:R-:W-:Y:S05]  /*68d0*/  @P1 EXIT ;  /* 0x000000000000194d */ /* 0x000fea0003800000 */
[----:B01--4-:R-:W0:Y:S02]  /*68e0*/  LDC.64 R2, c[0x0][0x390] ;  /* 0x0000e400ff027b82 */ /* 0x013e240000000a00 */
[----:B0-----:R-:W-:-:S05]  /*68f0*/  IMAD.WIDE.U32 R2, R0, 0x10, R2 ;  /* 0x0000001000027825 */ /* 0x001fca00078e0002 */
[----:B------:R-:W-:Y:S04]  /*6900*/  STG.E.64 desc[UR10][R2.64], R6 ;  /* 0x0000000602007986 */ /* 0x000fe8000c101b0a */
[----:B------:R-:W-:Y:S01]  /*6910*/  STG.E.64 desc[UR10][R2.64+0x8], R4 ;  /* 0x0000080402007986 */ /* 0x000fe2000c101b0a */
[----:B------:R-:W-:Y:S05]  /*6920*/  EXIT ;  /* 0x000000000000794d */ /* 0x000fea0003800000 */
.L_x_234:
        /* <DEDUP_REMOVED lines=13> */
.L_x_726:


//--------------------- .text._ZN6thrust24THRUST_300001_SM_1000_NS8cuda_cub4core6detail13_kernel_agentINS1_8__reduce11ReduceAgentINS0_12zip_iteratorIN4cuda3std3__45tupleIJNS0_10device_ptrIdEENS0_17counting_iteratorIlNS0_11use_defaultESF_SF_EEEEEEEPNSB_IJdlEEESJ_lNS1_9__extrema9arg_max_fIdl10comparatorEEEEJSI_SK_lSO_EEEvDpT0_ --------------------------
	.section	.text._ZN6thrust24THRUST_300001_SM_1000_NS8cuda_cub4core6detail13_kernel_agentINS1_8__reduce11ReduceAgentINS0_12zip_iteratorIN4cuda3std3__45tupleIJNS0_10device_ptrIdEENS0_17counting_iteratorIlNS0_11use_defaultESF_SF_EEEEEEEPNSB_IJdlEEESJ_lNS1_9__extrema9arg_max_fIdl10comparatorEEEEJSI_SK_lSO_EEEvDpT0_,"ax",@progbits
	.align	128
        .global         _ZN6thrust24THRUST_300001_SM_1000_NS8cuda_cub4core6detail13_kernel_agentINS1_8__reduce11ReduceAgentINS0_12zip_iteratorIN4cuda3std3__45tupleIJNS0_10device_ptrIdEENS0_17counting_iteratorIlNS0_11use_defaultESF_SF_EEEEEEEPNSB_IJdlEEESJ_lNS1_9__extrema9arg_max_fIdl10comparatorEEEEJSI_SK_lSO_EEEvDpT0_
        .type           _ZN6thrust24THRUST_300001_SM_1000_NS8cuda_cub4core6detail13_kernel_agentINS1_8__reduce11ReduceAgentINS0_12zip_iteratorIN4cuda3std3__45tupleIJNS0_10device_ptrIdEENS0_17counting_iteratorIlNS0_11use_defaultESF_SF_EEEEEEEPNSB_IJdlEEESJ_lNS1_9__extrema9arg_max_fIdl10comparatorEEEEJSI_SK_lSO_EEEvDpT0_,@function
        .size           _ZN6thrust24THRUST_300001_SM_1000_NS8cuda_cub4core6detail13_kernel_agentINS1_8__reduce11ReduceAgentINS0_12zip_iteratorIN4cuda3std3__45tupleIJNS0_10device_ptrIdEENS0_17counting_iteratorIlNS0_11use_defaultESF_SF_EEEEEEEPNSB_IJdlEEESJ_lNS1_9__extrema9arg_max_fIdl10comparatorEEEEJSI_SK_lSO_EEEvDpT0_,(.L_x_727 - _ZN6thrust24THRUST_300001_SM_1000_NS8cuda_cub4core6detail13_kernel_agentINS1_8__reduce11ReduceAgentINS0_12zip_iteratorIN4cuda3std3__45tupleIJNS0_10device_ptrIdEENS0_17counting_iteratorIlNS0_11use_defaultESF_SF_EEEEEEEPNSB_IJdlEEESJ_lNS1_9__extrema9arg_max_fIdl10comparatorEEEEJSI_SK_lSO_EEEvDpT0_)
        .other          _ZN6thrust24THRUST_300001_SM_1000_NS8cuda_cub4core6detail13_kernel_agentINS1_8__reduce11ReduceAgentINS0_12zip_iteratorIN4cuda3std3__45tupleIJNS0_10device_ptrIdEENS0_17counting_iteratorIlNS0_11use_defaultESF_SF_EEEEEEEPNSB_IJdlEEESJ_lNS1_9__extrema9arg_max_fIdl10comparatorEEEEJSI_SK_lSO_EEEvDpT0_,@"STO_CUDA_ENTRY STV_DEFAULT"
_ZN6thrust24THRUST_300001_SM_1000_NS8cuda_cub4core6detail13_kernel_agentINS1_8__reduce11ReduceAgentINS0_12zip_iteratorIN4cuda3std3__45tupleIJNS0_10device_ptrIdEENS0_17counting_iteratorIlNS0_11use_defaultESF_SF_EEEEEEEPNSB_IJdlEEESJ_lNS1_9__extrema9arg_max_fIdl10comparatorEEEEJSI_SK_lSO_EEEvDpT0_:
.text._ZN6thrust24THRUST_300001_SM_1000_NS8cuda_cub4core6detail13_kernel_agentINS1_8__reduce11ReduceAgentINS0_12zip_iteratorIN4cuda3std3__45tupleIJNS0_10device_ptrIdEENS0_17counting_iteratorIlNS0_11use_defaultESF_SF_EEEEEEEPNSB_IJdlEEESJ_lNS1_9__extrema9arg_max_fIdl10comparatorEEEEJSI_SK_lSO_EEEvDpT0_:
[----:B------:R-:W-:Y:S01]  /*0000*/  LDC R1, c[0x0][0x37c] ;  /* 0x0000df00ff017b82 */ /* 0x000fe20000000800 */
[----:B------:R-:W0:Y:S02]  /*0010*/  LDCU.64 UR4, c[0x0][0x398] ;  /* 0x00007300ff0477ac */ /* 0x000e240008000a00 */
[----:B0-----:R-:W-:-:S04]  /*0020*/  ISETP.NE.U32.AND P0, PT, RZ, UR4, PT ;  /* 0x00000004ff007c0c */ /* 0x001fc8000bf05070 */
[----:B------:R-:W-:-:S13]  /*0030*/  ISETP.NE.AND.EX P0, PT, RZ, UR5, PT, P0 ;  /* 0x00000005ff007c0c */ /* 0x000fda000bf05300 */
[----:B------:R-:W-:Y:S05]  /*0040*/  @!P0 EXIT ;  /* 0x000000000000894d */ /* 0x000fea0003800000 */
[----:B------:R-:W-:Y:S01]  /*0050*/  UISETP.GT.U32.AND UP0, UPT, UR4, 0x4ff, UPT ;  /* 0x000004ff0400788c */ /* 0x000fe2000bf04070 */
[----:B------:R-:W-:Y:S01]  /*0060*/  BSSY.RECONVERGENT B0, `(.L_x_235) ;  /* 0x000063e000007945 */ /* 0x000fe20003800200 */
[----:B------:R-:W0:Y:S02]  /*0070*/  LDCU.64 UR8, c[0x0][0x358] ;  /* 0x00006b00ff0877ac */ /* 0x000e240008000a00 */
[----:B------:R-:W-:-:S09]  /*0080*/  UISETP.GT.AND.EX UP0, UPT, UR5, URZ, UPT, UP0 ;  /* 0x000000ff0500728c */ /* 0x000fd2000bf04300 */
        /* <DEDUP_REMOVED lines=9> */
[----:B------:R-:W1:Y:S01]  /*0120*/  LDC.64 R2, c[0x0][0x380] ;  /* 0x0000e000ff027b82 */ /* 0x000e620000000a00 */
[----:B------:R-:W2:Y:S01]  /*0130*/  LDCU.64 UR6, c[0x0][0x388] ;  /* 0x00007100ff0677ac */ /* 0x000ea20008000a00 */
[----:B-1----:R-:W-:-:S06]  /*0140*/  IMAD.WIDE.U32 R2, R0, 0x8, R2 ;  /* 0x0000000800027825 */ /* 0x002fcc00078e0002 */
[----:B0-----:R-:W5:Y:S01]  /*0150*/  LDG.E.64 R2, desc[UR8][R2.64] ;  /* 0x0000000802027981 */ /* 0x001f62000c1e1b00 */
[C---:B--2---:R-:W-:Y:S01]  /*0160*/  IADD3 R9, P0, PT, R0.reuse, UR6, RZ ;  /* 0x0000000600097c10 */ /* 0x044fe2000ff1e0ff */
[----:B------:R-:W-:-:S04]  /*0170*/  VIADD R10, R0, 0x100 ;  /* 0x00000100000a7836 */ /* 0x000fc80000000000 */
[----:B------:R-:W-:-:S08]  /*0180*/  IMAD.X R8, RZ, RZ, UR7, P0 ;  /* 0x00000007ff087e24 */ /* 0x000fd000080e06ff */
.L_x_238:
[----:B0-----:R-:W-:Y:S05]  /*0190*/  BSYNC.RECONVERGENT B1 ;  /* 0x0000000000017941 */ /* 0x001fea0003800200 */
.L_x_237:
[----:B------:R-:W-:Y:S01]  /*01a0*/  ISETP.GE.AND P0, PT, R10, UR4, PT ;  /* 0x000000040a007c0c */ /* 0x000fe2000bf06270 */
[----:B------:R-:W-:-:S12]  /*01b0*/  BSSY.RECONVERGENT B1, `(.L_x_239) ;  /* 0x00000a9000017945 */ /* 0x000fd80003800200 */
[----:B------:R-:W-:Y:S05]  /*01c0*/  @P0 BRA `(.L_x_240) ;  /* 0x00000008009c0947 */ /* 0x000fea0003800000 */
[----:B------:R-:W-:Y:S01]  /*01d0*/  LOP3.LUT R4, RZ, R10, RZ, 0x33, !PT ;  /* 0x0000000aff047212 */ /* 0x000fe200078e33ff */
[----:B------:R-:W-:Y:S04]  /*01e0*/  BSSY.RECONVERGENT B2, `(.L_x_241) ;  /* 0x0000034000027945 */ /* 0x000fe80003800200 */
[----:B------:R-:W-:-:S05]  /*01f0*/  VIADD R16, R4, UR4 ;  /* 0x0000000404107c36 */ /* 0x000fca0008000000 */
[----:B------:R-:W-:-:S04]  /*0200*/  LOP3.LUT R4, R16, 0x300, RZ, 0xc0, !PT ;  /* 0x0000030010047812 */ /* 0x000fc800078ec0ff */
[----:B------:R-:W-:-:S13]  /*0210*/  ISETP.NE.AND P0, PT, R4, 0x300, PT ;  /* 0x000003000400780c */ /* 0x000fda0003f05270 */
[----:B------:R-:W-:Y:S05]  /*0220*/  @!P0 BRA `(.L_x_242) ;  /* 0x0000000000bc8947 */ /* 0x000fea0003800000 */
[----:B------:R-:W0:Y:S01]  /*0230*/  LDC.64 R4, c[0x0][0x380] ;  /* 0x0000e000ff047b82 */ /* 0x000e220000000a00 */
[----:B------:R-:W1:Y:S01]  /*0240*/  LDCU.64 UR6, c[0x0][0x388] ;  /* 0x00007100ff0677ac */ /* 0x000e620008000a00 */
[----:B------:R-:W-:-:S04]  /*0250*/  LEA.HI R6, R16, 0x1, RZ, 0x18 ;  /* 0x0000000110067811 */ /* 0x000fc800078fc0ff */
[----:B------:R-:W-:-:S05]  /*0260*/  LOP3.LUT R6, R6, 0x3, RZ, 0xc0, !PT ;  /* 0x0000000306067812 */ /* 0x000fca00078ec0ff */
[----:B------:R-:W-:Y:S01]  /*0270*/  IMAD.MOV R11, RZ, RZ, -R6 ;  /* 0x000000ffff0b7224 */ /* 0x000fe200078e0a06 */
[C---:B-1----:R-:W-:Y:S01]  /*0280*/  IADD3 R14, P0, PT, R10.reuse, UR6, RZ ;  /* 0x000000060a0e7c10 */ /* 0x042fe2000ff1e0ff */
[----:B0-----:R-:W-:-:S04]  /*0290*/  IMAD.WIDE.U32 R4, R10, 0x8, R4 ;  /* 0x000000080a047825 */ /* 0x001fc800078e0004 */
[----:B------:R-:W-:Y:S02]  /*02a0*/  IMAD.MOV.U32 R12, RZ, RZ, R4 ;  /* 0x000000ffff0c7224 */ /* 0x000fe400078e0004 */
[----:B------:R-:W-:Y:S02]  /*02b0*/  IMAD.MOV.U32 R13, RZ, RZ, R5 ;  /* 0x000000ffff0d7224 */ /* 0x000fe400078e0005 */
[----:B------:R-:W-:-:S07]  /*02c0*/  IMAD.X R15, RZ, RZ, UR7, P0 ;  /* 0x00000007ff0f7e24 */ /* 0x000fce00080e06ff */
.L_x_245:
        /* <DEDUP_REMOVED lines=31> */
.L_x_244:
[----:B------:R-:W-:Y:S05]  /*04c0*/  BSYNC.RECONVERGENT B3 ;  /* 0x0000000000037941 */ /* 0x000fea0003800200 */
.L_x_243:
[----:B------:R-:W-:Y:S01]  /*04d0*/  IADD3 R14, P0, PT, R14, 0x100, RZ ;  /* 0x000001000e0e7810 */ /* 0x000fe20007f1e0ff */
[----:B------:R-:W-:Y:S02]  /*04e0*/  VIADD R10, R10, 0x100 ;  /* 0x000001000a0a7836 */ /* 0x000fe40000000000 */
[----:B------:R-:W-:Y:S02]  /*04f0*/  IMAD.X R13, RZ, RZ, R13, P3 ;  /* 0x000000ffff0d7224 */ /* 0x000fe400018e060d */
[----:B------:R-:W-:Y:S01]  /*0500*/  IMAD.X R15, RZ, RZ, R15, P0 ;  /* 0x000000ffff0f7224 */ /* 0x000fe200000e060f */
[----:B------:R-:W-:Y:S07]  /*0510*/  @P2 BRA `(.L_x_245) ;  /* 0xfffffffc006c2947 */ /* 0x000fee000383ffff */
.L_x_242:
[----:B------:R-:W-:Y:S05]  /*0520*/  BSYNC.RECONVERGENT B2 ;  /* 0x0000000000027941 */ /* 0x000fea0003800200 */
.L_x_241:
[----:B------:R-:W-:-:S13]  /*0530*/  ISETP.GE.U32.AND P0, PT, R16, 0x300, PT ;  /* 0x000003001000780c */ /* 0x000fda0003f06070 */
[----:B------:R-:W-:Y:S05]  /*0540*/  @!P0 BRA `(.L_x_240) ;  /* 0x0000000400bc8947 */ /* 0x000fea0003800000 */
[----:B------:R-:W0:Y:S01]  /*0550*/  LDC.64 R4, c[0x0][0x380] ;  /* 0x0000e000ff047b82 */ /* 0x000e220000000a00 */
[----:B------:R-:W-:-:S07]  /*0560*/  VIADD R20, R10, 0x200 ;  /* 0x000002000a147836 */ /* 0x000fce0000000000 */
[----:B------:R-:W1:Y:S02]  /*0570*/  LDC.64 R6, c[0x0][0x388] ;  /* 0x0000e200ff067b82 */ /* 0x000e640000000a00 */
.L_x_254:
[----:B------:R-:W-:-:S04]  /*0580*/  VIADD R17, R20, 0xfffffe00 ;  /* 0xfffffe0014117836 */ /* 0x000fc80000000000 */
[----:B0-----:R-:W-:-:S05]  /*0590*/  IMAD.WIDE R24, R17, 0x8, R4 ;  /* 0x0000000811187825 */ /* 0x001fca00078e0204 */
[----:B------:R-:W2:Y:S04]  /*05a0*/  LDG.E.64 R18, desc[UR8][R24.64] ;  /* 0x0000000818127981 */ /* 0x000ea8000c1e1b00 */
[----:B-----5:R0:W5:Y:S04]  /*05b0*/  LDG.E.64 R14, desc[UR8][R24.64+0x800] ;  /* 0x00080008180e7981 */ /* 0x020168000c1e1b00 */
[----:B------:R0:W5:Y:S04]  /*05c0*/  LDG.E.64 R12, desc[UR8][R24.64+0x1000] ;  /* 0x00100008180c7981 */ /* 0x000168000c1e1b00 */
[----:B------:R0:W5:Y:S01]  /*05d0*/  LDG.E.64 R10, desc[UR8][R24.64+0x1800] ;  /* 0x00180008180a7981 */ /* 0x000162000c1e1b00 */
[----:B-1----:R-:W-:Y:S01]  /*05e0*/  IADD3 R26, P1, PT, R17, R6, RZ ;  /* 0x00000006111a7210 */ /* 0x002fe20007f3e0ff */
[----:B------:R-:W-:Y:S01]  /*05f0*/  BSSY.RECONVERGENT B2, `(.L_x_246) ;  /* 0x0000017000027945 */ /* 0x000fe20003800200 */
[----:B------:R-:W-:-:S02]  /*0600*/  VIADD R23, R20, 0xffffff00 ;  /* 0xffffff0014177836 */ /* 0x000fc40000000000 */
[----:B------:R-:W-:Y:S01]  /*0610*/  LEA.HI.X.SX32 R27, R17, R7, 0x1, P1 ;  /* 0x00000007111b7211 */ /* 0x000fe200008f0eff */
[----:B------:R-:W-:-:S04]  /*0620*/  IMAD.MOV.U32 R22, RZ, RZ, R26 ;  /* 0x000000ffff167224 */ /* 0x000fc800078e001a */
        /* <DEDUP_REMOVED lines=19> */
.L_x_247:
[----:B------:R-:W-:Y:S05]  /*0760*/  BSYNC.RECONVERGENT B2 ;  /* 0x0000000000027941 */ /* 0x000fea0003800200 */
.L_x_246:
[----:B-----5:R-:W-:Y:S01]  /*0770*/  DSETP.GEU.AND P0, PT, |R16|, |R14|, PT ;  /* 0x4000000e1000722a */ /* 0x020fe20003f0e200 */
[C---:B------:R-:W-:Y:S01]  /*0780*/  IADD3 R19, P1, PT, R23.reuse, R6, RZ ;  /* 0x0000000617137210 */ /* 0x040fe20007f3e0ff */
[----:B------:R-:W-:Y:S01]  /*0790*/  BSSY.RECONVERGENT B2, `(.L_x_248) ;  /* 0x0000015000027945 */ /* 0x000fe20003800200 */
[----:B------:R-:W-:Y:S02]  /*07a0*/  IMAD.MOV.U32 R2, RZ, RZ, R14 ;  /* 0x000000ffff027224 */ /* 0x000fe400078e000e */
[----:B------:R-:W-:Y:S01]  /*07b0*/  LEA.HI.X.SX32 R18, R23, R7, 0x1, P1 ;  /* 0x0000000717127211 */ /* 0x000fe200008f0eff */
[----:B------:R-:W-:Y:S02]  /*07c0*/  IMAD.MOV.U32 R9, RZ, RZ, R19 ;  /* 0x000000ffff097224 */ /* 0x000fe400078e0013 */
[----:B------:R-:W-:Y:S01]  /*07d0*/  IMAD.MOV.U32 R3, RZ, RZ, R15 ;  /* 0x000000ffff037224 */ /* 0x000fe200078e000f */
[----:B------:R-:W-:-:S05]  /*07e0*/  MOV R8, R18 ;  /* 0x0000001200087202 */ /* 0x000fca0000000f00 */
        /* <DEDUP_REMOVED lines=15> */
.L_x_249:
[----:B------:R-:W-:Y:S05]  /*08e0*/  BSYNC.RECONVERGENT B2 ;  /* 0x0000000000027941 */ /* 0x000fea0003800200 */
.L_x_248:
[----:B------:R-:W-:Y:S01]  /*08f0*/  DSETP.GEU.AND P0, PT, |R2|, |R12|, PT ;  /* 0x4000000c0200722a */ /* 0x000fe20003f0e200 */
[CC--:B------:R-:W-:Y:S01]  /*0900*/  IADD3 R22, P1, PT, R20.reuse, R6.reuse, RZ ;  /* 0x0000000614167210 */ /* 0x0c0fe20007f3e0ff */
[C---:B------:R-:W-:Y:S01]  /*0910*/  VIADD R16, R20.reuse, 0x100 ;  /* 0x0000010014107836 */ /* 0x040fe20000000000 */
[----:B------:R-:W-:Y:S01]  /*0920*/  BSSY.RECONVERGENT B2, `(.L_x_250) ;  /* 0x0000016000027945 */ /* 0x000fe20003800200 */
[----:B------:R-:W-:Y:S01]  /*0930*/  IMAD.MOV.U32 R14, RZ, RZ, R12 ;  /* 0x000000ffff0e7224 */ /* 0x000fe200078e000c */
[----:B------:R-:W-:Y:S01]  /*0940*/  LEA.HI.X.SX32 R19, R20, R7, 0x1, P1 ;  /* 0x0000000714137211 */ /* 0x000fe200008f0eff */
[----:B------:R-:W-:Y:S01]  /*0950*/  IMAD.MOV.U32 R17, RZ, RZ, R22 ;  /* 0x000000ffff117224 */ /* 0x000fe200078e0016 */
[----:B------:R-:W-:Y:S01]  /*0960*/  IADD3 R24, P2, PT, R16, R6, RZ ;  /* 0x0000000610187210 */ /* 0x000fe20007f5e0ff */
[----:B------:R-:W-:Y:S02]  /*0970*/  IMAD.MOV.U32 R15, RZ, RZ, R13 ;  /* 0x000000ffff0f7224 */ /* 0x000fe400078e000d */
[----:B------:R-:W-:-:S04]  /*0980*/  IMAD.MOV.U32 R18, RZ, RZ, R19 ;  /* 0x000000ffff127224 */ /* 0x000fc800078e0013 */
[----:B------:R-:W-:Y:S06]  /*0990*/  @!P0 BRA `(.L_x_251) ;  /* 0x0000000000388947 */ /* 0x000fec0003800000 */
        /* <DEDUP_REMOVED lines=14> */
.L_x_251:
[----:B------:R-:W-:Y:S05]  /*0a80*/  BSYNC.RECONVERGENT B2 ;  /* 0x0000000000027941 */ /* 0x000fea0003800200 */
.L_x_250:
[----:B------:R-:W-:Y:S01]  /*0a90*/  DSETP.GEU.AND P0, PT, |R14|, |R10|, PT ;  /* 0x4000000a0e00722a */ /* 0x000fe20003f0e200 */
[----:B------:R-:W-:Y:S01]  /*0aa0*/  LEA.HI.X.SX32 R13, R16, R7, 0x1, P2 ;  /* 0x00000007100d7211 */ /* 0x000fe200010f0eff */
[----:B------:R-:W-:Y:S01]  /*0ab0*/  BSSY.RECONVERGENT B2, `(.L_x_252) ;  /* 0x0000014000027945 */ /* 0x000fe20003800200 */
[----:B------:R-:W-:Y:S02]  /*0ac0*/  IMAD.MOV.U32 R9, RZ, RZ, R24 ;  /* 0x000000ffff097224 */ /* 0x000fe400078e0018 */
[----:B------:R-:W-:Y:S02]  /*0ad0*/  IMAD.MOV.U32 R2, RZ, RZ, R10 ;  /* 0x000000ffff027224 */ /* 0x000fe400078e000a */
[----:B------:R-:W-:Y:S02]  /*0ae0*/  IMAD.MOV.U32 R8, RZ, RZ, R13 ;  /* 0x000000ffff087224 */ /* 0x000fe400078e000d */
[----:B------:R-:W-:-:S05]  /*0af0*/  IMAD.MOV.U32 R3, RZ, RZ, R11 ;  /* 0x000000ffff037224 */ /* 0x000fca00078e000b */
        /* <DEDUP_REMOVED lines=15> */
.L_x_253:
[----:B------:R-:W-:Y:S05]  /*0bf0*/  BSYNC.RECONVERGENT B2 ;  /* 0x0000000000027941 */ /* 0x000fea0003800200 */
.L_x_252:
[C---:B------:R-:W-:Y:S02]  /*0c00*/  VIADD R10, R20.reuse, 0x200 ;  /* 0x00000200140a7836 */ /* 0x040fe40000000000 */
[----:B------:R-:W-:-:S03]  /*0c10*/  VIADD R20, R20, 0x400 ;  /* 0x0000040014147836 */ /* 0x000fc60000000000 */
[----:B------:R-:W-:-:S13]  /*0c20*/  ISETP.GE.AND P0, PT, R10, UR5, PT ;  /* 0x000000050a007c0c */ /* 0x000fda000bf06270 */
[----:B------:R-:W-:Y:S05]  /*0c30*/  @!P0 BRA `(.L_x_254) ;  /* 0xfffffff800508947 */ /* 0x000fea000383ffff */
.L_x_240:
[----:B------:R-:W-:Y:S05]  /*0c40*/  BSYNC.RECONVERGENT B1 ;  /* 0x0000000000017941 */ /* 0x000fea0003800200 */
.L_x_239:
[----:B------:R-:W0:Y:S02]  /*0c50*/  LDCU UR6, c[0x0][0x398] ;  /* 0x00007300ff0677ac */ /* 0x000e240008000800 */
[----:B0-----:R-:W-:-:S09]  /*0c60*/  UISETP.GE.AND UP0, UPT, UR6, 0x100, UPT ;  /* 0x000001000600788c */ /* 0x001fd2000bf06270 */
[----:B------:R-:W-:Y:S05]  /*0c70*/  BRA.U !UP0, `(.L_x_255) ;  /* 0x0000001508507547 */ /* 0x000fea000b800000 */
        /* <DEDUP_REMOVED lines=32> */
.L_x_257:
[----:B------:R-:W-:Y:S05]  /*0e80*/  BSYNC.RECONVERGENT B1 ;  /* 0x0000000000017941 */ /* 0x000fea0003800200 */
.L_x_256:
        /* <DEDUP_REMOVED lines=31> */
.L_x_259:
[----:B------:R-:W-:Y:S05]  /*1080*/  BSYNC.RECONVERGENT B1 ;  /* 0x0000000000017941 */ /* 0x000fea0003800200 */
.L_x_258:
[----:B------:R-:W-:Y:S01]  /*1090*/  ISETP.GT.AND P0, PT, R10, 0x1b, PT ;  /* 0x0000001b0a00780c */ /* 0x000fe20003f04270 */
[----:B-1----:R1:W1:Y:S01]  /*10a0*/  SHFL.DOWN PT, R6, R2, 0x4, 0x1f ;  /* 0x08801f0002067f89 */ /* 0x00226200000e0000 */
[----:B------:R-:W-:Y:S01]  /*10b0*/  BSSY.RECONVERGENT B1, `(.L_x_260) ;  /* 0x000001d000017945 */ /* 0x000fe20003800200 */
[----:B0-----:R-:W-:Y:S02]  /*10c0*/  IMAD.MOV.U32 R11, RZ, RZ, R8 ;  /* 0x000000ffff0b7224 */ /* 0x001fe400078e0008 */
[----:B--2---:R0:W2:Y:S01]  /*10d0*/  SHFL.DOWN PT, R7, R3, 0x4, 0x1f ;  /* 0x08801f0003077f89 */ /* 0x0040a200000e0000 */
[----:B------:R-:W-:Y:S02]  /*10e0*/  IMAD.MOV.U32 R12, RZ, RZ, R9 ;  /* 0x000000ffff0c7224 */ /* 0x000fe400078e0009 */
[----:B------:R-:W-:Y:S01]  /*10f0*/  IMAD.MOV.U32 R4, RZ, RZ, R2 ;  /* 0x000000ffff047224 */ /* 0x000fe200078e0002 */
[----:B----4-:R0:W4:Y:S01]  /*1100*/  SHFL.DOWN PT, R13, R8, 0x4, 0x1f ;  /* 0x08801f00080d7f89 */ /* 0x01012200000e0000 */
[----:B------:R-:W-:-:S03]  /*1110*/  IMAD.MOV.U32 R5, RZ, RZ, R3 ;  /* 0x000000ffff057224 */ /* 0x000fc600078e0003 */
[----:B---3--:R0:W3:Y:S01]  /*1120*/  SHFL.DOWN PT, R14, R9, 0x4, 0x1f ;  /* 0x08801f00090e7f89 */ /* 0x0080e200000e0000 */
[----:B------:R-:W-:Y:S05]  /*1130*/  @P0 BRA `(.L_x_261) ;  /* 0x0000000000500947 */ /* 0x000fea0003800000 */
[----:B-12---:R-:W-:Y:S01]  /*1140*/  DSETP.GEU.AND P0, PT, |R2|, |R6|, PT ;  /* 0x400000060200722a */ /* 0x006fe20003f0e200 */
[----:B----4-:R-:W-:Y:S02]  /*1150*/  IMAD.MOV.U32 R11, RZ, RZ, R13 ;  /* 0x000000ffff0b7224 */ /* 0x010fe400078e000d */
        /* <DEDUP_REMOVED lines=18> */
.L_x_261:
[----:B------:R-:W-:Y:S05]  /*1280*/  BSYNC.RECONVERGENT B1 ;  /* 0x0000000000017941 */ /* 0x000fea0003800200 */
.L_x_260:
        /* <DEDUP_REMOVED lines=31> */
.L_x_263:
[----:B------:R-:W-:Y:S05]  /*1480*/  BSYNC.RECONVERGENT B1 ;  /* 0x0000000000017941 */ /* 0x000fea0003800200 */
.L_x_262:
[----:B------:R-:W-:Y:S01]  /*1490*/  ISETP.GT.AND P0, PT, R10, 0xf, PT ;  /* 0x0000000f0a00780c */ /* 0x000fe20003f04270 */
[----:B-1----:R1:W1:Y:S01]  /*14a0*/  SHFL.DOWN PT, R4, R2, 0x10, 0x1f ;  /* 0x0a001f0002047f89 */ /* 0x00226200000e0000 */
[----:B------:R-:W-:Y:S01]  /*14b0*/  BSSY.RECONVERGENT B1, `(.L_x_264) ;  /* 0x000001d000017945 */ /* 0x000fe20003800200 */
[----:B---3--:R-:W-:Y:S01]  /*14c0*/  MOV R14, R8 ;  /* 0x00000008000e7202 */ /* 0x008fe20000000f00 */
[----:B------:R-:W-:Y:S01]  /*14d0*/  IMAD.MOV.U32 R15, RZ, RZ, R9 ;  /* 0x000000ffff0f7224 */ /* 0x000fe200078e0009 */
[----:B0-----:R0:W3:Y:S01]  /*14e0*/  SHFL.DOWN PT, R5, R3, 0x10, 0x1f ;  /* 0x0a001f0003057f89 */ /* 0x0010e200000e0000 */
[----:B------:R-:W-:Y:S02]  /*14f0*/  IMAD.MOV.U32 R12, RZ, RZ, R2 ;  /* 0x000000ffff0c7224 */ /* 0x000fe400078e0002 */
[----:B----4-:R-:W-:Y:S01]  /*1500*/  IMAD.MOV.U32 R13, RZ, RZ, R3 ;  /* 0x000000ffff0d7224 */ /* 0x010fe200078e0003 */
[----:B--2---:R0:W2:Y:S04]  /*1510*/  SHFL.DOWN PT, R7, R8, 0x10, 0x1f ;  /* 0x0a001f0008077f89 */ /* 0x0040a800000e0000 */
[----:B------:R0:W4:Y:S01]  /*1520*/  SHFL.DOWN PT, R6, R9, 0x10, 0x1f ;  /* 0x0a001f0009067f89 */ /* 0x00012200000e0000 */
        /* <DEDUP_REMOVED lines=21> */
.L_x_265:
[----:B------:R-:W-:Y:S05]  /*1680*/  BSYNC.RECONVERGENT B1 ;  /* 0x0000000000017941 */ /* 0x000fea0003800200 */
.L_x_264:
        /* <DEDUP_REMOVED lines=11> */
.L_x_267:
[----:B------:R-:W-:Y:S05]  /*1740*/  BSYNC.RECONVERGENT B1 ;  /* 0x0000000000017941 */ /* 0x000fea0003800200 */
.L_x_266:
        /* <DEDUP_REMOVED lines=8> */
[----:B-1234-:R-:W1:Y:S04]  /*17d0*/  LDS.128 R4, [R0+0x20] ;  /* 0x0000200000047984 */ /* 0x01ee680000000c00 */
[----:B------:R2:W3:Y:S04]  /*17e0*/  LDS.64 R2, [R0+0x80] ;  /* 0x0000800000027984 */ /* 0x0004e80000000a00 */
[----:B------:R2:W4:Y:S01]  /*17f0*/  LDS.128 R8, [R0+0x30] ;  /* 0x0000300000087984 */ /* 0x0005220000000c00 */
        /* <DEDUP_REMOVED lines=20> */
.L_x_270:
[----:B------:R-:W-:Y:S05]  /*1940*/  BSYNC.RECONVERGENT B1 ;  /* 0x0000000000017941 */ /* 0x000fea0003800200 */
.L_x_269:
        /* <DEDUP_REMOVED lines=23> */
.L_x_272:
[----:B------:R-:W-:Y:S05]  /*1ac0*/  BSYNC.RECONVERGENT B1 ;  /* 0x0000000000017941 */ /* 0x000fea0003800200 */
.L_x_271:
        /* <DEDUP_REMOVED lines=21> */
.L_x_274:
[----:B------:R-:W-:Y:S05]  /*1c20*/  BSYNC.RECONVERGENT B1 ;  /* 0x0000000000017941 */ /* 0x000fea0003800200 */
.L_x_273:
[----:B------:R0:W1:Y:S01]  /*1c30*/  LDS.128 R8, [R0+0x60] ;  /* 0x0000600000087984 */ /* 0x0000620000000c00 */
[----:B------:R-:W-:Y:S01]  /*1c40*/  DSETP.GEU.AND P0, PT, |R20|, |R14|, PT ;  /* 0x4000000e1400722a */ /* 0x000fe20003f0e200 */
[----:B------:R-:W-:Y:S01]  /*1c50*/  BSSY.RECONVERGENT B1, `(.L_x_275) ;  /* 0x0000015000017945 */ /* 0x000fe20003800200 */
[----:B------:R-:W-:Y:S01]  /*1c60*/  MOV R12, R14 ;  /* 0x0000000e000c7202 */ /* 0x000fe20000000f00 */
        /* <DEDUP_REMOVED lines=19> */
.L_x_276:
[----:B------:R-:W-:Y:S05]  /*1da0*/  BSYNC.RECONVERGENT B1 ;  /* 0x0000000000017941 */ /* 0x000fea0003800200 */
.L_x_275:
        /* <DEDUP_REMOVED lines=21> */
.L_x_278:
[----:B------:R-:W-:Y:S05]  /*1f00*/  BSYNC.RECONVERGENT B1 ;  /* 0x0000000000017941 */ /* 0x000fea0003800200 */
.L_x_277:
        /* <DEDUP_REMOVED lines=21> */
.L_x_280:
[----:B------:R-:W-:Y:S05]  /*2060*/  BSYNC.RECONVERGENT B1 ;  /* 0x0000000000017941 */ /* 0x000fea0003800200 */
.L_x_279:
        /* <DEDUP_REMOVED lines=21> */
.L_x_255:
[----:B------:R-:W0:Y:S01]  /*21c0*/  S2R R4, SR_LANEID ;  /* 0x0000000000047919 */ /* 0x000e220000000000 */
[----:B------:R-:W-:Y:S01]  /*21d0*/  LOP3.LUT R5, R0, 0x3e0, RZ, 0xc0, !PT ;  /* 0x000003e000057812 */ /* 0x000fe200078ec0ff */
[----:B------:R-:W-:Y:S01]  /*21e0*/  BSSY.RECONVERGENT B1, `(.L_x_281) ;  /* 0x0000024000017945 */ /* 0x000fe20003800200 */
[----:B------:R-:W-:Y:S02]  /*21f0*/  IMAD.MOV.U32 R12, RZ, RZ, R9 ;  /* 0x000000ffff0c7224 */ /* 0x000fe400078e0009 */
[----:B------:R-:W-:Y:S02]  /*2200*/  IMAD.MOV.U32 R14, RZ, RZ, R8 ;  /* 0x000000ffff0e7224 */ /* 0x000fe400078e0008 */
[----:B------:R-:W-:Y:S01]  /*2210*/  VIADD R6, R5, 0x20 ;  /* 0x0000002005067836 */ /* 0x000fe20000000000 */
[----:B------:R-:W-:Y:S01]  /*2220*/  LOP3.LUT R5, RZ, R5, RZ, 0x33, !PT ;  /* 0x00000005ff057212 */ /* 0x000fe200078e33ff */
[----:B-----5:R-:W-:-:S03]  /*2230*/  IMAD.MOV.U32 R7, RZ, RZ, R3 ;  /* 0x000000ffff077224 */ /* 0x020fc600078e0003 */
[----:B------:R-:W-:Y:S01]  /*2240*/  ISETP.GT.AND P0, PT, R6, UR6, PT ;  /* 0x0000000606007c0c */ /* 0x000fe2000bf04270 */
[----:B------:R-:W-:Y:S01]  /*2250*/  VIADD R5, R5, UR6 ;  /* 0x0000000605057c36 */ /* 0x000fe20008000000 */
[----:B------:R-:W-:-:S04]  /*2260*/  MOV R6, R2 ;  /* 0x0000000200067202 */ /* 0x000fc80000000f00 */
[----:B------:R-:W-:-:S05]  /*2270*/  SEL R5, R5, 0x1f, P0 ;  /* 0x0000001f05057807 */ /* 0x000fca0000000000 */
[----:B------:R1:W2:Y:S04]  /*2280*/  SHFL.DOWN PT, R10, R2, 0x1, R5 ;  /* 0x08200000020a7989 */ /* 0x0002a800000e0005 */
[----:B------:R1:W3:Y:S04]  /*2290*/  SHFL.DOWN PT, R11, R3, 0x1, R5 ;  /* 0x08200000030b7989 */ /* 0x0002e800000e0005 */
[----:B------:R1:W4:Y:S01]  /*22a0*/  SHFL.DOWN PT, R16, R9, 0x1, R5 ;  /* 0x0820000009107989 */ /* 0x00032200000e0005 */
[----:B0-----:R-:W-:-:S03]  /*22b0*/  ISETP.GE.AND P0, PT, R4, R5, PT ;  /* 0x000000050400720c */ /* 0x001fc60003f06270 */
[----:B------:R1:W0:Y:S10]  /*22c0*/  SHFL.DOWN PT, R13, R8, 0x1, R5 ;  /* 0x08200000080d7989 */ /* 0x00023400000e0005 */
[----:B-1----:R-:W-:Y:S05]  /*22d0*/  @P0 BRA `(.L_x_282) ;  /* 0x0000000000500947 */ /* 0x002fea0003800000 */
[----:B--23--:R-:W-:Y:S01]  /*22e0*/  DSETP.GEU.AND P0, PT, |R2|, |R10|, PT ;  /* 0x4000000a0200722a */ /* 0x00cfe20003f0e200 */
        /* <DEDUP_REMOVED lines=19> */
.L_x_282:
[----:B------:R-:W-:Y:S05]  /*2420*/  BSYNC.RECONVERGENT B1 ;  /* 0x0000000000017941 */ /* 0x000fea0003800200 */
.L_x_281:
[----:B------:R-:W-:Y:S01]  /*2430*/  VIADD R2, R4, 0x2 ;  /* 0x0000000204027836 */ /* 0x000fe20000000000 */
[----:B------:R1:W1:Y:S01]  /*2440*/  SHFL.DOWN PT, R8, R6, 0x2, R5 ;  /* 0x0840000006087989 */ /* 0x00026200000e0005 */
[----:B------:R-:W-:Y:S01]  /*2450*/  BSSY.RECONVERGENT B1, `(.L_x_283) ;  /* 0x000001e000017945 */ /* 0x000fe20003800200 */
[----:B--2---:R-:W-:Y:S02]  /*2460*/  IMAD.MOV.U32 R10, RZ, RZ, R12 ;  /* 0x000000ffff0a7224 */ /* 0x004fe400078e000c */
[----:B------:R-:W-:Y:S01]  /*2470*/  ISETP.GT.AND P0, PT, R2, R5, PT ;  /* 0x000000050200720c */ /* 0x000fe20003f04270 */
[----:B------:R2:W1:Y:S01]  /*2480*/  SHFL.DOWN PT, R9, R7, 0x2, R5 ;  /* 0x0840000007097989 */ /* 0x00046200000e0005 */
[----:B----4-:R-:W-:Y:S02]  /*2490*/  IMAD.MOV.U32 R16, RZ, RZ, R14 ;  /* 0x000000ffff107224 */ /* 0x010fe400078e000e */
[----:B------:R-:W-:Y:S01]  /*24a0*/  IMAD.MOV.U32 R2, RZ, RZ, R6 ;  /* 0x000000ffff027224 */ /* 0x000fe200078e0006 */
[----:B---3--:R2:W3:Y:S01]  /*24b0*/  SHFL.DOWN PT, R11, R12, 0x2, R5 ;  /* 0x084000000c0b7989 */ /* 0x0084e200000e0005 */
[----:B------:R-:W-:-:S03]  /*24c0*/  IMAD.MOV.U32 R3, RZ, RZ, R7 ;  /* 0x000000ffff037224 */ /* 0x000fc600078e0007 */
[----:B0-----:R2:W0:Y:S04]  /*24d0*/  SHFL.DOWN PT, R13, R14, 0x2, R5 ;  /* 0x084000000e0d7989 */ /* 0x00142800000e0005 */
        /* <DEDUP_REMOVED lines=21> */
.L_x_284:
[----:B------:R-:W-:Y:S05]  /*2630*/  BSYNC.RECONVERGENT B1 ;  /* 0x0000000000017941 */ /* 0x000fea0003800200 */
.L_x_283:
[----:B-1----:R-:W-:Y:S01]  /*2640*/  VIADD R6, R4, 0x4 ;  /* 0x0000000404067836 */ /* 0x002fe20000000000 */
[----:B------:R1:W4:Y:S01]  /*2650*/  SHFL.DOWN PT, R8, R2, 0x4, R5 ;  /* 0x0880000002087989 */ /* 0x00032200000e0005 */
[----:B------:R-:W-:Y:S01]  /*2660*/  BSSY.RECONVERGENT B1, `(.L_x_285) ;  /* 0x000001e000017945 */ /* 0x000fe20003800200 */
[----:B--2---:R-:W-:Y:S02]  /*2670*/  IMAD.MOV.U32 R12, RZ, RZ, R10 ;  /* 0x000000ffff0c7224 */ /* 0x004fe400078e000a */
[----:B------:R-:W-:Y:S01]  /*2680*/  ISETP.GT.AND P0, PT, R6, R5, PT ;  /* 0x000000050600720c */ /* 0x000fe20003f04270 */
[----:B------:R1:W2:Y:S01]  /*2690*/  SHFL.DOWN PT, R9, R3, 0x4, R5 ;  /* 0x0880000003097989 */ /* 0x0002a200000e0005 */
[----:B------:R-:W-:Y:S02]  /*26a0*/  IMAD.MOV.U32 R14, RZ, RZ, R16 ;  /* 0x000000ffff0e7224 */ /* 0x000fe400078e0010 */
[----:B------:R-:W-:Y:S01]  /*26b0*/  IMAD.MOV.U32 R6, RZ, RZ, R2 ;  /* 0x000000ffff067224 */ /* 0x000fe200078e0002 */
[----:B---3--:R1:W3:Y:S01]  /*26c0*/  SHFL.DOWN PT, R11, R10, 0x4, R5 ;  /* 0x088000000a0b7989 */ /* 0x0082e200000e0005 */
[----:B------:R-:W-:-:S03]  /*26d0*/  IMAD.MOV.U32 R7, RZ, RZ, R3 ;  /* 0x000000ffff077224 */ /* 0x000fc600078e0003 */
[----:B0-----:R1:W0:Y:S04]  /*26e0*/  SHFL.DOWN PT, R13, R16, 0x4, R5 ;  /* 0x08800000100d7989 */ /* 0x00122800000e0005 */
[----:B------:R-:W-:Y:S05]  /*26f0*/  @P0 BRA `(.L_x_286) ;  /* 0x0000000000500947 */ /* 0x000fea0003800000 */
[----:B--2-4-:R-:W-:Y:S01]  /*2700*/  DSETP.GEU.AND P0, PT, |R2|, |R8|, PT ;  /* 0x400000080200722a */ /* 0x014fe20003f0e200 */
        /* <DEDUP_REMOVED lines=19> */
.L_x_286:
[----:B------:R-:W-:Y:S05]  /*2840*/  BSYNC.RECONVERGENT B1 ;  /* 0x0000000000017941 */ /* 0x000fea0003800200 */
.L_x_285:
[----:B-1----:R-:W-:Y:S01]  /*2850*/  IADD3 R2, PT, PT, R4, 0x8, RZ ;  /* 0x0000000804027810 */ /* 0x002fe20007ffe0ff */
[----:B----4-:R1:W4:Y:S01]  /*2860*/  SHFL.DOWN PT, R8, R6, 0x8, R5 ;  /* 0x0900000006087989 */ /* 0x01032200000e0005 */
[----:B------:R-:W-:Y:S01]  /*2870*/  BSSY.RECONVERGENT B1, `(.L_x_287) ;  /* 0x000001e000017945 */ /* 0x000fe20003800200 */
[----:B------:R-:W-:Y:S01]  /*2880*/  IMAD.MOV.U32 R10, RZ, RZ, R12 ;  /* 0x000000ffff0a7224 */ /* 0x000fe200078e000c */
[----:B------:R-:W-:Y:S01]  /*2890*/  ISETP.GT.AND P0, PT, R2, R5, PT ;  /* 0x000000050200720c */ /* 0x000fe20003f04270 */
[----:B--2---:R1:W2:Y:S01]  /*28a0*/  SHFL.DOWN PT, R9, R7, 0x8, R5 ;  /* 0x0900000007097989 */ /* 0x0042a200000e0005 */
        /* <DEDUP_REMOVED lines=26> */
.L_x_288:
[----:B------:R-:W-:Y:S05]  /*2a50*/  BSYNC.RECONVERGENT B1 ;  /* 0x0000000000017941 */ /* 0x000fea0003800200 */
.L_x_287:
[----:B----4-:R-:W-:Y:S01]  /*2a60*/  VIADD R8, R4, 0x10 ;  /* 0x0000001004087836 */ /* 0x010fe20000000000 */
[----:B-1----:R1:W4:Y:S01]  /*2a70*/  SHFL.DOWN PT, R6, R2, 0x10, R5 ;  /* 0x0a00000002067989 */ /* 0x00232200000e0005 */
[----:B------:R-:W-:Y:S01]  /*2a80*/  BSSY.RECONVERGENT B1, `(.L_x_289) ;  /* 0x000001e000017945 */ /* 0x000fe20003800200 */
[----:B------:R-:W-:Y:S02]  /*2a90*/  IMAD.MOV.U32 R14, RZ, RZ, R10 ;  /* 0x000000ffff0e7224 */ /* 0x000fe400078e000a */
[----:B------:R-:W-:Y:S01]  /*2aa0*/  ISETP.GT.AND P0, PT, R8, R5, PT ;  /* 0x000000050800720c */ /* 0x000fe20003f04270 */
[----:B------:R1:W1:Y:S01]  /*2ab0*/  SHFL.DOWN PT, R7, R3, 0x10, R5 ;  /* 0x0a00000003077989 */ /* 0x00026200000e0005 */
[----:B------:R-:W-:Y:S02]  /*2ac0*/  IMAD.MOV.U32 R15, RZ, RZ, R16 ;  /* 0x000000ffff0f7224 */ /* 0x000fe400078e0010 */
[----:B------:R-:W-:Y:S01]  /*2ad0*/  IMAD.MOV.U32 R12, RZ, RZ, R2 ;  /* 0x000000ffff0c7224 */ /* 0x000fe200078e0002 */
[----:B--2---:R2:W1:Y:S01]  /*2ae0*/  SHFL.DOWN PT, R9, R10, 0x10, R5 ;  /* 0x0a0000000a097989 */ /* 0x00446200000e0005 */
[----:B0-----:R-:W-:-:S03]  /*2af0*/  IMAD.MOV.U32 R13, RZ, RZ, R3 ;  /* 0x000000ffff0d7224 */ /* 0x001fc600078e0003 */
[----:B---3--:R2:W0:Y:S04]  /*2b00*/  SHFL.DOWN PT, R11, R16, 0x10, R5 ;  /* 0x0a000000100b7989 */ /* 0x00842800000e0005 */
[----:B------:R-:W-:Y:S05]  /*2b10*/  @P0 BRA `(.L_x_290) ;  /* 0x0000000000500947 */ /* 0x000fea0003800000 */
[----:B-1--4-:R-:W-:Y:S01]  /*2b20*/  DSETP.GEU.AND P0, PT, |R2|, |R6|, PT ;  /* 0x400000060200722a */ /* 0x012fe20003f0e200 */
[----:B------:R-:W-:Y:S02]  /*2b30*/  IMAD.MOV.U32 R14, RZ, RZ, R9 ;  /* 0x000000ffff0e7224 */ /* 0x000fe400078e0009 */
        /* <DEDUP_REMOVED lines=18> */
.L_x_290:
[----:B------:R-:W-:Y:S05]  /*2c60*/  BSYNC.RECONVERGENT B1 ;  /* 0x0000000000017941 */ /* 0x000fea0003800200 */
.L_x_289:
[----:B------:R-:W-:Y:S01]  /*2c70*/  ISETP.NE.AND P0, PT, R4, RZ, PT ;  /* 0x000000ff0400720c */ /* 0x000fe20003f05270 */
[----:B------:R-:W-:-:S12]  /*2c80*/  BSSY.RECONVERGENT B1, `(.L_x_291) ;  /* 0x000000a000017945 */ /* 0x000fd80003800200 */
[----:B------:R-:W-:Y:S05]  /*2c90*/  @P0 BRA `(.L_x_292) ;  /* 0x0000000000200947 */ /* 0x000fea0003800000 */
[----:B------:R-:W3:Y:S01]  /*2ca0*/  S2R R4, SR_CgaCtaId ;  /* 0x0000000000047919 */ /* 0x000ee20000008800 */
[----:B-1----:R-:W-:Y:S02]  /*2cb0*/  MOV R3, 0x400 ;  /* 0x0000040000037802 */ /* 0x002fe40000000f00 */
[----:B------:R-:W-:-:S04]  /*2cc0*/  SHF.R.U32.HI R2, RZ, 0x1, R0 ;  /* 0x00000001ff027819 */ /* 0x000fc80000011600 */
[----:B------:R-:W-:Y:S02]  /*2cd0*/  LOP3.LUT R2, R2, 0x1f0, RZ, 0xc0, !PT ;  /* 0x000001f002027812 */ /* 0x000fe400078ec0ff */
[----:B---3--:R-:W-:-:S05]  /*2ce0*/  LEA R3, R4, R3, 0x18 ;  /* 0x0000000304037211 */ /* 0x008fca00078ec0ff */
[----:B------:R-:W-:-:S05]  /*2cf0*/  IMAD.IADD R3, R2, 0x1, R3 ;  /* 0x0000000102037824 */ /* 0x000fca00078e0203 */
[----:B------:R3:W-:Y:S04]  /*2d00*/  STS.64 [R3+0x10], R14 ;  /* 0x0000100e03007388 */ /* 0x0007e80000000a00 */
[----:B------:R3:W-:Y:S02]  /*2d10*/  STS.64 [R3+0x8], R12 ;  /* 0x0000080c03007388 */ /* 0x0007e40000000a00 */
.L_x_292:
[----:B------:R-:W-:Y:S05]  /*2d20*/  BSYNC.RECONVERGENT B1 ;  /* 0x0000000000017941 */ /* 0x000fea0003800200 */
.L_x_291:
[----:B------:R-:W-:Y:S01]  /*2d30*/  BAR.SYNC.DEFER_BLOCKING 0x0 ;  /* 0x0000000000007b1d */ /* 0x000fe20000010000 */
[----:B------:R-:W-:-:S13]  /*2d40*/  ISETP.NE.AND P1, PT, R0, RZ, PT ;  /* 0x000000ff0000720c */ /* 0x000fda0003f25270 */
[----:B------:R-:W-:Y:S05]  /*2d50*/  @P1 BRA `(.L_x_268) ;  /* 0x0000003400b81947 */ /* 0x000fea0003800000 */
[----:B------:R-:W-:Y:S01]  /*2d60*/  UISETP.GE.AND UP0, UPT, UR6, 0x21, UPT ;  /* 0x000000210600788c */ /* 0x000fe2000bf06270 */
[----:B0-----:R-:W-:Y:S02]  /*2d70*/  IMAD.MOV.U32 R11, RZ, RZ, R14 ;  /* 0x000000ffff0b7224 */ /* 0x001fe400078e000e */
[----:B------:R-:W-:Y:S02]  /*2d80*/  IMAD.MOV.U32 R8, RZ, RZ, R15 ;  /* 0x000000ffff087224 */ /* 0x000fe400078e000f */
[----:B-1----:R-:W-:Y:S02]  /*2d90*/  IMAD.MOV.U32 R2, RZ, RZ, R12 ;  /* 0x000000ffff027224 */ /* 0x002fe400078e000c */
[----:B---3--:R-:W-:Y:S02]  /*2da0*/  IMAD.MOV.U32 R3, RZ, RZ, R13 ;  /* 0x000000ffff037224 */ /* 0x008fe400078e000d */
[----:B------:R-:W-:Y:S05]  /*2db0*/  BRA.U !UP0, `(.L_x_293) ;  /* 0x00000001086c7547 */ /* 0x000fea000b800000 */
[----:B------:R-:W0:Y:S01]  /*2dc0*/  S2UR UR5, SR_CgaCtaId ;  /* 0x00000000000579c3 */ /* 0x000e220000008800 */
[----:B------:R-:W-:Y:S01]  /*2dd0*/  UMOV UR4, 0x400 ;  /* 0x0000040000047882 */ /* 0x000fe20000000000 */
[----:B------:R-:W-:Y:S01]  /*2de0*/  BSSY.RECONVERGENT B1, `(.L_x_293) ;  /* 0x0000018000017945 */ /* 0x000fe20003800200 */
[----:B0-----:R-:W-:-:S09]  /*2df0*/  ULEA UR4, UR5, UR4, 0x18 ;  /* 0x0000000405047291 */ /* 0x001fd2000f8ec0ff */
[----:B--2---:R-:W0:Y:S04]  /*2e00*/  LDS.64 R4, [UR4+0x18] ;  /* 0x00001804ff047984 */ /* 0x004e280008000a00 */
        /* <DEDUP_REMOVED lines=21> */
.L_x_294:
[----:B------:R-:W-:Y:S05]  /*2f60*/  BSYNC.RECONVERGENT B1 ;  /* 0x0000000000017941 */ /* 0x000fea0003800200 */
.L_x_293:
[----:B------:R-:W-:Y:S01]  /*2f70*/  UISETP.GE.AND UP0, UPT, UR6, 0x41, UPT ;  /* 0x000000410600788c */ /* 0x000fe2000bf06270 */
[----:B------:R-:W-:Y:S02]  /*2f80*/  IMAD.MOV.U32 R9, RZ, RZ, R11 ;  /* 0x000000ffff097224 */ /* 0x000fe400078e000b */
[----:B------:R-:W-:Y:S02]  /*2f90*/  IMAD.MOV.U32 R0, RZ, RZ, R8 ;  /* 0x000000ffff007224 */ /* 0x000fe400078e0008 */
[----:B------:R-:W-:Y:S02]  /*2fa0*/  IMAD.MOV.U32 R4, RZ, RZ, R2 ;  /* 0x000000ffff047224 */ /* 0x000fe400078e0002 */
[----:B--2---:R-:W-:Y:S02]  /*2fb0*/  IMAD.MOV.U32 R5, RZ, RZ, R3 ;  /* 0x000000ffff057224 */ /* 0x004fe400078e0003 */
[----:B------:R-:W-:Y:S05]  /*2fc0*/  BRA.U !UP0, `(.L_x_295) ;  /* 0x00000001086c7547 */ /* 0x000fea000b800000 */
[----:B------:R-:W0:Y:S01]  /*2fd0*/  S2UR UR5, SR_CgaCtaId ;  /* 0x00000000000579c3 */ /* 0x000e220000008800 */
[----:B------:R-:W-:Y:S01]  /*2fe0*/  UMOV UR4, 0x400 ;  /* 0x0000040000047882 */ /* 0x000fe20000000000 */
[----:B------:R-:W-:Y:S01]  /*2ff0*/  BSSY.RECONVERGENT B1, `(.L_x_295) ;  /* 0x0000018000017945 */ /* 0x000fe20003800200 */
[----:B0-----:R-:W-:-:S09]  /*3000*/  ULEA UR4, UR5, UR4, 0x18 ;  /* 0x0000000405047291 */ /* 0x001fd2000f8ec0ff */
[----:B----4-:R-:W0:Y:S04]  /*3010*/  LDS.64 R6, [UR4+0x28] ;  /* 0x00002804ff067984 */ /* 0x010e280008000a00 */
        /* <DEDUP_REMOVED lines=21> */
.L_x_296:
[----:B------:R-:W-:Y:S05]  /*3170*/  BSYNC.RECONVERGENT B1 ;  /* 0x0000000000017941 */ /* 0x000fea0003800200 */
.L_x_295:
        /* <DEDUP_REMOVED lines=32> */
.L_x_298:
[----:B------:R-:W-:Y:S05]  /*3380*/  BSYNC.RECONVERGENT B1 ;  /* 0x0000000000017941 */ /* 0x000fea0003800200 */
.L_x_297:
        /* <DEDUP_REMOVED lines=32> */
.L_x_300:
[----:B------:R-:W-:Y:S05]  /*3590*/  BSYNC.RECONVERGENT B1 ;  /* 0x0000000000017941 */ /* 0x000fea0003800200 */
.L_x_299:
        /* <DEDUP_REMOVED lines=32> */
.L_x_302:
[----:B------:R-:W-:Y:S05]  /*37a0*/  BSYNC.RECONVERGENT B1 ;  /* 0x0000000000017941 */ /* 0x000fea0003800200 */
.L_x_301:
        /* <DEDUP_REMOVED lines=32> */
.L_x_304:
[----:B------:R-:W-:Y:S05]  /*39b0*/  BSYNC.RECONVERGENT B1 ;  /* 0x0000000000017941 */ /* 0x000fea0003800200 */
.L_x_303:
        /* <DEDUP_REMOVED lines=32> */
.L_x_236:
[----:B------:R-:W1:Y:S01]  /*3bc0*/  S2R R0, SR_TID.X ;  /* 0x0000000000007919 */ /* 0x000e620000002100 */
[----:B------:R-:W1:Y:S01]  /*3bd0*/  LDC.64 R2, c[0x0][0x380] ;  /* 0x0000e000ff027b82 */ /* 0x000e620000000a00 */
[----:B------:R-:W2:Y:S01]  /*3be0*/  LDCU.64 UR6, c[0x0][0x388] ;  /* 0x00007100ff0677ac */ /* 0x000ea20008000a00 */
[----:B-1----:R-:W-:-:S05]  /*3bf0*/  IMAD.WIDE.U32 R2, R0, 0x8, R2 ;  /* 0x0000000800027825 */ /* 0x002fca00078e0002 */
[----:B0-----:R-:W3:Y:S04]  /*3c00*/  LDG.E.64 R4, desc[UR8][R2.64] ;  /* 0x0000000802047981 */ /* 0x001ee8000c1e1b00 */
[----:B------:R-:W3:Y:S04]  /*3c10*/  LDG.E.64 R6, desc[UR8][R2.64+0x800] ;  /* 0x0008000802067981 */ /* 0x000ee8000c1e1b00 */
[----:B------:R-:W4:Y:S04]  /*3c20*/  LDG.E.64 R8, desc[UR8][R2.64+0x1000] ;  /* 0x0010000802087981 */ /* 0x000f28000c1e1b00 */
[----:B------:R-:W5:Y:S04]  /*3c30*/  LDG.E.64 R12, desc[UR8][R2.64+0x1800] ;  /* 0x00180008020c7981 */ /* 0x000f68000c1e1b00 */
[----:B------:R-:W5:Y:S01]  /*3c40*/  LDG.E.64 R10, desc[UR8][R2.64+0x2000] ;  /* 0x00200008020a7981 */ /* 0x000f62000c1e1b00 */
[----:B------:R-:W-:Y:S01]  /*3c50*/  BSSY.RECONVERGENT B1, `(.L_x_305) ;  /* 0x000001c000017945 */ /* 0x000fe20003800200 */
[----:B---3--:R-:W-:-:S06]  /*3c60*/  DSETP.GEU.AND P0, PT, |R4|, |R6|, PT ;  /* 0x400000060400722a */ /* 0x008fcc0003f0e200 */
[----:B------:R-:W-:Y:S02]  /*3c70*/  FSEL R4, R4, R6, P0 ;  /* 0x0000000604047208 */ /* 0x000fe40000000000 */
[----:B------:R-:W-:Y:S01]  /*3c80*/  FSEL R5, R5, R7, P0 ;  /* 0x0000000705057208 */ /* 0x000fe20000000000 */
[C---:B------:R-:W-:Y:S01]  /*3c90*/  VIADD R7, R0.reuse, 0x200 ;  /* 0x0000020000077836 */ /* 0x040fe20000000000 */
[----:B------:R-:W-:-:S04]  /*3ca0*/  LOP3.LUT R6, R0, 0x400, RZ, 0xfc, !PT ;  /* 0x0000040000067812 */ /* 0x000fc800078efcff */
[----:B----4-:R-:W-:Y:S01]  /*3cb0*/  DSETP.GEU.AND P1, PT, |R4|, |R8|, PT ;  /* 0x400000080400722a */ /* 0x010fe20003f2e200 */
[----:B--2---:R-:W-:-:S05]  /*3cc0*/  IADD3 R17, P4, PT, R6, UR6, RZ ;  /* 0x0000000606117c10 */ /* 0x004fca000ff9e0ff */
[----:B------:R-:W-:Y:S01]  /*3cd0*/  FSEL R4, R4, R8, P1 ;  /* 0x0000000804047208 */ /* 0x000fe20000800000 */
[----:B------:R-:W-:Y:S01]  /*3ce0*/  IMAD.X R16, RZ, RZ, UR7, P4 ;  /* 0x00000007ff107e24 */ /* 0x000fe2000a0e06ff */
[----:B------:R-:W-:Y:S01]  /*3cf0*/  FSEL R5, R5, R9, P1 ;  /* 0x0000000905057208 */ /* 0x000fe20000800000 */
[----:B------:R-:W-:-:S05]  /*3d00*/  VIADD R9, R0, 0x100 ;  /* 0x0000010000097836 */ /* 0x000fca0000000000 */
[----:B-----5:R-:W-:Y:S01]  /*3d10*/  DSETP.GEU.AND P2, PT, |R4|, |R12|, PT ;  /* 0x4000000c0400722a */ /* 0x020fe20003f4e200 */
[----:B------:R-:W-:-:S05]  /*3d20*/  @P1 SEL R7, R0, R9, P0 ;  /* 0x0000000900071207 */ /* 0x000fca0000000000 */
[----:B------:R-:W-:Y:S02]  /*3d30*/  FSEL R4, R4, R12, P2 ;  /* 0x0000000c04047208 */ /* 0x000fe40001000000 */
[----:B------:R-:W-:-:S06]  /*3d40*/  FSEL R5, R5, R13, P2 ;  /* 0x0000000d05057208 */ /* 0x000fcc0001000000 */
[----:B------:R-:W-:Y:S01]  /*3d50*/  DSETP.GEU.AND P3, PT, |R4|, |R10|, PT ;  /* 0x4000000a0400722a */ /* 0x000fe20003f6e200 */
[----:B------:R-:W-:-:S13]  /*3d60*/  @!P2 VIADD R7, R0, 0x300 ;  /* 0x000003000007a836 */ /* 0x000fda0000000000 */
[----:B------:R-:W-:Y:S05]  /*3d70*/  @!P3 BRA `(.L_x_306) ;  /* 0x000000000024b947 */ /* 0x000fea0003800000 */
[C---:B------:R-:W-:Y:S02]  /*3d80*/  ISETP.GE.U32.AND P0, PT, R7.reuse, R6, PT ;  /* 0x000000060700720c */ /* 0x040fe40003f06070 */
[----:B------:R-:W-:Y:S02]  /*3d90*/  IADD3 R6, P1, PT, R7, UR6, RZ ;  /* 0x0000000607067c10 */ /* 0x000fe4000ff3e0ff */
[----:B------:R-:W-:-:S03]  /*3da0*/  ISETP.GE.U32.AND.EX P0, PT, RZ, RZ, PT, P0 ;  /* 0x000000ffff00720c */ /* 0x000fc60003f06100 */
[----:B------:R-:W-:-:S10]  /*3db0*/  IMAD.X R7, RZ, RZ, UR7, P1 ;  /* 0x00000007ff077e24 */ /* 0x000fd400088e06ff */
[----:B------:R-:W-:-:S06]  /*3dc0*/  DSETP.LT.OR P0, PT, |R10|, |R4|, !P0 ;  /* 0x400000040a00722a */ /* 0x000fcc0004701600 */
[----:B------:R-:W-:Y:S02]  /*3dd0*/  FSEL R10, R4, R10, P0 ;  /* 0x0000000a040a7208 */ /* 0x000fe40000000000 */
[----:B------:R-:W-:Y:S02]  /*3de0*/  FSEL R11, R5, R11, P0 ;  /* 0x0000000b050b7208 */ /* 0x000fe40000000000 */
[----:B------:R-:W-:Y:S02]  /*3df0*/  SEL R17, R6, R17, P0 ;  /* 0x0000001106117207 */ /* 0x000fe40000000000 */
[----:B------:R-:W-:-:S07]  /*3e00*/  SEL R16, R7, R16, P0 ;  /* 0x0000001007107207 */ /* 0x000fce0000000000 */
.L_x_306:
[----:B------:R-:W-:Y:S05]  /*3e10*/  BSYNC.RECONVERGENT B1 ;  /* 0x0000000000017941 */ /* 0x000fea0003800200 */
.L_x_305:
[----:B------:R-:W-:Y:S01]  /*3e20*/  UISETP.GE.U32.AND UP0, UPT, UR4, 0xa00, UPT ;  /* 0x00000a000400788c */ /* 0x000fe2000bf06070 */
[----:B------:R-:W-:Y:S02]  /*3e30*/  IMAD.MOV.U32 R19, RZ, RZ, 0x500 ;  /* 0x00000500ff137424 */ /* 0x000fe400078e00ff */
[----:B------:R-:W-:Y:S01]  /*3e40*/  IMAD.MOV.U32 R18, RZ, RZ, RZ ;  /* 0x000000ffff127224 */ /* 0x000fe200078e00ff */
[----:B------:R-:W-:-:S09]  /*3e50*/  UISETP.GE.U32.AND.EX UP0, UPT, UR5, URZ, UPT, UP0 ;  /* 0x000000ff0500728c */ /* 0x000fd2000bf06100 */
[----:B------:R-:W-:Y:S05]  /*3e60*/  BRA.U !UP0, `(.L_x_307) ;  /* 0x0000000508587547 */ /* 0x000fea000b800000 */
[----:B------:R-:W-:Y:S01]  /*3e70*/  IMAD.MOV.U32 R12, RZ, RZ, R10 ;  /* 0x000000ffff0c7224 */ /* 0x000fe200078e000a */
[----:B------:R-:W0:Y:S01]  /*3e80*/  LDCU.64 UR6, c[0x0][0x388] ;  /* 0x00007100ff0677ac */ /* 0x000e220008000a00 */
[----:B------:R-:W-:Y:S02]  /*3e90*/  IMAD.MOV.U32 R13, RZ, RZ, R11 ;  /* 0x000000ffff0d7224 */ /* 0x000fe400078e000b */
[----:B------:R-:W-:Y:S01]  /*3ea0*/  IMAD.MOV.U32 R21, RZ, RZ, 0x500 ;  /* 0x00000500ff157424 */ /* 0x000fe200078e00ff */
[----:B------:R-:W1:Y:S01]  /*3eb0*/  LDCU.64 UR4, c[0x0][0x398] ;  /* 0x00007300ff0477ac */ /* 0x000e620008000a00 */
[----:B------:R-:W-:-:S07]  /*3ec0*/  IMAD.MOV.U32 R19, RZ, RZ, RZ ;  /* 0x000000ffff137224 */ /* 0x000fce00078e00ff */
.L_x_308:
[----:B------:R-:W-:-:S04]  /*3ed0*/  LEA R24, P0, R21, R2, 0x3 ;  /* 0x0000000215187211 */ /* 0x000fc800078018ff */
[----:B------:R-:W-:-:S05]  /*3ee0*/  LEA.HI.X R25, R21, R3, R19, 0x3, P0 ;  /* 0x0000000315197211 */ /* 0x000fca00000f1c13 */
[----:B------:R-:W2:Y:S04]  /*3ef0*/  LDG.E.64 R14, desc[UR8][R24.64] ;  /* 0x00000008180e7981 */ /* 0x000ea8000c1e1b00 */
[----:B------:R-:W3:Y:S04]  /*3f00*/  LDG.E.64 R8, desc[UR8][R24.64+0x800] ;  /* 0x0008000818087981 */ /* 0x000ee8000c1e1b00 */
[----:B------:R-:W4:Y:S04]  /*3f10*/  LDG.E.64 R6, desc[UR8][R24.64+0x1000] ;  /* 0x0010000818067981 */ /* 0x000f28000c1e1b00 */
[----:B------:R-:W5:Y:S04]  /*3f20*/  LDG.E.64 R4, desc[UR8][R24.64+0x1800] ;  /* 0x0018000818047981 */ /* 0x000f68000c1e1b00 */
[----:B------:R-:W5:Y:S01]  /*3f30*/  LDG.E.64 R10, desc[UR8][R24.64+0x2000] ;  /* 0x00200008180a7981 */ /* 0x000f62000c1e1b00 */
[----:B0-----:R-:W-:-:S04]  /*3f40*/  IADD3 R20, P0, P1, R21, UR6, R0 ;  /* 0x0000000615147c10 */ /* 0x001fc8000f91e000 */
[----:B------:R-:W-:Y:S01]  /*3f50*/  IADD3.X R18, PT, PT, R19, UR7, RZ, P0, P1 ;  /* 0x0000000713127c10 */ /* 0x000fe200087e24ff */
[----:B------:R-:W-:-:S04]  /*3f60*/  IMAD.MOV.U32 R22, RZ, RZ, R20 ;  /* 0x000000ffff167224 */ /* 0x000fc800078e0014 */
[----:B------:R-:W-:Y:S01]  /*3f70*/  IMAD.MOV.U32 R23, RZ, RZ, R18 ;  /* 0x000000ffff177224 */ /* 0x000fe200078e0012 */
[----:B--2---:R-:W-:-:S14]  /*3f80*/  DSETP.GEU.AND P2, PT, |R12|, |R14|, PT ;  /* 0x4000000e0c00722a */ /* 0x004fdc0003f4e200 */
[----:B------:R-:W-:-:S04]  /*3f90*/  @P2 ISETP.GE.U32.AND P0, PT, R17, R22, PT ;  /* 0x000000161100220c */ /* 0x000fc80003f06070 */
[----:B------:R-:W-:-:S13]  /*3fa0*/  @P2 ISETP.GE.AND.EX P0, PT, R16, R23, PT, P0 ;  /* 0x000000171000220c */ /* 0x000fda0003f06300 */
[----:B------:R-:W-:-:S06]  /*3fb0*/  @P2 DSETP.LT.OR P0, PT, |R14|, |R12|, !P0 ;  /* 0x4000000c0e00222a */ /* 0x000fcc0004701600 */
[----:B------:R-:W-:Y:S02]  /*3fc0*/  @P2 FSEL R13, R13, R15, P0 ;  /* 0x0000000f0d0d2208 */ /* 0x000fe40000000000 */
[----:B------:R-:W-:Y:S02]  /*3fd0*/  @P2 FSEL R12, R12, R14, P0 ;  /* 0x0000000e0c0c2208 */ /* 0x000fe40000000000 */
[----:B------:R-:W-:Y:S01]  /*3fe0*/  @P2 SEL R22, R17, R22, P0 ;  /* 0x0000001611162207 */ /* 0x000fe20000000000 */
[----:B------:R-:W-:Y:S01]  /*3ff0*/  @P2 IMAD.MOV.U32 R15, RZ, RZ, R13 ;  /* 0x000000ffff0f2224 */ /* 0x000fe200078e000d */
[----:B------:R-:W-:Y:S01]  /*4000*/  IADD3 R13, P3, PT, R20, 0x100, RZ ;  /* 0x00000100140d7810 */ /* 0x000fe20007f7e0ff */
[----:B------:R-:W-:Y:S01]  /*4010*/  @P2 IMAD.MOV.U32 R14, RZ, RZ, R12 ;  /* 0x000000ffff0e2224 */ /* 0x000fe200078e000c */
[----:B------:R-:W-:-:S03]  /*4020*/  @P2 SEL R23, R16, R23, P0 ;  /* 0x0000001710172207 */ /* 0x000fc60000000000 */
[----:B------:R-:W-:Y:S02]  /*4030*/  IMAD.X R16, RZ, RZ, R18, P3 ;  /* 0x000000ffff107224 */ /* 0x000fe400018e0612 */
[----:B---3--:R-:W-:-:S14]  /*4040*/  DSETP.GEU.AND P1, PT, |R14|, |R8|, PT ;  /* 0x400000080e00722a */ /* 0x008fdc0003f2e200 */
        /* <DEDUP_REMOVED lines=11> */
[----:B----4-:R-:W-:-:S14]  /*4100*/  DSETP.GEU.AND P2, PT, |R8|, |R6|, PT ;  /* 0x400000060800722a */ /* 0x010fdc0003f4e200 */
        /* <DEDUP_REMOVED lines=10> */
[----:B------:R-:W-:Y:S01]  /*41b0*/  IMAD.X R9, RZ, RZ, R18, P3 ;  /* 0x000000ffff097224 */ /* 0x000fe200018e0612 */
[----:B------:R-:W-:Y:S01]  /*41c0*/  IADD3 R17, P3, PT, R20, 0x400, RZ ;  /* 0x0000040014117810 */ /* 0x000fe20007f7e0ff */
[----:B-----5:R-:W-:-:S04]  /*41d0*/  DSETP.GEU.AND P1, PT, |R6|, |R4|, PT ;  /* 0x400000040600722a */ /* 0x020fc80003f2e200 */
[----:B------:R-:W-:-:S10]  /*41e0*/  IMAD.X R16, RZ, RZ, R18, P3 ;  /* 0x000000ffff107224 */ /* 0x000fd400018e0612 */
        /* <DEDUP_REMOVED lines=8> */
[----:B------:R-:W-:Y:S01]  /*4270*/  @P1 IMAD.MOV.U32 R5, RZ, RZ, R7 ;  /* 0x000000ffff051224 */ /* 0x000fe200078e0007 */
[C---:B------:R-:W-:Y:S02]  /*4280*/  IADD3 R6, P1, PT, R21.reuse, 0xa00, RZ ;  /* 0x00000a0015067810 */ /* 0x040fe40007f3e0ff */
[----:B------:R-:W-:-:S02]  /*4290*/  IADD3 R21, P3, PT, R21, 0x500, RZ ;  /* 0x0000050015157810 */ /* 0x000fc40007f7e0ff */
[----:B-1----:R-:W-:Y:S01]  /*42a0*/  ISETP.GT.U32.AND P4, PT, R6, UR4, PT ;  /* 0x0000000406007c0c */ /* 0x002fe2000bf84070 */
[----:B------:R-:W-:Y:S01]  /*42b0*/  DSETP.GEU.AND P2, PT, |R4|, |R10|, PT ;  /* 0x4000000a0400722a */ /* 0x000fe20003f4e200 */
[--C-:B------:R-:W-:Y:S02]  /*42c0*/  IMAD.X R6, RZ, RZ, R19.reuse, P1 ;  /* 0x000000ffff067224 */ /* 0x100fe400008e0613 */
[----:B------:R-:W-:-:S03]  /*42d0*/  IMAD.X R18, RZ, RZ, R19, P3 ;  /* 0x000000ffff127224 */ /* 0x000fc600018e0613 */
[----:B------:R-:W-:Y:S01]  /*42e0*/  ISETP.GT.AND.EX P1, PT, R6, UR5, PT, P4 ;  /* 0x0000000506007c0c */ /* 0x000fe2000bf24340 */
[----:B------:R-:W-:-:S07]  /*42f0*/  IMAD.MOV.U32 R19, RZ, RZ, R18 ;  /* 0x000000ffff137224 */ /* 0x000fce00078e0012 */
        /* <DEDUP_REMOVED lines=8> */
[----:B------:R-:W-:Y:S02]  /*4380*/  @P2 IMAD.MOV.U32 R11, RZ, RZ, R5 ;  /* 0x000000ffff0b2224 */ /* 0x000fe400078e0005 */
[----:B------:R-:W-:Y:S02]  /*4390*/  IMAD.MOV.U32 R12, RZ, RZ, R10 ;  /* 0x000000ffff0c7224 */ /* 0x000fe400078e000a */
[----:B------:R-:W-:Y:S01]  /*43a0*/  IMAD.MOV.U32 R13, RZ, RZ, R11 ;  /* 0x000000ffff0d7224 */ /* 0x000fe200078e000b */
[----:B------:R-:W-:Y:S06]  /*43b0*/  @!P1 BRA `(.L_x_308) ;  /* 0xfffffff800c49947 */ /* 0x000fec000383ffff */
[----:B------:R-:W-:-:S07]  /*43c0*/  IMAD.MOV.U32 R19, RZ, RZ, R21 ;  /* 0x000000ffff137224 */ /* 0x000fce00078e0015 */
.L_x_307:
[----:B------:R-:W-:-:S04]  /*43d0*/  ISETP.GE.U32.AND P0, PT, R19, UR4, PT ;  /* 0x0000000413007c0c */ /* 0x000fc8000bf06070 */
[----:B------:R-:W-:-:S13]  /*43e0*/  ISETP.GE.AND.EX P0, PT, R18, UR5, PT, P0 ;  /* 0x0000000512007c0c */ /* 0x000fda000bf06300 */
[----:B------:R-:W-:Y:S05]  /*43f0*/  @P0 BRA `(.L_x_309) ;  /* 0x0000000800c40947 */ /* 0x000fea0003800000 */
[----:B------:R-:W-:Y:S01]  /*4400*/  IADD3 R21, PT, PT, -R19, UR4, RZ ;  /* 0x0000000413157c10 */ /* 0x000fe2000fffe1ff */
[----:B------:R-:W-:Y:S03]  /*4410*/  BSSY.RECONVERGENT B1, `(.L_x_309) ;  /* 0x00000af000017945 */ /* 0x000fe60003800200 */
[----:B------:R-:W-:-:S13]  /*4420*/  ISETP.GE.AND P0, PT, R0, R21, PT ;  /* 0x000000150000720c */ /* 0x000fda0003f06270 */
[----:B------:R-:W-:Y:S05]  /*4430*/  @P0 BRA `(.L_x_310) ;  /* 0x0000000800b00947 */ /* 0x000fea0003800000 */
[-C--:B------:R-:W-:Y:S01]  /*4440*/  LOP3.LUT R6, RZ, R0.reuse, RZ, 0x33, !PT ;  /* 0x00000000ff067212 */ /* 0x080fe200078e33ff */
[----:B------:R-:W-:Y:S01]  /*4450*/  BSSY.RECONVERGENT B2, `(.L_x_311) ;  /* 0x0000036000027945 */ /* 0x000fe20003800200 */
[----:B------:R-:W-:Y:S02]  /*4460*/  MOV R12, R0 ;  /* 0x00000000000c7202 */ /* 0x000fe40000000f00 */
        /* <DEDUP_REMOVED lines=9> */
[----:B------:R-:W-:Y:S02]  /*4500*/  LOP3.LUT R2, R2, 0x3, RZ, 0xc0, !PT ;  /* 0x0000000302027812 */ /* 0x000fe400078ec0ff */
[----:B------:R-:W-:-:S03]  /*4510*/  IADD3 R13, P0, PT, R9, UR6, RZ ;  /* 0x00000006090d7c10 */ /* 0x000fc6000ff1e0ff */
[----:B------:R-:W-:Y:S01]  /*4520*/  IMAD.MOV R7, RZ, RZ, -R2 ;  /* 0x000000ffff077224 */ /* 0x000fe200078e0a02 */
[----:B0-----:R-:W-:-:S04]  /*4530*/  LEA R8, P1, R9, UR10, 0x3 ;  /* 0x0000000a09087c11 */ /* 0x001fc8000f8218ff */
[----:B------:R-:W-:Y:S02]  /*4540*/  LEA.HI.X R9, R9, UR11, R14, 0x3, P1 ;  /* 0x0000000b09097c11 */ /* 0x000fe400088f1c0e */
[----:B------:R-:W-:-:S07]  /*4550*/  IADD3.X R14, PT, PT, R14, UR7, RZ, P0, !PT ;  /* 0x000000070e0e7c10 */ /* 0x000fce00087fe4ff */
.L_x_315:
        /* <DEDUP_REMOVED lines=31> */
.L_x_314:
[----:B------:R-:W-:Y:S05]  /*4750*/  BSYNC.RECONVERGENT B3 ;  /* 0x0000000000037941 */ /* 0x000fea0003800200 */
.L_x_313:
[----:B------:R-:W-:Y:S01]  /*4760*/  IADD3 R13, P0, PT, R13, 0x100, RZ ;  /* 0x000001000d0d7810 */ /* 0x000fe20007f1e0ff */
[----:B------:R-:W-:Y:S02]  /*4770*/  VIADD R12, R12, 0x100 ;  /* 0x000001000c0c7836 */ /* 0x000fe40000000000 */
[----:B------:R-:W-:Y:S02]  /*4780*/  IMAD.X R9, RZ, RZ, R9, P3 ;  /* 0x000000ffff097224 */ /* 0x000fe400018e0609 */
[----:B------:R-:W-:Y:S01]  /*4790*/  IMAD.X R14, RZ, RZ, R14, P0 ;  /* 0x000000ffff0e7224 */ /* 0x000fe200000e060e */
[----:B------:R-:W-:Y:S07]  /*47a0*/  @P2 BRA `(.L_x_315) ;  /* 0xfffffffc006c2947 */ /* 0x000fee000383ffff */
.L_x_312:
[----:B------:R-:W-:Y:S05]  /*47b0*/  BSYNC.RECONVERGENT B2 ;  /* 0x0000000000027941 */ /* 0x000fea0003800200 */
.L_x_311:
[----:B------:R-:W-:-:S13]  /*47c0*/  ISETP.GE.U32.AND P0, PT, R6, 0x300, PT ;  /* 0x000003000600780c */ /* 0x000fda0003f06070 */
[----:B------:R-:W-:Y:S05]  /*47d0*/  @!P0 BRA `(.L_x_310) ;  /* 0x0000000400c88947 */ /* 0x000fea0003800000 */
[----:B------:R-:W0:Y:S01]  /*47e0*/  LDC.64 R8, c[0x0][0x380] ;  /* 0x0000e000ff087b82 */ /* 0x000e220000000a00 */
[----:B------:R-:W-:-:S07]  /*47f0*/  VIADD R20, R12, 0x200 ;  /* 0x000002000c147836 */ /* 0x000fce0000000000 */
[----:B------:R-:W1:Y:S02]  /*4800*/  LDC.64 R6, c[0x0][0x388] ;  /* 0x0000e200ff067b82 */ /* 0x000e640000000a00 */
.L_x_324:
        /* <DEDUP_REMOVED lines=30> */
.L_x_317:
[----:B------:R-:W-:Y:S05]  /*49f0*/  BSYNC.RECONVERGENT B2 ;  /* 0x0000000000027941 */ /* 0x000fea0003800200 */
.L_x_316:
        /* <DEDUP_REMOVED lines=9> */
[----:B------:R-:W-:-:S03]  /*4a90*/  IMAD.MOV.U32 R24, RZ, RZ, R26 ;  /* 0x000000ffff187224 */ /* 0x000fc600078e001a */
[----:B------:R-:W-:Y:S01]  /*4aa0*/  MOV R25, R27 ;  /* 0x0000001b00197202 */ /* 0x000fe20000000f00 */
        /* <DEDUP_REMOVED lines=15> */
.L_x_319:
[----:B------:R-:W-:Y:S05]  /*4ba0*/  BSYNC.RECONVERGENT B2 ;  /* 0x0000000000027941 */ /* 0x000fea0003800200 */
.L_x_318:
[----:B------:R-:W-:Y:S01]  /*4bb0*/  DSETP.GEU.AND P0, PT, |R16|, |R10|, PT ;  /* 0x4000000a1000722a */ /* 0x000fe20003f0e200 */
[CC--:B------:R-:W-:Y:S01]  /*4bc0*/  IADD3 R13, P1, P4, R19.reuse, R6.reuse, R20 ;  /* 0x00000006130d7210 */ /* 0x0c0fe20007c3e014 */
[----:B------:R-:W-:Y:S01]  /*4bd0*/  VIADD R4, R20, 0x100 ;  /* 0x0000010014047836 */ /* 0x000fe20000000000 */
[----:B------:R-:W-:Y:S01]  /*4be0*/  BSSY.RECONVERGENT B2, `(.L_x_320) ;  /* 0x0000016000027945 */ /* 0x000fe20003800200 */
[----:B------:R-:W-:Y:S01]  /*4bf0*/  IMAD.MOV.U32 R2, RZ, RZ, R10 ;  /* 0x000000ffff027224 */ /* 0x000fe200078e000a */
[----:B------:R-:W-:Y:S01]  /*4c00*/  IADD3.X R22, PT, PT, R18, R7, RZ, P1, P4 ;  /* 0x0000000712167210 */ /* 0x000fe20000fe84ff */
[----:B------:R-:W-:Y:S01]  /*4c10*/  IMAD.MOV.U32 R5, RZ, RZ, R13 ;  /* 0x000000ffff057224 */ /* 0x000fe200078e000d */
[----:B------:R-:W-:Y:S01]  /*4c20*/  IADD3 R4, P2, P3, R19, R6, R4 ;  /* 0x0000000613047210 */ /* 0x000fe20007b5e004 */
        /* <DEDUP_REMOVED lines=17> */
.L_x_321:
[----:B------:R-:W-:Y:S05]  /*4d40*/  BSYNC.RECONVERGENT B2 ;  /* 0x0000000000027941 */ /* 0x000fea0003800200 */
.L_x_320:
[----:B------:R-:W-:Y:S01]  /*4d50*/  DSETP.GEU.AND P0, PT, |R2|, |R14|, PT ;  /* 0x4000000e0200722a */ /* 0x000fe20003f0e200 */
[----:B------:R-:W-:Y:S01]  /*4d60*/  IADD3.X R13, PT, PT, R18, R7, RZ, P2, P3 ;  /* 0x00000007120d7210 */ /* 0x000fe200017e64ff */
        /* <DEDUP_REMOVED lines=20> */
.L_x_323:
[----:B------:R-:W-:Y:S05]  /*4eb0*/  BSYNC.RECONVERGENT B2 ;  /* 0x0000000000027941 */ /* 0x000fea0003800200 */
.L_x_322:
[C---:B------:R-:W-:Y:S02]  /*4ec0*/  VIADD R2, R20.reuse, 0x200 ;  /* 0x0000020014027836 */ /* 0x040fe40000000000 */
[----:B------:R-:W-:-:S03]  /*4ed0*/  VIADD R20, R20, 0x400 ;  /* 0x0000040014147836 */ /* 0x000fc60000000000 */
[----:B------:R-:W-:-:S13]  /*4ee0*/  ISETP.GE.AND P0, PT, R2, R21, PT ;  /* 0x000000150200720c */ /* 0x000fda0003f06270 */
[----:B------:R-:W-:Y:S05]  /*4ef0*/  @!P0 BRA `(.L_x_324) ;  /* 0xfffffff800448947 */ /* 0x000fea000383ffff */
.L_x_310:
[----:B------:R-:W-:Y:S05]  /*4f00*/  BSYNC.RECONVERGENT B1 ;  /* 0x0000000000017941 */ /* 0x000fea0003800200 */
.L_x_309:
        /* <DEDUP_REMOVED lines=32> */
.L_x_326:
[----:B------:R-:W-:Y:S05]  /*5110*/  BSYNC.RECONVERGENT B1 ;  /* 0x0000000000017941 */ /* 0x000fea0003800200 */
.L_x_325:
        /* <DEDUP_REMOVED lines=31> */
.L_x_328:
[----:B------:R-:W-:Y:S05]  /*5310*/  BSYNC.RECONVERGENT B1 ;  /* 0x0000000000017941 */ /* 0x000fea0003800200 */
.L_x_327:
        /* <DEDUP_REMOVED lines=31> */
.L_x_330:
[----:B------:R-:W-:Y:S05]  /*5510*/  BSYNC.RECONVERGENT B1 ;  /* 0x0000000000017941 */ /* 0x000fea0003800200 */
.L_x_329:
[----:B------:R-:W-:Y:S01]  /*5520*/  ISETP.GT.AND P0, PT, R8, 0x17, PT ;  /* 0x000000170800780c */ /* 0x000fe20003f04270 */
[----:B-1----:R1:W1:Y:S01]  /*5530*/  SHFL.DOWN PT, R6, R2, 0x8, 0x1f ;  /* 0x09001f0002067f89 */ /* 0x00226200000e0000 */
[----:B------:R-:W-:Y:S01]  /*5540*/  BSSY.RECONVERGENT B1, `(.L_x_331) ;  /* 0x000001d000017945 */ /* 0x000fe20003800200 */
[----:B--2---:R-:W-:Y:S02]  /*5550*/  IMAD.MOV.U32 R9, RZ, RZ, R11 ;  /* 0x000000ffff097224 */ /* 0x004fe400078e000b */
[----:B---3--:R2:W3:Y:S01]  /*5560*/  SHFL.DOWN PT, R7, R3, 0x8, 0x1f ;  /* 0x09001f0003077f89 */ /* 0x0084e200000e0000 */
[----:B------:R-:W-:Y:S02]  /*5570*/  IMAD.MOV.U32 R10, RZ, RZ, R12 ;  /* 0x000000ffff0a7224 */ /* 0x000fe400078e000c */
[----:B------:R-:W-:Y:S01]  /*5580*/  IMAD.MOV.U32 R4, RZ, RZ, R2 ;  /* 0x000000ffff047224 */ /* 0x000fe200078e0002 */
[----:B0-----:R2:W0:Y:S01]  /*5590*/  SHFL.DOWN PT, R14, R11, 0x8, 0x1f ;  /* 0x09001f000b0e7f89 */ /* 0x00142200000e0000 */
[----:B------:R-:W-:-:S03]  /*55a0*/  IMAD.MOV.U32 R5, RZ, RZ, R3 ;  /* 0x000000ffff057224 */ /* 0x000fc600078e0003 */
[----:B----4-:R2:W4:Y:S01]  /*55b0*/  SHFL.DOWN PT, R13, R12, 0x8, 0x1f ;  /* 0x09001f000c0d7f89 */ /* 0x01052200000e0000 */
        /* <DEDUP_REMOVED lines=21> */
.L_x_332:
[----:B------:R-:W-:Y:S05]  /*5710*/  BSYNC.RECONVERGENT B1 ;  /* 0x0000000000017941 */ /* 0x000fea0003800200 */
.L_x_331:
        /* <DEDUP_REMOVED lines=8> */
[----:B----4-:R-:W-:-:S03]  /*57a0*/  IMAD.MOV.U32 R13, RZ, RZ, R5 ;  /* 0x000000ffff0d7224 */ /* 0x010fc600078e0005 */
[----:B---3--:R3:W4:Y:S01]  /*57b0*/  SHFL.DOWN PT, R7, R10, 0x10, 0x1f ;  /* 0x0a001f000a077f89 */ /* 0x00872200000e0000 */
[----:B------:R-:W-:Y:S05]  /*57c0*/  @P0 BRA `(.L_x_334) ;  /* 0x0000000000500947 */ /* 0x000fea0003800000 */
[----:B-12---:R-:W-:Y:S01]  /*57d0*/  DSETP.GEU.AND P0, PT, |R4|, |R2|, PT ;  /* 0x400000020400722a */ /* 0x006fe20003f0e200 */
        /* <DEDUP_REMOVED lines=19> */
.L_x_334:
[----:B------:R-:W-:Y:S05]  /*5910*/  BSYNC.RECONVERGENT B1 ;  /* 0x0000000000017941 */ /* 0x000fea0003800200 */
.L_x_333:
        /* <DEDUP_REMOVED lines=11> */
.L_x_336:
[----:B------:R-:W-:Y:S05]  /*59d0*/  BSYNC.RECONVERGENT B1 ;  /* 0x0000000000017941 */ /* 0x000fea0003800200 */
.L_x_335:
        /* <DEDUP_REMOVED lines=8> */
[----:B0---4-:R-:W0:Y:S04]  /*5a60*/  LDS.128 R4, [R0+0x20] ;  /* 0x0000200000047984 */ /* 0x011e280000000c00 */
[----:B------:R2:W4:Y:S04]  /*5a70*/  LDS.64 R2, [R0+0x80] ;  /* 0x0000800000027984 */ /* 0x0005280000000a00 */
[----:B---3--:R2:W3:Y:S01]  /*5a80*/  LDS.128 R8, [R0+0x30] ;  /* 0x0000300000087984 */ /* 0x0084e20000000c00 */
[----:B-1----:R-:W-:Y:S01]  /*5a90*/  DSETP.GEU.AND P0, PT, |R12|, |R16|, PT ;  /* 0x400000100c00722a */ /* 0x002fe20003f0e200 */
[----:B------:R-:W-:-:S02]  /*5aa0*/  IMAD.MOV.U32 R20, RZ, RZ, R16 ;  /* 0x000000ffff147224 */ /* 0x000fc400078e0010 */
[----:B------:R-:W-:Y:S02]  /*5ab0*/  IMAD.MOV.U32 R21, RZ, RZ, R17 ;  /* 0x000000ffff157224 */ /* 0x000fe400078e0011 */
[----:B0-----:R-:W-:Y:S02]  /*5ac0*/  IMAD.MOV.U32 R23, RZ, RZ, R4 ;  /* 0x000000ffff177224 */ /* 0x001fe400078e0004 */
        /* <DEDUP_REMOVED lines=16> */
.L_x_338:
[----:B------:R-:W-:Y:S05]  /*5bd0*/  BSYNC.RECONVERGENT B1 ;  /* 0x0000000000017941 */ /* 0x000fea0003800200 */
.L_x_337:
        /* <DEDUP_REMOVED lines=23> */
.L_x_340:
[----:B------:R-:W-:Y:S05]  /*5d50*/  BSYNC.RECONVERGENT B1 ;  /* 0x0000000000017941 */ /* 0x000fea0003800200 */
.L_x_339:
        /* <DEDUP_REMOVED lines=21> */
.L_x_342:
[----:B------:R-:W-:Y:S05]  /*5eb0*/  BSYNC.RECONVERGENT B1 ;  /* 0x0000000000017941 */ /* 0x000fea0003800200 */
.L_x_341:
        /* <DEDUP_REMOVED lines=23> */
.L_x_344:
[----:B------:R-:W-:Y:S05]  /*6030*/  BSYNC.RECONVERGENT B1 ;  /* 0x0000000000017941 */ /* 0x000fea0003800200 */
.L_x_343:
        /* <DEDUP_REMOVED lines=21> */
.L_x_346:
[----:B------:R-:W-:Y:S05]  /*6190*/  BSYNC.RECONVERGENT B1 ;  /* 0x0000000000017941 */ /* 0x000fea0003800200 */
.L_x_345:
        /* <DEDUP_REMOVED lines=21> */
.L_x_348:
[----:B------:R-:W-:Y:S05]  /*62f0*/  BSYNC.RECONVERGENT B1 ;  /* 0x0000000000017941 */ /* 0x000fea0003800200 */
.L_x_347:
        /* <DEDUP_REMOVED lines=20> */
.L_x_268:
[----:B------:R-:W-:Y:S05]  /*6440*/  BSYNC.RECONVERGENT B0 ;  /* 0x0000000000007941 */ /* 0x000fea0003800200 */
.L_x_235:
[----:B------:R-:W-:Y:S05]  /*6450*/  @P1 EXIT ;  /* 0x000000000000194d */ /* 0x000fea0003800000 */
[----:B0123--:R-:W0:Y:S02]  /*6460*/  LDC.64 R2, c[0x0][0x390] ;  /* 0x0000e400ff027b82 */ /* 0x00fe240000000a00 */
[----:B0-----:R-:W-:Y:S04]  /*6470*/  STG.E.64 desc[UR8][R2.64], R12 ;  /* 0x0000000c02007986 */ /* 0x001fe8000c101b08 */
[----:B------:R-:W-:Y:S01]  /*6480*/  STG.E.64 desc[UR8][R2.64+0x8], R14 ;  /* 0x0000080e02007986 */ /* 0x000fe2000c101b08 */
[----:B------:R-:W-:Y:S05]  /*6490*/  EXIT ;  /* 0x000000000000794d */ /* 0x000fea0003800000 */
.L_x_349:
        /* <DEDUP_REMOVED lines=14> */
.L_x_727:


//--------------------- .text._ZN6thrust24THRUST_300001_SM_1000_NS8cuda_cub4core6detail13_kernel_agentINS1_8__reduce11ReduceAgentIPN4cuda3std3__45tupleIJdlEEESC_SB_iNS1_9__extrema9arg_max_fIdl10comparatorEEEEJSC_SC_iSG_EEEvDpT0_ --------------------------
	.section	.text._ZN6thrust24THRUST_300001_SM_1000_NS8cuda_cub4core6detail13_kernel_agentINS1_8__reduce11ReduceAgentIPN4cuda3std3__45tupleIJdlEEESC_SB_iNS1_9__extrema9arg_max_fIdl10comparatorEEEEJSC_SC_iSG_EEEvDpT0_,"ax",@progbits
	.align	128
        .global         _ZN6thrust24THRUST_300001_SM_1000_NS8cuda_cub4core6detail13_kernel_agentINS1_8__reduce11ReduceAgentIPN4cuda3std3__45tupleIJdlEEESC_SB_iNS1_9__extrema9arg_max_fIdl10comparatorEEEEJSC_SC_iSG_EEEvDpT0_
        .type           _ZN6thrust24THRUST_300001_SM_1000_NS8cuda_cub4core6detail13_kernel_agentINS1_8__reduce11ReduceAgentIPN4cuda3std3__45tupleIJdlEEESC_SB_iNS1_9__extrema9arg_max_fIdl10comparatorEEEEJSC_SC_iSG_EEEvDpT0_,@function
        .size           _ZN6thrust24THRUST_300001_SM_1000_NS8cuda_cub4core6detail13_kernel_agentINS1_8__reduce11ReduceAgentIPN4cuda3std3__45tupleIJdlEEESC_SB_iNS1_9__extrema9arg_max_fIdl10comparatorEEEEJSC_SC_iSG_EEEvDpT0_,(.L_x_728 - _ZN6thrust24THRUST_300001_SM_1000_NS8cuda_cub4core6detail13_kernel_agentINS1_8__reduce11ReduceAgentIPN4cuda3std3__45tupleIJdlEEESC_SB_iNS1_9__extrema9arg_max_fIdl10comparatorEEEEJSC_SC_iSG_EEEvDpT0_)
        .other          _ZN6thrust24THRUST_300001_SM_1000_NS8cuda_cub4core6detail13_kernel_agentINS1_8__reduce11ReduceAgentIPN4cuda3std3__45tupleIJdlEEESC_SB_iNS1_9__extrema9arg_max_fIdl10comparatorEEEEJSC_SC_iSG_EEEvDpT0_,@"STO_CUDA_ENTRY STV_DEFAULT"
_ZN6thrust24THRUST_300001_SM_1000_NS8cuda_cub4core6detail13_kernel_agentINS1_8__reduce11ReduceAgentIPN4cuda3std3__45tupleIJdlEEESC_SB_iNS1_9__extrema9arg_max_fIdl10comparatorEEEEJSC_SC_iSG_EEEvDpT0_:
.text._ZN6thrust24THRUST_300001_SM_1000_NS8cuda_cub4core6detail13_kernel_agentINS1_8__reduce11ReduceAgentIPN4cuda3std3__45tupleIJdlEEESC_SB_iNS1_9__extrema9arg_max_fIdl10comparatorEEEEJSC_SC_iSG_EEEvDpT0_:
        /* <DEDUP_REMOVED lines=21> */
.L_x_353:
[----:B0-----:R-:W-:Y:S05]  /*0150*/  BSYNC.RECONVERGENT B1 ;  /* 0x0000000000017941 */ /* 0x001fea0003800200 */
.L_x_352:
        /* <DEDUP_REMOVED lines=15> */
.L_x_360:
        /* <DEDUP_REMOVED lines=31> */
.L_x_359:
[----:B------:R-:W-:Y:S05]  /*0440*/  BSYNC.RECONVERGENT B3 ;  /* 0x0000000000037941 */ /* 0x000fea0003800200 */
.L_x_358:
[----:B------:R-:W-:Y:S02]  /*0450*/  IMAD.X R3, RZ, RZ, R3, P3 ;  /* 0x000000ffff037224 */ /* 0x000fe400018e0603 */
[----:B------:R-:W-:Y:S01]  /*0460*/  VIADD R19, R19, 0x100 ;  /* 0x0000010013137836 */ /* 0x000fe20000000000 */
[----:B------:R-:W-:Y:S06]  /*0470*/  @P2 BRA `(.L_x_360) ;  /* 0xfffffffc00742947 */ /* 0x000fec000383ffff */
.L_x_357:
[----:B------:R-:W-:Y:S05]  /*0480*/  BSYNC.RECONVERGENT B2 ;  /* 0x0000000000027941 */ /* 0x000fea0003800200 */
.L_x_356:
[----:B------:R-:W0:Y:S01]  /*0490*/  LDC.64 R8, c[0x0][0x380] ;  /* 0x0000e000ff087b82 */ /* 0x000e220000000a00 */
[----:B------:R-:W-:-:S13]  /*04a0*/  ISETP.GE.U32.AND P0, PT, R4, 0x300, PT ;  /* 0x000003000400780c */ /* 0x000fda0003f06070 */
[----:B------:R-:W-:Y:S05]  /*04b0*/  @!P0 BRA `(.L_x_355) ;  /* 0x0000000400908947 */ /* 0x000fea0003800000 */
.L_x_369:
        /* <DEDUP_REMOVED lines=13> */
[----:B------:R-:W-:Y:S01]  /*0590*/  IMAD.MOV.U32 R23, RZ, RZ, R12 ;  /* 0x000000ffff177224 */ /* 0x000fe200078e000c */
[----:B------:R-:W-:Y:S01]  /*05a0*/  MOV R25, R13 ;  /* 0x0000000d00197202 */ /* 0x000fe20000000f00 */
[----:B------:R-:W-:Y:S02]  /*05b0*/  IMAD.MOV.U32 R2, RZ, RZ, R14 ;  /* 0x000000ffff027224 */ /* 0x000fe400078e000e */
[----:B------:R-:W-:-:S09]  /*05c0*/  IMAD.MOV.U32 R3, RZ, RZ, R15 ;  /* 0x000000ffff037224 */ /* 0x000fd200078e000f */
        /* <DEDUP_REMOVED lines=9> */
.L_x_362:
[----:B------:R-:W-:Y:S05]  /*0660*/  BSYNC.RECONVERGENT B2 ;  /* 0x0000000000027941 */ /* 0x000fea0003800200 */
.L_x_361:
        /* <DEDUP_REMOVED lines=25> */
.L_x_364:
[----:B------:R-:W-:Y:S05]  /*0800*/  BSYNC.RECONVERGENT B2 ;  /* 0x0000000000027941 */ /* 0x000fea0003800200 */
.L_x_363:
        /* <DEDUP_REMOVED lines=21> */
.L_x_366:
[----:B------:R-:W-:Y:S05]  /*0960*/  BSYNC.RECONVERGENT B2 ;  /* 0x0000000000027941 */ /* 0x000fea0003800200 */
.L_x_365:
        /* <DEDUP_REMOVED lines=21> */
.L_x_368:
[----:B------:R-:W-:Y:S05]  /*0ac0*/  BSYNC.RECONVERGENT B2 ;  /* 0x0000000000027941 */ /* 0x000fea0003800200 */
.L_x_367:
[----:B------:R-:W-:-:S05]  /*0ad0*/  VIADD R19, R19, 0x400 ;  /* 0x0000040013137836 */ /* 0x000fca0000000000 */
[----:B------:R-:W-:-:S13]  /*0ae0*/  ISETP.GE.AND P0, PT, R19, UR5, PT ;  /* 0x0000000513007c0c */ /* 0x000fda000bf06270 */
[----:B------:R-:W-:Y:S05]  /*0af0*/  @!P0 BRA `(.L_x_369) ;  /* 0xfffffff800708947 */ /* 0x000fea000383ffff */
.L_x_355:
[----:B------:R-:W-:Y:S05]  /*0b00*/  BSYNC.RECONVERGENT B1 ;  /* 0x0000000000017941 */ /* 0x000fea0003800200 */
.L_x_354:
        /* <DEDUP_REMOVED lines=35> */
.L_x_372:
[----:B------:R-:W-:Y:S05]  /*0d40*/  BSYNC.RECONVERGENT B1 ;  /* 0x0000000000017941 */ /* 0x000fea0003800200 */
.L_x_371:
        /* <DEDUP_REMOVED lines=31> */
.L_x_374:
[----:B------:R-:W-:Y:S05]  /*0f40*/  BSYNC.RECONVERGENT B1 ;  /* 0x0000000000017941 */ /* 0x000fea0003800200 */
.L_x_373:
        /* <DEDUP_REMOVED lines=31> */
.L_x_376:
[----:B------:R-:W-:Y:S05]  /*1140*/  BSYNC.RECONVERGENT B1 ;  /* 0x0000000000017941 */ /* 0x000fea0003800200 */
.L_x_375:
        /* <DEDUP_REMOVED lines=31> */
.L_x_378:
[----:B------:R-:W-:Y:S05]  /*1340*/  BSYNC.RECONVERGENT B1 ;  /* 0x0000000000017941 */ /* 0x000fea0003800200 */
.L_x_377:
[----:B------:R-:W-:Y:S01]  /*1350*/  ISETP.GT.AND P0, PT, R9, 0xf, PT ;  /* 0x0000000f0900780c */ /* 0x000fe20003f04270 */
[----:B-1----:R1:W1:Y:S01]  /*1360*/  SHFL.DOWN PT, R6, R4, 0x10, 0x1f ;  /* 0x0a001f0004067f89 */ /* 0x00226200000e0000 */
[----:B------:R-:W-:Y:S01]  /*1370*/  BSSY.RECONVERGENT B1, `(.L_x_379) ;  /* 0x000001d000017945 */ /* 0x000fe20003800200 */
[----:B0-----:R-:W-:Y:S01]  /*1380*/  MOV R14, R8 ;  /* 0x00000008000e7202 */ /* 0x001fe20000000f00 */
[----:B----4-:R-:W-:Y:S01]  /*1390*/  IMAD.MOV.U32 R15, RZ, RZ, R10 ;  /* 0x000000ffff0f7224 */ /* 0x010fe200078e000a */
[----:B--2---:R0:W2:Y:S01]  /*13a0*/  SHFL.DOWN PT, R7, R5, 0x10, 0x1f ;  /* 0x0a001f0005077f89 */ /* 0x0040a200000e0000 */
[----:B------:R-:W-:Y:S02]  /*13b0*/  IMAD.MOV.U32 R2, RZ, RZ, R4 ;  /* 0x000000ffff027224 */ /* 0x000fe400078e0004 */
[----:B------:R-:W-:Y:S01]  /*13c0*/  IMAD.MOV.U32 R3, RZ, RZ, R5 ;  /* 0x000000ffff037224 */ /* 0x000fe200078e0005 */
[----:B------:R0:W4:Y:S04]  /*13d0*/  SHFL.DOWN PT, R11, R8, 0x10, 0x1f ;  /* 0x0a001f00080b7f89 */ /* 0x00012800000e0000 */
        /* <DEDUP_REMOVED lines=22> */
.L_x_380:
[----:B------:R-:W-:Y:S05]  /*1540*/  BSYNC.RECONVERGENT B1 ;  /* 0x0000000000017941 */ /* 0x000fea0003800200 */
.L_x_379:
        /* <DEDUP_REMOVED lines=11> */
.L_x_382:
[----:B------:R-:W-:Y:S05]  /*1600*/  BSYNC.RECONVERGENT B1 ;  /* 0x0000000000017941 */ /* 0x000fea0003800200 */
.L_x_381:
        /* <DEDUP_REMOVED lines=31> */
.L_x_385:
[----:B------:R-:W-:Y:S05]  /*1800*/  BSYNC.RECONVERGENT B1 ;  /* 0x0000000000017941 */ /* 0x000fea0003800200 */
.L_x_384:
        /* <DEDUP_REMOVED lines=10> */
[----:B------:R-:W-:Y:S01]  /*18b0*/  MOV R15, R26 ;  /* 0x0000001a000f7202 */ /* 0x000fe20000000f00 */
[----:B------:R-:W-:Y:S02]  /*18c0*/  IMAD.MOV.U32 R29, RZ, RZ, R27 ;  /* 0x000000ffff1d7224 */ /* 0x000fe400078e001b */
[----:B------:R-:W-:Y:S02]  /*18d0*/  IMAD.MOV.U32 R4, RZ, RZ, R24 ;  /* 0x000000ffff047224 */ /* 0x000fe400078e0018 */
[----:B------:R-:W-:-:S08]  /*18e0*/  IMAD.MOV.U32 R5, RZ, RZ, R25 ;  /* 0x000000ffff057224 */ /* 0x000fd000078e0019 */
        /* <DEDUP_REMOVED lines=9> */
.L_x_387:
[----:B------:R-:W-:Y:S05]  /*1980*/  BSYNC.RECONVERGENT B1 ;  /* 0x0000000000017941 */ /* 0x000fea0003800200 */
.L_x_386:
        /* <DEDUP_REMOVED lines=21> */
.L_x_389:
[----:B------:R-:W-:Y:S05]  /*1ae0*/  BSYNC.RECONVERGENT B1 ;  /* 0x0000000000017941 */ /* 0x000fea0003800200 */
.L_x_388:
        /* <DEDUP_REMOVED lines=23> */
.L_x_391:
[----:B------:R-:W-:Y:S05]  /*1c60*/  BSYNC.RECONVERGENT B1 ;  /* 0x0000000000017941 */ /* 0x000fea0003800200 */
.L_x_390:
        /* <DEDUP_REMOVED lines=21> */
.L_x_393:
[----:B------:R-:W-:Y:S05]  /*1dc0*/  BSYNC.RECONVERGENT B1 ;  /* 0x0000000000017941 */ /* 0x000fea0003800200 */
.L_x_392:
        /* <DEDUP_REMOVED lines=21> */
.L_x_395:
[----:B------:R-:W-:Y:S05]  /*1f20*/  BSYNC.RECONVERGENT B1 ;  /* 0x0000000000017941 */ /* 0x000fea0003800200 */
.L_x_394:
        /* <DEDUP_REMOVED lines=21> */
.L_x_370:
        /* <DEDUP_REMOVED lines=19> */
[----:B0-----:R-:W-:Y:S01]  /*21b0*/  MOV R16, R9 ;  /* 0x0000000900107202 */ /* 0x001fe20000000f00 */
[----:B--2---:R-:W-:Y:S02]  /*21c0*/  IMAD.MOV.U32 R18, RZ, RZ, R11 ;  /* 0x000000ffff127224 */ /* 0x004fe400078e000b */
[----:B------:R-:W-:Y:S02]  /*21d0*/  IMAD.MOV.U32 R2, RZ, RZ, R6 ;  /* 0x000000ffff027224 */ /* 0x000fe400078e0006 */
[----:B------:R-:W-:-:S08]  /*21e0*/  IMAD.MOV.U32 R3, RZ, RZ, R7 ;  /* 0x000000ffff037224 */ /* 0x000fd000078e0007 */
        /* <DEDUP_REMOVED lines=15> */
.L_x_397:
[----:B------:R-:W-:Y:S05]  /*22e0*/  BSYNC.RECONVERGENT B1 ;  /* 0x0000000000017941 */ /* 0x000fea0003800200 */
.L_x_396:
        /* <DEDUP_REMOVED lines=32> */
.L_x_399:
[----:B------:R-:W-:Y:S05]  /*24f0*/  BSYNC.RECONVERGENT B1 ;  /* 0x0000000000017941 */ /* 0x000fea0003800200 */
.L_x_398:
[----:B-1----:R-:W-:Y:S01]  /*2500*/  VIADD R2, R4, 0x4 ;  /* 0x0000000404027836 */ /* 0x002fe20000000000 */
[----:B---3--:R1:W3:Y:S01]  /*2510*/  SHFL.DOWN PT, R8, R6, 0x4, R5 ;  /* 0x0880000006087989 */ /* 0x0082e200000e0005 */
[----:B------:R-:W-:Y:S01]  /*2520*/  BSSY.RECONVERGENT B1, `(.L_x_400) ;  /* 0x000001e000017945 */ /* 0x000fe20003800200 */
[----:B------:R-:W-:Y:S01]  /*2530*/  IMAD.MOV.U32 R14, RZ, RZ, R10 ;  /* 0x000000ffff0e7224 */ /* 0x000fe200078e000a */
[----:B------:R-:W-:Y:S01]  /*2540*/  MOV R3, R7 ;  /* 0x0000000700037202 */ /* 0x000fe20000000f00 */
[----:B0-----:R1:W0:Y:S01]  /*2550*/  SHFL.DOWN PT, R9, R7, 0x4, R5 ;  /* 0x0880000007097989 */ /* 0x00122200000e0005 */
[----:B------:R-:W-:Y:S01]  /*2560*/  ISETP.GT.AND P0, PT, R2, R5, PT ;  /* 0x000000050200720c */ /* 0x000fe20003f04270 */
[----:B------:R-:W-:Y:S02]  /*2570*/  IMAD.MOV.U32 R16, RZ, RZ, R12 ;  /* 0x000000ffff107224 */ /* 0x000fe400078e000c */
[----:B--2---:R1:W2:Y:S01]  /*2580*/  SHFL.DOWN PT, R11, R10, 0x4, R5 ;  /* 0x088000000a0b7989 */ /* 0x0042a200000e0005 */
[----:B------:R-:W-:-:S03]  /*2590*/  IMAD.MOV.U32 R2, RZ, RZ, R6 ;  /* 0x000000ffff027224 */ /* 0x000fc600078e0006 */
[----:B----4-:R1:W4:Y:S06]  /*25a0*/  SHFL.DOWN PT, R13, R12, 0x4, R5 ;  /* 0x088000000c0d7989 */ /* 0x01032c00000e0005 */
        /* <DEDUP_REMOVED lines=21> */
.L_x_401:
[----:B------:R-:W-:Y:S05]  /*2700*/  BSYNC.RECONVERGENT B1 ;  /* 0x0000000000017941 */ /* 0x000fea0003800200 */
.L_x_400:
        /* <DEDUP_REMOVED lines=32> */
.L_x_403:
[----:B------:R-:W-:Y:S05]  /*2910*/  BSYNC.RECONVERGENT B1 ;  /* 0x0000000000017941 */ /* 0x000fea0003800200 */
.L_x_402:
[----:B-1----:R-:W-:Y:S01]  /*2920*/  VIADD R2, R4, 0x10 ;  /* 0x0000001004027836 */ /* 0x002fe20000000000 */
[----:B---3--:R1:W3:Y:S01]  /*2930*/  SHFL.DOWN PT, R8, R6, 0x10, R5 ;  /* 0x0a00000006087989 */ /* 0x0082e200000e0005 */
[----:B------:R-:W-:Y:S01]  /*2940*/  BSSY.RECONVERGENT B1, `(.L_x_404) ;  /* 0x000001e000017945 */ /* 0x000fe20003800200 */
[----:B------:R-:W-:Y:S02]  /*2950*/  IMAD.MOV.U32 R14, RZ, RZ, R10 ;  /* 0x000000ffff0e7224 */ /* 0x000fe400078e000a */
[----:B------:R-:W-:Y:S01]  /*2960*/  ISETP.GT.AND P0, PT, R2, R5, PT ;  /* 0x000000050200720c */ /* 0x000fe20003f04270 */
[----:B0-----:R1:W0:Y:S01]  /*2970*/  SHFL.DOWN PT, R9, R7, 0x10, R5 ;  /* 0x0a00000007097989 */ /* 0x00122200000e0005 */
[----:B------:R-:W-:Y:S01]  /*2980*/  IMAD.MOV.U32 R15, RZ, RZ, R12 ;  /* 0x000000ffff0f7224 */ /* 0x000fe200078e000c */
[----:B------:R-:W-:Y:S01]  /*2990*/  MOV R2, R6 ;  /* 0x0000000600027202 */ /* 0x000fe20000000f00 */
[----:B------:R-:W-:Y:S01]  /*29a0*/  IMAD.MOV.U32 R3, RZ, RZ, R7 ;  /* 0x000000ffff037224 */ /* 0x000fe200078e0007 */
[----:B--2---:R1:W2:Y:S04]  /*29b0*/  SHFL.DOWN PT, R11, R10, 0x10, R5 ;  /* 0x0a0000000a0b7989 */ /* 0x0042a800000e0005 */
        /* <DEDUP_REMOVED lines=22> */
.L_x_405:
[----:B------:R-:W-:Y:S05]  /*2b20*/  BSYNC.RECONVERGENT B1 ;  /* 0x0000000000017941 */ /* 0x000fea0003800200 */
.L_x_404:
        /* <DEDUP_REMOVED lines=11> */
.L_x_407:
[----:B------:R-:W-:Y:S05]  /*2be0*/  BSYNC.RECONVERGENT B1 ;  /* 0x0000000000017941 */ /* 0x000fea0003800200 */
.L_x_406:
        /* <DEDUP_REMOVED lines=35> */
.L_x_409:
[----:B------:R-:W-:Y:S05]  /*2e20*/  BSYNC.RECONVERGENT B1 ;  /* 0x0000000000017941 */ /* 0x000fea0003800200 */
.L_x_408:
[----:B------:R-:W-:Y:S01]  /*2e30*/  UISETP.GE.AND UP0, UPT, UR8, 0x41, UPT ;  /* 0x000000410800788c */ /* 0x000fe2000bf06270 */
[----:B0-----:R-:W-:Y:S01]  /*2e40*/  IMAD.MOV.U32 R9, RZ, RZ, R11 ;  /* 0x000000ffff097224 */ /* 0x001fe200078e000b */
[----:B------:R-:W-:Y:S01]  /*2e50*/  MOV R2, R4 ;  /* 0x0000000400027202 */ /* 0x000fe20000000f00 */
[----:B------:R-:W-:Y:S02]  /*2e60*/  IMAD.MOV.U32 R0, RZ, RZ, R8 ;  /* 0x000000ffff007224 */ /* 0x000fe400078e0008 */
[----:B------:R-:W-:-:S04]  /*2e70*/  IMAD.MOV.U32 R3, RZ, RZ, R5 ;  /* 0x000000ffff037224 */ /* 0x000fc800078e0005 */
        /* <DEDUP_REMOVED lines=27> */
.L_x_411:
[----:B------:R-:W-:Y:S05]  /*3030*/  BSYNC.RECONVERGENT B1 ;  /* 0x0000000000017941 */ /* 0x000fea0003800200 */
.L_x_410:
        /* <DEDUP_REMOVED lines=32> */
.L_x_413:
[----:B------:R-:W-:Y:S05]  /*3240*/  BSYNC.RECONVERGENT B1 ;  /* 0x0000000000017941 */ /* 0x000fea0003800200 */
.L_x_412:
[----:B------:R-:W-:Y:S01]  /*3250*/  UISETP.GE.AND UP0, UPT, UR8, 0x81, UPT ;  /* 0x000000810800788c */ /* 0x000fe2000bf06270 */
[----:B------:R-:W-:Y:S01]  /*3260*/  IMAD.MOV.U32 R9, RZ, RZ, R11 ;  /* 0x000000ffff097224 */ /* 0x000fe200078e000b */
        /* <DEDUP_REMOVED lines=30> */
.L_x_415:
[----:B------:R-:W-:Y:S05]  /*3450*/  BSYNC.RECONVERGENT B1 ;  /* 0x0000000000017941 */ /* 0x000fea0003800200 */
.L_x_414:
        /* <DEDUP_REMOVED lines=32> */
.L_x_417:
[----:B------:R-:W-:Y:S05]  /*3660*/  BSYNC.RECONVERGENT B1 ;  /* 0x0000000000017941 */ /* 0x000fea0003800200 */
.L_x_416:
        /* <DEDUP_REMOVED lines=13> */
[----:B------:R-:W-:Y:S01]  /*3740*/  MOV R6, R2 ;  /* 0x0000000200067202 */ /* 0x000fe20000000f00 */
[----:B------:R-:W-:Y:S02]  /*3750*/  IMAD.MOV.U32 R7, RZ, RZ, R3 ;  /* 0x000000ffff077224 */ /* 0x000fe400078e0003 */
[----:B-1----:R-:W-:Y:S02]  /*3760*/  IMAD.MOV.U32 R9, RZ, RZ, R12 ;  /* 0x000000ffff097224 */ /* 0x002fe400078e000c */
        /* <DEDUP_REMOVED lines=16> */
.L_x_419:
[----:B------:R-:W-:Y:S05]  /*3870*/  BSYNC.RECONVERGENT B1 ;  /* 0x0000000000017941 */ /* 0x000fea0003800200 */
.L_x_418:
        /* <DEDUP_REMOVED lines=32> */
.L_x_351:
        /* <DEDUP_REMOVED lines=34> */
[----:B------:R-:W-:-:S04]  /*3ca0*/  IMAD.MOV.U32 R15, RZ, RZ, 0x500 ;  /* 0x00000500ff0f7424 */ /* 0x000fc800078e00ff */
        /* <DEDUP_REMOVED lines=8> */
[----:B------:R-:W-:Y:S02]  /*3d30*/  @P2 MOV R9, R13 ;  /* 0x0000000d00092202 */ /* 0x000fe40000000f00 */
[----:B------:R-:W-:-:S04]  /*3d40*/  @P2 SEL R7, R11, R7, P0 ;  /* 0x000000070b072207 */ /* 0x000fc80000000000 */
        /* <DEDUP_REMOVED lines=10> */
[----:B------:R-:W-:Y:S06]  /*3df0*/  BRA.U !UP0, `(.L_x_420) ;  /* 0x0000000508287547 */ /* 0x000fec000b800000 */
[----:B------:R-:W-:Y:S01]  /*3e00*/  IMAD.MOV.U32 R25, RZ, RZ, R2 ;  /* 0x000000ffff197224 */ /* 0x000fe200078e0002 */
[----:B------:R-:W0:Y:S01]  /*3e10*/  LDCU UR4, c[0x0][0x390] ;  /* 0x00007200ff0477ac */ /* 0x000e220008000800 */
[----:B------:R-:W-:Y:S02]  /*3e20*/  IMAD.MOV.U32 R24, RZ, RZ, R3 ;  /* 0x000000ffff187224 */ /* 0x000fe400078e0003 */
[----:B------:R-:W-:-:S07]  /*3e30*/  IMAD.MOV.U32 R27, RZ, RZ, 0x500 ;  /* 0x00000500ff1b7424 */ /* 0x000fce00078e00ff */
.L_x_421:
[----:B------:R-:W1:Y:S01]  /*3e40*/  LDC.64 R22, c[0x0][0x380] ;  /* 0x0000e000ff167b82 */ /* 0x000e620000000a00 */
[----:B------:R-:W-:-:S04]  /*3e50*/  IMAD.IADD R3, R0, 0x1, R27 ;  /* 0x0000000100037824 */ /* 0x000fc800078e021b */
[----:B-1----:R-:W-:-:S05]  /*3e60*/  IMAD.WIDE.U32 R22, R3, 0x10, R22 ;  /* 0x0000001003167825 */ /* 0x002fca00078e0016 */
        /* <DEDUP_REMOVED lines=14> */
[----:B------:R-:W-:Y:S02]  /*3f50*/  @P2 FSEL R29, R5, R21, P0 ;  /* 0x00000015051d2208 */ /* 0x000fe40000000000 */
[----:B------:R-:W2:Y:S01]  /*3f60*/  LDG.E.64.CONSTANT R4, desc[UR6][R22.64+0x4000] ;  /* 0x0040000616047981 */ /* 0x000ea2000c1e9b00 */
[----:B------:R-:W-:Y:S02]  /*3f70*/  @P2 IMAD.MOV.U32 R20, RZ, RZ, R26 ;  /* 0x000000ffff142224 */ /* 0x000fe400078e001a */
[----:B------:R-:W-:-:S06]  /*3f80*/  @P2 IMAD.MOV.U32 R21, RZ, RZ, R29 ;  /* 0x000000ffff152224 */ /* 0x000fcc00078e001d */
        /* <DEDUP_REMOVED lines=32> */
[----:B------:R-:W-:-:S05]  /*4190*/  VIADD R7, R27, 0xa00 ;  /* 0x00000a001b077836 */ /* 0x000fca0000000000 */
[----:B0-----:R-:W-:Y:S01]  /*41a0*/  ISETP.GT.AND P1, PT, R7, UR4, PT ;  /* 0x0000000407007c0c */ /* 0x001fe2000bf24270 */
[----:B------:R-:W-:-:S04]  /*41b0*/  VIADD R15, R27, 0x500 ;  /* 0x000005001b0f7836 */ /* 0x000fc80000000000 */
[----:B------:R-:W-:Y:S01]  /*41c0*/  IMAD.MOV.U32 R27, RZ, RZ, R15 ;  /* 0x000000ffff1b7224 */ /* 0x000fe200078e000f */
        /* <DEDUP_REMOVED lines=11> */
[----:B------:R-:W-:Y:S01]  /*4280*/  IMAD.MOV.U32 R24, RZ, RZ, R3 ;  /* 0x000000ffff187224 */ /* 0x000fe200078e0003 */
[----:B------:R-:W-:Y:S06]  /*4290*/  @!P1 BRA `(.L_x_421) ;  /* 0xfffffff800e89947 */ /* 0x000fec000383ffff */
.L_x_420:
[----:B------:R-:W-:-:S13]  /*42a0*/  ISETP.GE.AND P0, PT, R15, UR4, PT ;  /* 0x000000040f007c0c */ /* 0x000fda000bf06270 */
        /* <DEDUP_REMOVED lines=12> */
[----:B------:R-:W0:Y:S01]  /*4370*/  LDC.64 R6, c[0x0][0x380] ;  /* 0x0000e000ff067b82 */ /* 0x000e220000000a00 */
[----:B------:R-:W-:Y:S01]  /*4380*/  LEA.HI R8, R20, 0x1, RZ, 0x18 ;  /* 0x0000000114087811 */ /* 0x000fe200078fc0ff */
[----:B------:R-:W-:Y:S01]  /*4390*/  IMAD.IADD R21, R0, 0x1, R15 ;  /* 0x0000000100157824 */ /* 0x000fe200078e020f */
[----:B------:R-:W-:Y:S02]  /*43a0*/  MOV R12, R0 ;  /* 0x00000000000c7202 */ /* 0x000fe40000000f00 */
[----:B------:R-:W-:-:S05]  /*43b0*/  LOP3.LUT R8, R8, 0x3, RZ, 0xc0, !PT ;  /* 0x0000000308087812 */ /* 0x000fca00078ec0ff */
[----:B------:R-:W-:-:S07]  /*43c0*/  IMAD.MOV R14, RZ, RZ, -R8 ;  /* 0x000000ffff0e7224 */ /* 0x000fce00078e0a08 */
.L_x_428:
[----:B0-----:R-:W-:-:S05]  /*43d0*/  IMAD.WIDE.U32 R18, R21, 0x10, R6 ;  /* 0x0000001015127825 */ /* 0x001fca00078e0006 */
[----:B------:R-:W2:Y:S04]  /*43e0*/  LDG.E.64.CONSTANT R8, desc[UR6][R18.64] ;  /* 0x0000000612087981 */ /* 0x000ea8000c1e9b00 */
[----:B------:R-:W3:Y:S01]  /*43f0*/  LDG.E.64.CONSTANT R10, desc[UR6][R18.64+0x8] ;  /* 0x00000806120a7981 */ /* 0x000ee2000c1e9b00 */
[----:B------:R-:W-:Y:S01]  /*4400*/  VIADD R14, R14, 0x1 ;  /* 0x000000010e0e7836 */ /* 0x000fe20000000000 */
[----:B------:R-:W-:Y:S01]  /*4410*/  BSSY.RECONVERGENT B3, `(.L_x_426) ;  /* 0x000001a000037945 */ /* 0x000fe20003800200 */
[----:B------:R-:W-:Y:S02]  /*4420*/  IMAD.MOV.U32 R23, RZ, RZ, R2 ;  /* 0x000000ffff177224 */ /* 0x000fe400078e0002 */
        /* <DEDUP_REMOVED lines=24> */
.L_x_427:
[----:B------:R-:W-:Y:S05]  /*45b0*/  BSYNC.RECONVERGENT B3 ;  /* 0x0000000000037941 */ /* 0x000fea0003800200 */
.L_x_426:
[----:B------:R-:W-:Y:S02]  /*45c0*/  VIADD R12, R12, 0x100 ;  /* 0x000001000c0c7836 */ /* 0x000fe40000000000 */
[----:B------:R-:W-:Y:S01]  /*45d0*/  VIADD R21, R21, 0x100 ;  /* 0x0000010015157836 */ /* 0x000fe20000000000 */
[----:B------:R-:W-:Y:S06]  /*45e0*/  @P2 BRA `(.L_x_428) ;  /* 0xfffffffc00782947 */ /* 0x000fec000383ffff */
.L_x_425:
[----:B------:R-:W-:Y:S05]  /*45f0*/  BSYNC.RECONVERGENT B2 ;  /* 0x0000000000027941 */ /* 0x000fea0003800200 */
.L_x_424:
[----:B------:R-:W-:-:S13]  /*4600*/  ISETP.GE.U32.AND P0, PT, R20, 0x300, PT ;  /* 0x000003001400780c */ /* 0x000fda0003f06070 */
[----:B------:R-:W-:Y:S05]  /*4610*/  @!P0 BRA `(.L_x_423) ;  /* 0x0000000400c88947 */ /* 0x000fea0003800000 */
[----:B------:R-:W0:Y:S01]  /*4620*/  LDCU.64 UR8, c[0x0][0x380] ;  /* 0x00007000ff0877ac */ /* 0x000e220008000a00 */
[----:B------:R-:W1:Y:S01]  /*4630*/  LDC.64 R10, c[0x0][0x380] ;  /* 0x0000e000ff0a7b82 */ /* 0x000e620000000a00 */
[C---:B------:R-:W-:Y:S01]  /*4640*/  IADD3 R17, P0, PT, R12.reuse, R15, RZ ;  /* 0x0000000f0c117210 */ /* 0x040fe20007f1e0ff */
[----:B------:R-:W-:-:S04]  /*4650*/  IMAD.IADD R15, R12, 0x1, R15 ;  /* 0x000000010c0f7824 */ /* 0x000fc800078e020f */
[----:B------:R-:W-:Y:S01]  /*4660*/  IMAD.X R6, RZ, RZ, RZ, P0 ;  /* 0x000000ffff067224 */ /* 0x000fe200000e06ff */
[----:B0-----:R-:W-:-:S04]  /*4670*/  LEA R14, P1, R17, UR8, 0x4 ;  /* 0x00000008110e7c11 */ /* 0x001fc8000f8220ff */
[----:B------:R-:W-:Y:S02]  /*4680*/  IADD3 R14, P0, PT, R14, 0x3008, RZ ;  /* 0x000030080e0e7810 */ /* 0x000fe40007f1e0ff */
[----:B------:R-:W-:-:S05]  /*4690*/  LEA.HI.X R17, R17, UR9, R6, 0x4, P1 ;  /* 0x0000000911117c11 */ /* 0x000fca00088f2406 */
[----:B------:R-:W-:-:S07]  /*46a0*/  IMAD.X R17, RZ, RZ, R17, P0 ;  /* 0x000000ffff117224 */ /* 0x000fce00000e0611 */
.L_x_437:
[----:B-1----:R-:W-:-:S05]  /*46b0*/  IMAD.WIDE.U32 R8, R15, 0x10, R10 ;  /* 0x000000100f087825 */ /* 0x002fca00078e000a */
[----:B------:R-:W2:Y:S04]  /*46c0*/  LDG.E.64.CONSTANT R22, desc[UR6][R8.64] ;  /* 0x0000000608167981 */ /* 0x000ea8000c1e9b00 */
[----:B------:R0:W3:Y:S02]  /*46d0*/  LDG.E.64.CONSTANT R6, desc[UR6][R8.64+0x8] ;  /* 0x0000080608067981 */ /* 0x0000e4000c1e9b00 */
[----:B0-----:R-:W-:Y:S02]  /*46e0*/  IMAD.MOV.U32 R8, RZ, RZ, R14 ;  /* 0x000000ffff087224 */ /* 0x001fe400078e000e */
[----:B------:R-:W-:-:S05]  /*46f0*/  IMAD.MOV.U32 R9, RZ, RZ, R17 ;  /* 0x000000ffff097224 */ /* 0x000fca00078e0011 */
[----:B------:R0:W5:Y:S04]  /*4700*/  LDG.E.64.CONSTANT R20, desc[UR6][R8.64+-0x2008] ;  /* 0xffdff80608147981 */ /* 0x000168000c1e9b00 */
[----:B------:R0:W5:Y:S01]  /*4710*/  LDG.E.64.CONSTANT R18, desc[UR6][R8.64+-0x2000] ;  /* 0xffe0000608127981 */ /* 0x000162000c1e9b00 */
[----:B------:R-:W-:Y:S01]  /*4720*/  BSSY.RECONVERGENT B2, `(.L_x_429) ;  /* 0x0000015000027945 */ /* 0x000fe20003800200 */
[----:B--2---:R-:W-:Y:S01]  /*4730*/  DSETP.GEU.AND P0, PT, |R4|, |R22|, PT ;  /* 0x400000160400722a */ /* 0x004fe20003f0e200 */
[----:B------:R-:W-:Y:S02]  /*4740*/  IMAD.MOV.U32 R16, RZ, RZ, R22 ;  /* 0x000000ffff107224 */ /* 0x000fe400078e0016 */
[----:B------:R-:W-:Y:S01]  /*4750*/  IMAD.MOV.U32 R17, RZ, RZ, R23 ;  /* 0x000000ffff117224 */ /* 0x000fe200078e0017 */
[----:B---3--:R-:W-:Y:S01]  /*4760*/  MOV R29, R7 ;  /* 0x00000007001d7202 */ /* 0x008fe20000000f00 */
[----:B------:R-:W-:-:S09]  /*4770*/  IMAD.MOV.U32 R27, RZ, RZ, R6 ;  /* 0x000000ffff1b7224 */ /* 0x000fd200078e0006 */
        /* <DEDUP_REMOVED lines=15> */
.L_x_430:
[----:B------:R-:W-:Y:S05]  /*4870*/  BSYNC.RECONVERGENT B2 ;  /* 0x0000000000027941 */ /* 0x000fea0003800200 */
.L_x_429:
[----:B------:R0:W5:Y:S04]  /*4880*/  LDG.E.64.CONSTANT R6, desc[UR6][R8.64+-0x1008] ;  /* 0xffeff80608067981 */ /* 0x000168000c1e9b00 */
[----:B------:R0:W5:Y:S02]  /*4890*/  LDG.E.64.CONSTANT R4, desc[UR6][R8.64+-0x1000] ;  /* 0xfff0000608047981 */ /* 0x000164000c1e9b00 */
[----:B-----5:R-:W-:Y:S01]  /*48a0*/  DSETP.GEU.AND P0, PT, |R16|, |R20|, PT ;  /* 0x400000141000722a */ /* 0x020fe20003f0e200 */
[----:B------:R-:W-:Y:S01]  /*48b0*/  BSSY.RECONVERGENT B2, `(.L_x_431) ;  /* 0x0000014000027945 */ /* 0x000fe20003800200 */
[----:B------:R-:W-:Y:S02]  /*48c0*/  IMAD.MOV.U32 R2, RZ, RZ, R20 ;  /* 0x000000ffff027224 */ /* 0x000fe400078e0014 */
[----:B------:R-:W-:-:S02]  /*48d0*/  IMAD.MOV.U32 R3, RZ, RZ, R21 ;  /* 0x000000ffff037224 */ /* 0x000fc400078e0015 */
        /* <DEDUP_REMOVED lines=17> */
.L_x_432:
[----:B------:R-:W-:Y:S05]  /*49f0*/  BSYNC.RECONVERGENT B2 ;  /* 0x0000000000027941 */ /* 0x000fea0003800200 */
.L_x_431:
[----:B------:R0:W5:Y:S04]  /*4a00*/  LDG.E.64.CONSTANT R16, desc[UR6][R8.64+-0x8] ;  /* 0xfffff80608107981 */ /* 0x000168000c1e9b00 */
[----:B------:R0:W5:Y:S01]  /*4a10*/  LDG.E.64.CONSTANT R18, desc[UR6][R8.64] ;  /* 0x0000000608127981 */ /* 0x000162000c1e9b00 */
[----:B------:R-:W-:Y:S01]  /*4a20*/  DSETP.GEU.AND P0, PT, |R2|, |R6|, PT ;  /* 0x400000060200722a */ /* 0x000fe20003f0e200 */
[----:B------:R-:W-:Y:S01]  /*4a30*/  BSSY.RECONVERGENT B2, `(.L_x_433) ;  /* 0x0000014000027945 */ /* 0x000fe20003800200 */
[----:B------:R-:W-:Y:S02]  /*4a40*/  IMAD.MOV.U32 R20, RZ, RZ, R6 ;  /* 0x000000ffff147224 */ /* 0x000fe400078e0006 */
[----:B------:R-:W-:Y:S02]  /*4a50*/  IMAD.MOV.U32 R21, RZ, RZ, R7 ;  /* 0x000000ffff157224 */ /* 0x000fe400078e0007 */
[----:B------:R-:W-:-:S02]  /*4a60*/  IMAD.MOV.U32 R29, RZ, RZ, R4 ;  /* 0x000000ffff1d7224 */ /* 0x000fc400078e0004 */
        /* <DEDUP_REMOVED lines=16> */
.L_x_434:
[----:B------:R-:W-:Y:S05]  /*4b70*/  BSYNC.RECONVERGENT B2 ;  /* 0x0000000000027941 */ /* 0x000fea0003800200 */
.L_x_433:
[----:B-----5:R-:W-:Y:S01]  /*4b80*/  DSETP.GEU.AND P0, PT, |R20|, |R16|, PT ;  /* 0x400000101400722a */ /* 0x020fe20003f0e200 */
[----:B------:R-:W-:Y:S01]  /*4b90*/  BSSY.RECONVERGENT B2, `(.L_x_435) ;  /* 0x0000014000027945 */ /* 0x000fe20003800200 */
[----:B------:R-:W-:Y:S02]  /*4ba0*/  IMAD.MOV.U32 R4, RZ, RZ, R16 ;  /* 0x000000ffff047224 */ /* 0x000fe400078e0010 */
[----:B------:R-:W-:Y:S02]  /*4bb0*/  IMAD.MOV.U32 R5, RZ, RZ, R17 ;  /* 0x000000ffff057224 */ /* 0x000fe400078e0011 */
[----:B------:R-:W-:Y:S02]  /*4bc0*/  IMAD.MOV.U32 R2, RZ, RZ, R18 ;  /* 0x000000ffff027224 */ /* 0x000fe400078e0012 */
[----:B------:R-:W-:-:S06]  /*4bd0*/  IMAD.MOV.U32 R3, RZ, RZ, R19 ;  /* 0x000000ffff037224 */ /* 0x000fcc00078e0013 */
        /* <DEDUP_REMOVED lines=15> */
.L_x_436:
[----:B------:R-:W-:Y:S05]  /*4cd0*/  BSYNC.RECONVERGENT B2 ;  /* 0x0000000000027941 */ /* 0x000fea0003800200 */
.L_x_435:
[----:B------:R-:W-:Y:S01]  /*4ce0*/  VIADD R12, R12, 0x400 ;  /* 0x000004000c0c7836 */ /* 0x000fe20000000000 */
[----:B------:R-:W-:Y:S01]  /*4cf0*/  IADD3 R14, P1, PT, R8, 0x4000, RZ ;  /* 0x00004000080e7810 */ /* 0x000fe20007f3e0ff */
[----:B------:R-:W-:-:S03]  /*4d00*/  VIADD R15, R15, 0x400 ;  /* 0x000004000f0f7836 */ /* 0x000fc60000000000 */
[----:B------:R-:W-:Y:S01]  /*4d10*/  ISETP.GE.AND P0, PT, R12, R13, PT ;  /* 0x0000000d0c00720c */ /* 0x000fe20003f06270 */
[----:B------:R-:W-:-:S12]  /*4d20*/  IMAD.X R17, RZ, RZ, R9, P1 ;  /* 0x000000ffff117224 */ /* 0x000fd800008e0609 */
[----:B------:R-:W-:Y:S05]  /*4d30*/  @!P0 BRA `(.L_x_437) ;  /* 0xfffffff8005c8947 */ /* 0x000fea000383ffff */
.L_x_423:
[----:B------:R-:W-:Y:S05]  /*4d40*/  BSYNC.RECONVERGENT B1 ;  /* 0x0000000000017941 */ /* 0x000fea0003800200 */
.L_x_422:
        /* <DEDUP_REMOVED lines=32> */
.L_x_439:
[----:B------:R-:W-:Y:S05]  /*4f50*/  BSYNC.RECONVERGENT B1 ;  /* 0x0000000000017941 */ /* 0x000fea0003800200 */
.L_x_438:
        /* <DEDUP_REMOVED lines=12> */
[----:B---3--:R-:W-:Y:S01]  /*5020*/  IMAD.MOV.U32 R8, RZ, RZ, R14 ;  /* 0x000000ffff087224 */ /* 0x008fe200078e000e */
[----:B------:R-:W-:Y:S01]  /*5030*/  MOV R2, R4 ;  /* 0x0000000400027202 */ /* 0x000fe20000000f00 */
[----:B----4-:R-:W-:Y:S02]  /*5040*/  IMAD.MOV.U32 R9, RZ, RZ, R13 ;  /* 0x000000ffff097224 */ /* 0x010fe400078e000d */
        /* <DEDUP_REMOVED lines=16> */
.L_x_441:
[----:B------:R-:W-:Y:S05]  /*5150*/  BSYNC.RECONVERGENT B1 ;  /* 0x0000000000017941 */ /* 0x000fea0003800200 */
.L_x_440:
[----:B------:R-:W-:Y:S01]  /*5160*/  ISETP.GT.AND P0, PT, R10, 0x1b, PT ;  /* 0x0000001b0a00780c */ /* 0x000fe20003f04270 */
[----:B0-----:R0:W0:Y:S01]  /*5170*/  SHFL.DOWN PT, R6, R2, 0x4, 0x1f ;  /* 0x08801f0002067f89 */ /* 0x00102200000e0000 */
[----:B------:R-:W-:Y:S01]  /*5180*/  BSSY.RECONVERGENT B1, `(.L_x_442) ;  /* 0x000001d000017945 */ /* 0x000fe20003800200 */
[----:B------:R-:W-:Y:S02]  /*5190*/  IMAD.MOV.U32 R11, RZ, RZ, R8 ;  /* 0x000000ffff0b7224 */ /* 0x000fe400078e0008 */
[----:B------:R0:W0:Y:S01]  /*51a0*/  SHFL.DOWN PT, R7, R3, 0x4, 0x1f ;  /* 0x08801f0003077f89 */ /* 0x00002200000e0000 */
[----:B------:R-:W-:Y:S02]  /*51b0*/  IMAD.MOV.U32 R12, RZ, RZ, R9 ;  /* 0x000000ffff0c7224 */ /* 0x000fe400078e0009 */
[----:B-1----:R-:W-:Y:S01]  /*51c0*/  IMAD.MOV.U32 R4, RZ, RZ, R2 ;  /* 0x000000ffff047224 */ /* 0x002fe200078e0002 */
[----:B----4-:R1:W4:Y:S01]  /*51d0*/  SHFL.DOWN PT, R13, R8, 0x4, 0x1f ;  /* 0x08801f00080d7f89 */ /* 0x01032200000e0000 */
[----:B--2---:R-:W-:-:S03]  /*51e0*/  IMAD.MOV.U32 R5, RZ, RZ, R3 ;  /* 0x000000ffff057224 */ /* 0x004fc600078e0003 */
[----:B---3--:R1:W2:Y:S01]  /*51f0*/  SHFL.DOWN PT, R14, R9, 0x4, 0x1f ;  /* 0x08801f00090e7f89 */ /* 0x0082a200000e0000 */
[----:B------:R-:W-:Y:S05]  /*5200*/  @P0 BRA `(.L_x_443) ;  /* 0x0000000000500947 */ /* 0x000fea0003800000 */
[----:B0-----:R-:W-:Y:S01]  /*5210*/  DSETP.GEU.AND P0, PT, |R2|, |R6|, PT ;  /* 0x400000060200722a */ /* 0x001fe20003f0e200 */
[----:B----4-:R-:W-:Y:S02]  /*5220*/  IMAD.MOV.U32 R11, RZ, RZ, R13 ;  /* 0x000000ffff0b7224 */ /* 0x010fe400078e000d */
        /* <DEDUP_REMOVED lines=18> */
.L_x_443:
[----:B------:R-:W-:Y:S05]  /*5350*/  BSYNC.RECONVERGENT B1 ;  /* 0x0000000000017941 */ /* 0x000fea0003800200 */
.L_x_442:
[----:B------:R-:W-:Y:S01]  /*5360*/  ISETP.GT.AND P0, PT, R10, 0x17, PT ;  /* 0x000000170a00780c */ /* 0x000fe20003f04270 */
[----:B0-----:R0:W3:Y:S01]  /*5370*/  SHFL.DOWN PT, R2, R4, 0x8, 0x1f ;  /* 0x09001f0004027f89 */ /* 0x0010e200000e0000 */
[----:B------:R-:W-:Y:S01]  /*5380*/  BSSY.RECONVERGENT B1, `(.L_x_444) ;  /* 0x000001d000017945 */ /* 0x000fe20003800200 */
[----:B-1----:R-:W-:Y:S02]  /*5390*/  IMAD.MOV.U32 R8, RZ, RZ, R11 ;  /* 0x000000ffff087224 */ /* 0x002fe400078e000b */
[----:B------:R0:W1:Y:S01]  /*53a0*/  SHFL.DOWN PT, R3, R5, 0x8, 0x1f ;  /* 0x09001f0005037f89 */ /* 0x00006200000e0000 */
[----:B------:R-:W-:Y:S02]  /*53b0*/  IMAD.MOV.U32 R9, RZ, RZ, R12 ;  /* 0x000000ffff097224 */ /* 0x000fe400078e000c */
[----:B------:R-:W-:Y:S01]  /*53c0*/  IMAD.MOV.U32 R6, RZ, RZ, R4 ;  /* 0x000000ffff067224 */ /* 0x000fe200078e0004 */
[----:B--2---:R0:W2:Y:S01]  /*53d0*/  SHFL.DOWN PT, R14, R11, 0x8, 0x1f ;  /* 0x09001f000b0e7f89 */ /* 0x0040a200000e0000 */
[----:B------:R-:W-:-:S03]  /*53e0*/  IMAD.MOV.U32 R7, RZ, RZ, R5 ;  /* 0x000000ffff077224 */ /* 0x000fc600078e0005 */
[----:B----4-:R0:W4:Y:S01]  /*53f0*/  SHFL.DOWN PT, R13, R12, 0x8, 0x1f ;  /* 0x09001f000c0d7f89 */ /* 0x01012200000e0000 */
[----:B------:R-:W-:Y:S05]  /*5400*/  @P0 BRA `(.L_x_445) ;  /* 0x0000000000500947 */ /* 0x000fea0003800000 */
[----:B-1-3--:R-:W-:Y:S01]  /*5410*/  DSETP.GEU.AND P0, PT, |R4|, |R2|, PT ;  /* 0x400000020400722a */ /* 0x00afe20003f0e200 */
[----:B--2---:R-:W-:Y:S01]  /*5420*/  IMAD.MOV.U32 R8, RZ, RZ, R14 ;  /* 0x000000ffff087224 */ /* 0x004fe200078e000e */
        /* <DEDUP_REMOVED lines=18> */
.L_x_445:
[----:B------:R-:W-:Y:S05]  /*5550*/  BSYNC.RECONVERGENT B1 ;  /* 0x0000000000017941 */ /* 0x000fea0003800200 */
.L_x_444:
[----:B------:R-:W-:Y:S01]  /*5560*/  ISETP.GT.AND P0, PT, R10, 0xf, PT ;  /* 0x0000000f0a00780c */ /* 0x000fe20003f04270 */
[----:B0-----:R0:W0:Y:S01]  /*5570*/  SHFL.DOWN PT, R4, R6, 0x10, 0x1f ;  /* 0x0a001f0006047f89 */ /* 0x00102200000e0000 */
[----:B------:R-:W-:Y:S01]  /*5580*/  BSSY.RECONVERGENT B1, `(.L_x_446) ;  /* 0x000001d000017945 */ /* 0x000fe20003800200 */
[----:B--2---:R-:W-:Y:S02]  /*5590*/  IMAD.MOV.U32 R14, RZ, RZ, R8 ;  /* 0x000000ffff0e7224 */ /* 0x004fe400078e0008 */
[----:B------:R2:W0:Y:S01]  /*55a0*/  SHFL.DOWN PT, R5, R7, 0x10, 0x1f ;  /* 0x0a001f0007057f89 */ /* 0x00042200000e0000 */
[----:B------:R-:W-:Y:S02]  /*55b0*/  IMAD.MOV.U32 R15, RZ, RZ, R9 ;  /* 0x000000ffff0f7224 */ /* 0x000fe400078e0009 */
[----:B---3--:R-:W-:Y:S01]  /*55c0*/  IMAD.MOV.U32 R2, RZ, RZ, R6 ;  /* 0x000000ffff027224 */ /* 0x008fe200078e0006 */
[----:B------:R2:W3:Y:S01]  /*55d0*/  SHFL.DOWN PT, R11, R8, 0x10, 0x1f ;  /* 0x0a001f00080b7f89 */ /* 0x0004e200000e0000 */
[----:B-1----:R-:W-:-:S03]  /*55e0*/  IMAD.MOV.U32 R3, RZ, RZ, R7 ;  /* 0x000000ffff037224 */ /* 0x002fc600078e0007 */
[----:B------:R2:W1:Y:S01]  /*55f0*/  SHFL.DOWN PT, R12, R9, 0x10, 0x1f ;  /* 0x0a001f00090c7f89 */ /* 0x00046200000e0000 */
[----:B------:R-:W-:Y:S05]  /*5600*/  @P0 BRA `(.L_x_447) ;  /* 0x0000000000500947 */ /* 0x000fea0003800000 */
[----:B0-----:R-:W-:Y:S01]  /*5610*/  DSETP.GEU.AND P0, PT, |R6|, |R4|, PT ;  /* 0x400000040600722a */ /* 0x001fe20003f0e200 */
[----:B---3--:R-:W-:Y:S02]  /*5620*/  IMAD.MOV.U32 R14, RZ, RZ, R11 ;  /* 0x000000ffff0e7224 */ /* 0x008fe400078e000b */
[----:B-1----:R-:W-:Y:S02]  /*5630*/  IMAD.MOV.U32 R15, RZ, RZ, R12 ;  /* 0x000000ffff0f7224 */ /* 0x002fe400078e000c */
        /* <DEDUP_REMOVED lines=17> */
.L_x_447:
[----:B------:R-:W-:Y:S05]  /*5750*/  BSYNC.RECONVERGENT B1 ;  /* 0x0000000000017941 */ /* 0x000fea0003800200 */
.L_x_446:
        /* <DEDUP_REMOVED lines=11> */
.L_x_449:
[----:B------:R-:W-:Y:S05]  /*5810*/  BSYNC.RECONVERGENT B1 ;  /* 0x0000000000017941 */ /* 0x000fea0003800200 */
.L_x_448:
        /* <DEDUP_REMOVED lines=8> */
[----:B--2---:R-:W2:Y:S04]  /*58a0*/  LDS.128 R4, [R0+0x20] ;  /* 0x0000200000047984 */ /* 0x004ea80000000c00 */
[----:B-1--4-:R1:W4:Y:S04]  /*58b0*/  LDS.64 R12, [R0+0x80] ;  /* 0x00008000000c7984 */ /* 0x0123280000000a00 */
[----:B---3--:R1:W3:Y:S01]  /*58c0*/  LDS.128 R8, [R0+0x30] ;  /* 0x0000300000087984 */ /* 0x0082e20000000c00 */
[----:B0-----:R-:W-:Y:S01]  /*58d0*/  DSETP.GEU.AND P0, PT, |R2|, |R16|, PT ;  /* 0x400000100200722a */ /* 0x001fe20003f0e200 */
[----:B------:R-:W-:-:S02]  /*58e0*/  IMAD.MOV.U32 R24, RZ, RZ, R16 ;  /* 0x000000ffff187224 */ /* 0x000fc400078e0010 */
[----:B------:R-:W-:Y:S02]  /*58f0*/  IMAD.MOV.U32 R25, RZ, RZ, R17 ;  /* 0x000000ffff197224 */ /* 0x000fe400078e0011 */
[----:B--2---:R-:W-:Y:S02]  /*5900*/  IMAD.MOV.U32 R27, RZ, RZ, R4 ;  /* 0x000000ffff1b7224 */ /* 0x004fe400078e0004 */
[----:B------:R-:W-:-:S07]  /*5910*/  IMAD.MOV.U32 R29, RZ, RZ, R5 ;  /* 0x000000ffff1d7224 */ /* 0x000fce00078e0005 */
[----:B-1-34-:R-:W-:Y:S05]  /*5920*/  @!P0 BRA `(.L_x_451) ;  /* 0x0000000000388947 */ /* 0x01afea0003800000 */
        /* <DEDUP_REMOVED lines=14> */
.L_x_451:
[----:B------:R-:W-:Y:S05]  /*5a10*/  BSYNC.RECONVERGENT B1 ;  /* 0x0000000000017941 */ /* 0x000fea0003800200 */
.L_x_450:
        /* <DEDUP_REMOVED lines=23> */
.L_x_453:
[----:B------:R-:W-:Y:S05]  /*5b90*/  BSYNC.RECONVERGENT B1 ;  /* 0x0000000000017941 */ /* 0x000fea0003800200 */
.L_x_452:
        /* <DEDUP_REMOVED lines=21> */
.L_x_455:
[----:B------:R-:W-:Y:S05]  /*5cf0*/  BSYNC.RECONVERGENT B1 ;  /* 0x0000000000017941 */ /* 0x000fea0003800200 */
.L_x_454:
        /* <DEDUP_REMOVED lines=23> */
.L_x_457:
[----:B------:R-:W-:Y:S05]  /*5e70*/  BSYNC.RECONVERGENT B1 ;  /* 0x0000000000017941 */ /* 0x000fea0003800200 */
.L_x_456:
[----:B------:R-:W-:Y:S01]  /*5e80*/  DSETP.GEU.AND P0, PT, |R14|, |R22|, PT ;  /* 0x400000160e00722a */ /* 0x000fe20003f0e200 */
[----:B------:R-:W-:Y:S01]  /*5e90*/  BSSY.RECONVERGENT B1, `(.L_x_458) ;  /* 0x0000014000017945 */ /* 0x000fe20003800200 */
[----:B------:R-:W-:Y:S01]  /*5ea0*/  MOV R2, R22 ;  /* 0x0000001600027202 */ /* 0x000fe20000000f00 */
[----:B------:R-:W-:Y:S02]  /*5eb0*/  IMAD.MOV.U32 R3, RZ, RZ, R23 ;  /* 0x000000ffff037224 */ /* 0x000fe400078e0017 */
[----:B-1----:R-:W-:Y:S02]  /*5ec0*/  IMAD.MOV.U32 R19, RZ, RZ, R8 ;  /* 0x000000ffff137224 */ /* 0x002fe400078e0008 */
        /* <DEDUP_REMOVED lines=16> */
.L_x_459:
[----:B------:R-:W-:Y:S05]  /*5fd0*/  BSYNC.RECONVERGENT B1 ;  /* 0x0000000000017941 */ /* 0x000fea0003800200 */
.L_x_458:
        /* <DEDUP_REMOVED lines=21> */
.L_x_461:
[----:B------:R-:W-:Y:S05]  /*6130*/  BSYNC.RECONVERGENT B1 ;  /* 0x0000000000017941 */ /* 0x000fea0003800200 */
.L_x_460:
        /* <DEDUP_REMOVED lines=20> */
.L_x_383:
[----:B------:R-:W-:Y:S05]  /*6280*/  BSYNC.RECONVERGENT B0 ;  /* 0x0000000000007941 */ /* 0x000fea0003800200 */
.L_x_350:
[----:B------:R-:W-:Y:S05]  /*6290*/  @P1 EXIT ;  /* 0x000000000000194d */ /* 0x000fea0003800000 */
[----:B01----:R-:W0:Y:S02]  /*62a0*/  LDC.64 R4, c[0x0][0x388] ;  /* 0x0000e200ff047b82 */ /* 0x003e240000000a00 */
[----:B0-----:R-:W-:Y:S04]  /*62b0*/  STG.E.64 desc[UR6][R4.64], R2 ;  /* 0x0000000204007986 */ /* 0x001fe8000c101b06 */
[----:B------:R-:W-:Y:S01]  /*62c0*/  STG.E.64 desc[UR6][R4.64+0x8], R14 ;  /* 0x0000080e04007986 */ /* 0x000fe2000c101b06 */
[----:B------:R-:W-:Y:S05]  /*62d0*/  EXIT ;  /* 0x000000000000794d */ /* 0x000fea0003800000 */
.L_x_462:
        /* <DEDUP_REMOVED lines=10> */
.L_x_728:


//--------------------- .text._ZN6thrust24THRUST_300001_SM_1000_NS8cuda_cub4core6detail13_kernel_agentINS1_8__reduce10DrainAgentIiEEJN3cub18CUB_300001_SM_10009GridQueueIjEEiEEEvDpT0_ --------------------------
	.section	.text._ZN6thrust24THRUST_300001_SM_1000_NS8cuda_cub4core6detail13_kernel_agentINS1_8__reduce10DrainAgentIiEEJN3cub18CUB_300001_SM_10009GridQueueIjEEiEEEvDpT0_,"ax",@progbits
	.align	128
        .global         _ZN6thrust24THRUST_300001_SM_1000_NS8cuda_cub4core6detail13_kernel_agentINS1_8__reduce10DrainAgentIiEEJN3cub18CUB_300001_SM_10009GridQueueIjEEiEEEvDpT0_
        .type           _ZN6thrust24THRUST_300001_SM_1000_NS8cuda_cub4core6detail13_kernel_agentINS1_8__reduce10DrainAgentIiEEJN3cub18CUB_300001_SM_10009GridQueueIjEEiEEEvDpT0_,@function
        .size           _ZN6thrust24THRUST_300001_SM_1000_NS8cuda_cub4core6detail13_kernel_agentINS1_8__reduce10DrainAgentIiEEJN3cub18CUB_300001_SM_10009GridQueueIjEEiEEEvDpT0_,(.L_x_729 - _ZN6thrust24THRUST_300001_SM_1000_NS8cuda_cub4core6detail13_kernel_agentINS1_8__reduce10DrainAgentIiEEJN3cub18CUB_300001_SM_10009GridQueueIjEEiEEEvDpT0_)
        .other          _ZN6thrust24THRUST_300001_SM_1000_NS8cuda_cub4core6detail13_kernel_agentINS1_8__reduce10DrainAgentIiEEJN3cub18CUB_300001_SM_10009GridQueueIjEEiEEEvDpT0_,@"STO_CUDA_ENTRY STV_DEFAULT"
_ZN6thrust24THRUST_300001_SM_1000_NS8cuda_cub4core6detail13_kernel_agentINS1_8__reduce10DrainAgentIiEEJN3cub18CUB_300001_SM_10009GridQueueIjEEiEEEvDpT0_:
.text._ZN6thrust24THRUST_300001_SM_1000_NS8cuda_cub4core6detail13_kernel_agentINS1_8__reduce10DrainAgentIiEEJN3cub18CUB_300001_SM_10009GridQueueIjEEiEEEvDpT0_:
[----:B------:R-:W-:Y:S08]  /*0000*/  LDC R1, c[0x0][0x37c] ;  /* 0x0000df00ff017b82 */ /* 0x000ff00000000800 */
[----:B------:R-:W0:Y:S01]  /*0010*/  LDC.64 R2, c[0x0][0x380] ;  /* 0x0000e000ff027b82 */ /* 0x000e220000000a00 */
[----:B------:R-:W0:Y:S07]  /*0020*/  LDCU.64 UR4, c[0x0][0x358] ;  /* 0x00006b00ff0477ac */ /* 0x000e2e0008000a00 */
[----:B------:R-:W1:Y:S01]  /*0030*/  LDC R5, c[0x0][0x388] ;  /* 0x0000e200ff057b82 */ /* 0x000e620000000800 */
[----:B0-----:R-:W-:Y:S04]  /*0040*/  STG.E desc[UR4][R2.64+0x4], RZ ;  /* 0x000004ff02007986 */ /* 0x001fe8000c101904 */
[----:B-1----:R-:W-:Y:S01]  /*0050*/  STG.E desc[UR4][R2.64], R5 ;  /* 0x0000000502007986 */ /* 0x002fe2000c101904 */
[----:B------:R-:W-:Y:S05]  /*0060*/  EXIT ;  /* 0x000000000000794d */ /* 0x000fea0003800000 */
.L_x_463:
        /* <DEDUP_REMOVED lines=9> */
.L_x_729:


//--------------------- .text._ZN6thrust24THRUST_300001_SM_1000_NS8cuda_cub4core6detail13_kernel_agentINS1_8__reduce11ReduceAgentINS0_12zip_iteratorIN4cuda3std3__45tupleIJNS0_10device_ptrIdEENS0_17counting_iteratorIlNS0_11use_defaultESF_SF_EEEEEEEPNSB_IJdlEEESJ_iNS1_9__extrema9arg_max_fIdl10comparatorEEEEJSI_SK_iN3cub18CUB_300001_SM_100013GridEvenShareIiEENSR_9GridQueueIjEESO_EEEvDpT0_ --------------------------
	.section	.text._ZN6thrust24THRUST_300001_SM_1000_NS8cuda_cub4core6detail13_kernel_agentINS1_8__reduce11ReduceAgentINS0_12zip_iteratorIN4cuda3std3__45tupleIJNS0_10device_ptrIdEENS0_17counting_iteratorIlNS0_11use_defaultESF_SF_EEEEEEEPNSB_IJdlEEESJ_iNS1_9__extrema9arg_max_fIdl10comparatorEEEEJSI_SK_iN3cub18CUB_300001_SM_100013GridEvenShareIiEENSR_9GridQueueIjEESO_EEEvDpT0_,"ax",@progbits
	.align	128
        .global         _ZN6thrust24THRUST_300001_SM_1000_NS8cuda_cub4core6detail13_kernel_agentINS1_8__reduce11ReduceAgentINS0_12zip_iteratorIN4cuda3std3__45tupleIJNS0_10device_ptrIdEENS0_17counting_iteratorIlNS0_11use_defaultESF_SF_EEEEEEEPNSB_IJdlEEESJ_iNS1_9__extrema9arg_max_fIdl10comparatorEEEEJSI_SK_iN3cub18CUB_300001_SM_100013GridEvenShareIiEENSR_9GridQueueIjEESO_EEEvDpT0_
        .type           _ZN6thrust24THRUST_300001_SM_1000_NS8cuda_cub4core6detail13_kernel_agentINS1_8__reduce11ReduceAgentINS0_12zip_iteratorIN4cuda3std3__45tupleIJNS0_10device_ptrIdEENS0_17counting_iteratorIlNS0_11use_defaultESF_SF_EEEEEEEPNSB_IJdlEEESJ_iNS1_9__extrema9arg_max_fIdl10comparatorEEEEJSI_SK_iN3cub18CUB_300001_SM_100013GridEvenShareIiEENSR_9GridQueueIjEESO_EEEvDpT0_,@function
        .size           _ZN6thrust24THRUST_300001_SM_1000_NS8cuda_cub4core6detail13_kernel_agentINS1_8__reduce11ReduceAgentINS0_12zip_iteratorIN4cuda3std3__45tupleIJNS0_10device_ptrIdEENS0_17counting_iteratorIlNS0_11use_defaultESF_SF_EEEEEEEPNSB_IJdlEEESJ_iNS1_9__extrema9arg_max_fIdl10comparatorEEEEJSI_SK_iN3cub18CUB_300001_SM_100013GridEvenShareIiEENSR_9GridQueueIjEESO_EEEvDpT0_,(.L_x_730 - _ZN6thrust24THRUST_300001_SM_1000_NS8cuda_cub4core6detail13_kernel_agentINS1_8__reduce11ReduceAgentINS0_12zip_iteratorIN4cuda3std3__45tupleIJNS0_10device_ptrIdEENS0_17counting_iteratorIlNS0_11use_defaultESF_SF_EEEEEEEPNSB_IJdlEEESJ_iNS1_9__extrema9arg_max_fIdl10comparatorEEEEJSI_SK_iN3cub18CUB_300001_SM_100013GridEvenShareIiEENSR_9GridQueueIjEESO_EEEvDpT0_)
        .other          _ZN6thrust24THRUST_300001_SM_1000_NS8cuda_cub4core6detail13_kernel_agentINS1_8__reduce11ReduceAgentINS0_12zip_iteratorIN4cuda3std3__45tupleIJNS0_10device_ptrIdEENS0_17counting_iteratorIlNS0_11use_defaultESF_SF_EEEEEEEPNSB_IJdlEEESJ_iNS1_9__extrema9arg_max_fIdl10comparatorEEEEJSI_SK_iN3cub18CUB_300001_SM_100013GridEvenShareIiEENSR_9GridQueueIjEESO_EEEvDpT0_,@"STO_CUDA_ENTRY STV_DEFAULT"
_ZN6thrust24THRUST_300001_SM_1000_NS8cuda_cub4core6detail13_kernel_agentINS1_8__reduce11ReduceAgentINS0_12zip_iteratorIN4cuda3std3__45tupleIJNS0_10device_ptrIdEENS0_17counting_iteratorIlNS0_11use_defaultESF_SF_EEEEEEEPNSB_IJdlEEESJ_iNS1_9__extrema9arg_max_fIdl10comparatorEEEEJSI_SK_iN3cub18CUB_300001_SM_100013GridEvenShareIiEENSR_9GridQueueIjEESO_EEEvDpT0_:
.text._ZN6thrust24THRUST_300001_SM_1000_NS8cuda_cub4core6detail13_kernel_agentINS1_8__reduce11ReduceAgentINS0_12zip_iteratorIN4cuda3std3__45tupleIJNS0_10device_ptrIdEENS0_17counting_iteratorIlNS0_11use_defaultESF_SF_EEEEEEEPNSB_IJdlEEESJ_iNS1_9__extrema9arg_max_fIdl10comparatorEEEEJSI_SK_iN3cub18CUB_300001_SM_100013GridEvenShareIiEENSR_9GridQueueIjEESO_EEEvDpT0_:
[----:B------:R-:W-:Y:S01]  /*0000*/  LDC R1, c[0x0][0x37c] ;  /* 0x0000df00ff017b82 */ /* 0x000fe20000000800 */
[----:B------:R-:W0:Y:S01]  /*0010*/  S2R R0, SR_CTAID.X ;  /* 0x0000000000007919 */ /* 0x000e220000002500 */
[----:B------:R-:W1:Y:S01]  /*0020*/  LDCU UR4, c[0x0][0x398] ;  /* 0x00007300ff0477ac */ /* 0x000e620008000800 */
[----:B------:R-:W-:Y:S01]  /*0030*/  BSSY.RECONVERGENT B0, `(.L_x_464) ;  /* 0x000066d000007945 */ /* 0x000fe20003800200 */
[----:B------:R-:W2:Y:S01]  /*0040*/  LDCU UR6, c[0x0][0x370] ;  /* 0x00006e00ff0677ac */ /* 0x000ea20008000800 */
[----:B------:R-:W3:Y:S01]  /*0050*/  LDCU.64 UR10, c[0x0][0x358] ;  /* 0x00006b00ff0a77ac */ /* 0x000ee20008000a00 */
[----:B-1----:R-:W-:Y:S01]  /*0060*/  IMAD.U32 R7, RZ, RZ, UR4 ;  /* 0x00000004ff077e24 */ /* 0x002fe2000f8e00ff */
[----:B--2---:R-:W-:Y:S01]  /*0070*/  UIMAD UR6, UR6, 0x500, URZ ;  /* 0x00000500060678a4 */ /* 0x004fe2000f8e02ff */
[----:B0-----:R-:W-:-:S04]  /*0080*/  IMAD R10, R0, 0x500, RZ ;  /* 0x00000500000a7824 */ /* 0x001fc800078e02ff */
[----:B------:R-:W-:-:S05]  /*0090*/  VIADD R2, R10, 0x500 ;  /* 0x000005000a027836 */ /* 0x000fca0000000000 */
[----:B------:R-:W-:-:S13]  /*00a0*/  ISETP.GT.AND P0, PT, R2, R7, PT ;  /* 0x000000070200720c */ /* 0x000fda0003f04270 */
[----:B---3--:R-:W-:Y:S05]  /*00b0*/  @!P0 BRA `(.L_x_465) ;  /* 0x0000003800d08947 */ /* 0x008fea0003800000 */
[----:B------:R-:W0:Y:S01]  /*00c0*/  S2R R5, SR_TID.X ;  /* 0x0000000000057919 */ /* 0x000e220000002100 */
[----:B------:R-:W-:Y:S01]  /*00d0*/  IMAD.IADD R4, R7, 0x1, -R10 ;  /* 0x0000000107047824 */ /* 0x000fe200078e0a0a */
[----:B------:R-:W1:Y:S01]  /*00e0*/  LDCU.64 UR6, c[0x0][0x388] ;  /* 0x00007100ff0677ac */ /* 0x000e620008000a00 */
[----:B------:R-:W-:Y:S01]  /*00f0*/  BSSY.RECONVERGENT B1, `(.L_x_466) ;  /* 0x0000010000017945 */ /* 0x000fe20003800200 */
[----:B------:R-:W-:Y:S01]  /*0100*/  IMAD.MOV.U32 R8, RZ, RZ, RZ ;  /* 0x000000ffff087224 */ /* 0x000fe200078e00ff */
[----:B------:R-:W-:Y:S01]  /*0110*/  CS2R R2, SRZ ;  /* 0x0000000000027805 */ /* 0x000fe2000001ff00 */
[----:B------:R-:W2:Y:S01]  /*0120*/  LDCU.64 UR8, c[0x0][0x388] ;  /* 0x00007100ff0877ac */ /* 0x000ea20008000a00 */
[----:B------:R-:W-:Y:S01]  /*0130*/  IMAD.MOV.U32 R6, RZ, RZ, RZ ;  /* 0x000000ffff067224 */ /* 0x000fe200078e00ff */
[----:B0-----:R-:W-:Y:S01]  /*0140*/  ISETP.GE.AND P0, PT, R5, R4, PT ;  /* 0x000000040500720c */ /* 0x001fe20003f06270 */
[----:B------:R-:W-:-:S12]  /*0150*/  IMAD.MOV.U32 R9, RZ, RZ, R5 ;  /* 0x000000ffff097224 */ /* 0x000fd800078e0005 */
[----:B-12---:R-:W-:Y:S05]  /*0160*/  @P0 BRA `(.L_x_467) ;  /* 0x0000000000200947 */ /* 0x006fea0003800000 */
[----:B------:R-:W0:Y:S01]  /*0170*/  LDC.64 R2, c[0x0][0x380] ;  /* 0x0000e000ff027b82 */ /* 0x000e220000000a00 */
[----:B------:R-:W-:Y:S01]  /*0180*/  IMAD.IADD R11, R10, 0x1, R5 ;  /* 0x000000010a0b7824 */ /* 0x000fe200078e0205 */
[----:B------:R-:W1:Y:S03]  /*0190*/  LDCU.64 UR4, c[0x0][0x388] ;  /* 0x00007100ff0477ac */ /* 0x000e660008000a00 */
[----:B0-----:R-:W-:-:S06]  /*01a0*/  IMAD.WIDE R2, R11, 0x8, R2 ;  /* 0x000000080b027825 */ /* 0x001fcc00078e0202 */
[----:B------:R-:W5:Y:S01]  /*01b0*/  LDG.E.64 R2, desc[UR10][R2.64] ;  /* 0x0000000a02027981 */ /* 0x000f62000c1e1b00 */
[----:B-1----:R-:W-:Y:S01]  /*01c0*/  IADD3 R8, P0, PT, R11, UR4, RZ ;  /* 0x000000040b087c10 */ /* 0x002fe2000ff1e0ff */
[----:B------:R-:W-:-:S03]  /*01d0*/  VIADD R9, R5, 0x100 ;  /* 0x0000010005097836 */ /* 0x000fc60000000000 */
[----:B------:R-:W-:-:S09]  /*01e0*/  LEA.HI.X.SX32 R6, R11, UR5, 0x1, P0 ;  /* 0x000000050b067c11 */ /* 0x000fd200080f0eff */
.L_x_467:
[----:B------:R-:W-:Y:S05]  /*01f0*/  BSYNC.RECONVERGENT B1 ;  /* 0x0000000000017941 */ /* 0x000fea0003800200 */
.L_x_466:
        /* <DEDUP_REMOVED lines=9> */
[----:B------:R-:W0:Y:S01]  /*0290*/  LDC.64 R12, c[0x0][0x380] ;  /* 0x0000e000ff0c7b82 */ /* 0x000e220000000a00 */
[----:B------:R-:W-:Y:S01]  /*02a0*/  LEA.HI R7, R18, 0x1, RZ, 0x18 ;  /* 0x0000000112077811 */ /* 0x000fe200078fc0ff */
[----:B------:R-:W-:-:S03]  /*02b0*/  IMAD.IADD R11, R10, 0x1, R9 ;  /* 0x000000010a0b7824 */ /* 0x000fc600078e0209 */
[----:B------:R-:W-:-:S05]  /*02c0*/  LOP3.LUT R7, R7, 0x3, RZ, 0xc0, !PT ;  /* 0x0000000307077812 */ /* 0x000fca00078ec0ff */
[----:B------:R-:W-:-:S07]  /*02d0*/  IMAD.MOV R7, RZ, RZ, -R7 ;  /* 0x000000ffff077224 */ /* 0x000fce00078e0a07 */
.L_x_474:
[----:B0-----:R-:W-:-:S06]  /*02e0*/  IMAD.WIDE R14, R11, 0x8, R12 ;  /* 0x000000080b0e7825 */ /* 0x001fcc00078e020c */
[----:B------:R-:W2:Y:S01]  /*02f0*/  LDG.E.64 R14, desc[UR10][R14.64] ;  /* 0x0000000a0e0e7981 */ /* 0x000ea2000c1e1b00 */
[----:B------:R-:W-:Y:S01]  /*0300*/  IADD3 R22, P1, PT, R11, UR6, RZ ;  /* 0x000000060b167c10 */ /* 0x000fe2000ff3e0ff */
[----:B------:R-:W-:Y:S01]  /*0310*/  VIADD R7, R7, 0x1 ;  /* 0x0000000107077836 */ /* 0x000fe20000000000 */
[----:B------:R-:W-:Y:S01]  /*0320*/  BSSY.RECONVERGENT B3, `(.L_x_472) ;  /* 0x000001b000037945 */ /* 0x000fe20003800200 */
[----:B------:R-:W-:Y:S01]  /*0330*/  IMAD.MOV.U32 R19, RZ, RZ, R8 ;  /* 0x000000ffff137224 */ /* 0x000fe200078e0008 */
[----:B------:R-:W-:Y:S01]  /*0340*/  LEA.HI.X.SX32 R21, R11, UR7, 0x1, P1 ;  /* 0x000000070b157c11 */ /* 0x000fe200088f0eff */
[----:B------:R-:W-:Y:S01]  /*0350*/  IMAD.MOV.U32 R20, RZ, RZ, R6 ;  /* 0x000000ffff147224 */ /* 0x000fe200078e0006 */
[----:B------:R-:W-:Y:S01]  /*0360*/  ISETP.NE.AND P2, PT, R7, RZ, PT ;  /* 0x000000ff0700720c */ /* 0x000fe20003f45270 */
[----:B-----5:R-:W-:Y:S02]  /*0370*/  IMAD.MOV.U32 R16, RZ, RZ, R2 ;  /* 0x000000ffff107224 */ /* 0x020fe400078e0002 */
[----:B------:R-:W-:-:S02]  /*0380*/  IMAD.MOV.U32 R17, RZ, RZ, R3 ;  /* 0x000000ffff117224 */ /* 0x000fc400078e0003 */
[----:B------:R-:W-:Y:S02]  /*0390*/  IMAD.MOV.U32 R8, RZ, RZ, R22 ;  /* 0x000000ffff087224 */ /* 0x000fe400078e0016 */
        /* <DEDUP_REMOVED lines=19> */
.L_x_473:
[----:B------:R-:W-:Y:S05]  /*04d0*/  BSYNC.RECONVERGENT B3 ;  /* 0x0000000000037941 */ /* 0x000fea0003800200 */
.L_x_472:
[----:B------:R-:W-:Y:S02]  /*04e0*/  VIADD R9, R9, 0x100 ;  /* 0x0000010009097836 */ /* 0x000fe40000000000 */
[----:B------:R-:W-:Y:S01]  /*04f0*/  VIADD R11, R11, 0x100 ;  /* 0x000001000b0b7836 */ /* 0x000fe20000000000 */
[----:B------:R-:W-:Y:S06]  /*0500*/  @P2 BRA `(.L_x_474) ;  /* 0xfffffffc00742947 */ /* 0x000fec000383ffff */
.L_x_471:
[----:B------:R-:W-:Y:S05]  /*0510*/  BSYNC.RECONVERGENT B2 ;  /* 0x0000000000027941 */ /* 0x000fea0003800200 */
.L_x_470:
[----:B------:R-:W-:-:S13]  /*0520*/  ISETP.GE.U32.AND P0, PT, R18, 0x300, PT ;  /* 0x000003001200780c */ /* 0x000fda0003f06070 */
[----:B------:R-:W-:Y:S05]  /*0530*/  @!P0 BRA `(.L_x_469) ;  /* 0x0000000400cc8947 */ /* 0x000fea0003800000 */
[----:B------:R-:W0:Y:S01]  /*0540*/  LDC.64 R12, c[0x0][0x380] ;  /* 0x0000e000ff0c7b82 */ /* 0x000e220000000a00 */
[----:B------:R-:W-:-:S04]  /*0550*/  IMAD.IADD R7, R10, 0x1, R9 ;  /* 0x000000010a077824 */ /* 0x000fc800078e0209 */
[C---:B------:R-:W-:Y:S02]  /*0560*/  VIADD R27, R7.reuse, 0x100 ;  /* 0x00000100071b7836 */ /* 0x040fe40000000000 */
[C---:B------:R-:W-:Y:S02]  /*0570*/  VIADD R26, R7.reuse, 0x200 ;  /* 0x00000200071a7836 */ /* 0x040fe40000000000 */
[----:B------:R-:W-:Y:S01]  /*0580*/  VIADD R25, R7, 0x300 ;  /* 0x0000030007197836 */ /* 0x000fe20000000000 */
[----:B0-----:R-:W-:-:S05]  /*0590*/  IADD3 R10, P0, PT, R12, 0x1000, RZ ;  /* 0x000010000c0a7810 */ /* 0x001fca0007f1e0ff */
[----:B------:R-:W-:-:S08]  /*05a0*/  IMAD.X R11, RZ, RZ, R13, P0 ;  /* 0x000000ffff0b7224 */ /* 0x000fd000000e060d */
.L_x_483:
[----:B------:R-:W-:-:S05]  /*05b0*/  IMAD.WIDE R22, R7, 0x8, R10 ;  /* 0x0000000807167825 */ /* 0x000fca00078e020a */
[----:B------:R-:W2:Y:S04]  /*05c0*/  LDG.E.64 R20, desc[UR10][R22.64+-0x1000] ;  /* 0xfff0000a16147981 */ /* 0x000ea8000c1e1b00 */
[----:B-----5:R0:W5:Y:S04]  /*05d0*/  LDG.E.64 R16, desc[UR10][R22.64+-0x800] ;  /* 0xfff8000a16107981 */ /* 0x020168000c1e1b00 */
[----:B------:R0:W5:Y:S04]  /*05e0*/  LDG.E.64 R14, desc[UR10][R22.64] ;  /* 0x0000000a160e7981 */ /* 0x000168000c1e1b00 */
[----:B------:R0:W5:Y:S01]  /*05f0*/  LDG.E.64 R12, desc[UR10][R22.64+0x800] ;  /* 0x0008000a160c7981 */ /* 0x000162000c1e1b00 */
[C---:B------:R-:W-:Y:S01]  /*0600*/  IADD3 R29, P1, PT, R7.reuse, UR8, RZ ;  /* 0x00000008071d7c10 */ /* 0x040fe2000ff3e0ff */
[----:B------:R-:W-:Y:S03]  /*0610*/  BSSY.RECONVERGENT B2, `(.L_x_475) ;  /* 0x0000016000027945 */ /* 0x000fe60003800200 */
[----:B------:R-:W-:Y:S01]  /*0620*/  LEA.HI.X.SX32 R31, R7, UR9, 0x1, P1 ;  /* 0x00000009071f7c11 */ /* 0x000fe200088f0eff */
[----:B------:R-:W-:-:S03]  /*0630*/  IMAD.MOV.U32 R24, RZ, RZ, R29 ;  /* 0x000000ffff187224 */ /* 0x000fc600078e001d */
[----:B------:R-:W-:Y:S01]  /*0640*/  MOV R28, R31 ;  /* 0x0000001f001c7202 */ /* 0x000fe20000000f00 */
        /* <DEDUP_REMOVED lines=18> */
.L_x_476:
[----:B------:R-:W-:Y:S05]  /*0770*/  BSYNC.RECONVERGENT B2 ;  /* 0x0000000000027941 */ /* 0x000fea0003800200 */
.L_x_475:
[----:B-----5:R-:W-:Y:S01]  /*0780*/  DSETP.GEU.AND P0, PT, |R18|, |R16|, PT ;  /* 0x400000101200722a */ /* 0x020fe20003f0e200 */
[C---:B------:R-:W-:Y:S01]  /*0790*/  IADD3 R21, P1, PT, R27.reuse, UR8, RZ ;  /* 0x000000081b157c10 */ /* 0x040fe2000ff3e0ff */
[----:B------:R-:W-:Y:S01]  /*07a0*/  BSSY.RECONVERGENT B2, `(.L_x_477) ;  /* 0x0000015000027945 */ /* 0x000fe20003800200 */
[----:B------:R-:W-:Y:S02]  /*07b0*/  IMAD.MOV.U32 R2, RZ, RZ, R16 ;  /* 0x000000ffff027224 */ /* 0x000fe400078e0010 */
[----:B------:R-:W-:Y:S01]  /*07c0*/  LEA.HI.X.SX32 R23, R27, UR9, 0x1, P1 ;  /* 0x000000091b177c11 */ /* 0x000fe200088f0eff */
[----:B------:R-:W-:Y:S02]  /*07d0*/  IMAD.MOV.U32 R6, RZ, RZ, R21 ;  /* 0x000000ffff067224 */ /* 0x000fe400078e0015 */
[----:B------:R-:W-:Y:S02]  /*07e0*/  IMAD.MOV.U32 R3, RZ, RZ, R17 ;  /* 0x000000ffff037224 */ /* 0x000fe400078e0011 */
[----:B------:R-:W-:-:S04]  /*07f0*/  IMAD.MOV.U32 R8, RZ, RZ, R23 ;  /* 0x000000ffff087224 */ /* 0x000fc800078e0017 */
        /* <DEDUP_REMOVED lines=15> */
.L_x_478:
[----:B------:R-:W-:Y:S05]  /*08f0*/  BSYNC.RECONVERGENT B2 ;  /* 0x0000000000027941 */ /* 0x000fea0003800200 */
.L_x_477:
[----:B------:R-:W-:Y:S01]  /*0900*/  DSETP.GEU.AND P0, PT, |R2|, |R14|, PT ;  /* 0x4000000e0200722a */ /* 0x000fe20003f0e200 */
[C---:B------:R-:W-:Y:S01]  /*0910*/  IADD3 R21, P1, PT, R26.reuse, UR8, RZ ;  /* 0x000000081a157c10 */ /* 0x040fe2000ff3e0ff */
[----:B------:R-:W-:Y:S01]  /*0920*/  BSSY.RECONVERGENT B2, `(.L_x_479) ;  /* 0x0000016000027945 */ /* 0x000fe20003800200 */
[----:B------:R-:W-:Y:S01]  /*0930*/  IADD3 R29, P2, PT, R25, UR8, RZ ;  /* 0x00000008191d7c10 */ /* 0x000fe2000ff5e0ff */
[----:B------:R-:W-:Y:S01]  /*0940*/  IMAD.MOV.U32 R16, RZ, RZ, R14 ;  /* 0x000000ffff107224 */ /* 0x000fe200078e000e */
        /* <DEDUP_REMOVED lines=19> */
.L_x_480:
[----:B------:R-:W-:Y:S05]  /*0a80*/  BSYNC.RECONVERGENT B2 ;  /* 0x0000000000027941 */ /* 0x000fea0003800200 */
.L_x_479:
[----:B------:R-:W-:Y:S01]  /*0a90*/  DSETP.GEU.AND P0, PT, |R16|, |R12|, PT ;  /* 0x4000000c1000722a */ /* 0x000fe20003f0e200 */
[----:B------:R-:W-:Y:S01]  /*0aa0*/  LEA.HI.X.SX32 R14, R25, UR9, 0x1, P2 ;  /* 0x00000009190e7c11 */ /* 0x000fe200090f0eff */
[----:B------:R-:W-:Y:S01]  /*0ab0*/  BSSY.RECONVERGENT B2, `(.L_x_481) ;  /* 0x0000014000027945 */ /* 0x000fe20003800200 */
[----:B------:R-:W-:Y:S02]  /*0ac0*/  IMAD.MOV.U32 R8, RZ, RZ, R29 ;  /* 0x000000ffff087224 */ /* 0x000fe400078e001d */
[----:B------:R-:W-:Y:S02]  /*0ad0*/  IMAD.MOV.U32 R2, RZ, RZ, R12 ;  /* 0x000000ffff027224 */ /* 0x000fe400078e000c */
[----:B------:R-:W-:Y:S02]  /*0ae0*/  IMAD.MOV.U32 R6, RZ, RZ, R14 ;  /* 0x000000ffff067224 */ /* 0x000fe400078e000e */
[----:B------:R-:W-:-:S05]  /*0af0*/  IMAD.MOV.U32 R3, RZ, RZ, R13 ;  /* 0x000000ffff037224 */ /* 0x000fca00078e000d */
        /* <DEDUP_REMOVED lines=15> */
.L_x_482:
[----:B------:R-:W-:Y:S05]  /*0bf0*/  BSYNC.RECONVERGENT B2 ;  /* 0x0000000000027941 */ /* 0x000fea0003800200 */
.L_x_481:
[----:B------:R-:W-:Y:S02]  /*0c00*/  VIADD R9, R9, 0x400 ;  /* 0x0000040009097836 */ /* 0x000fe40000000000 */
[----:B------:R-:W-:Y:S02]  /*0c10*/  VIADD R27, R27, 0x400 ;  /* 0x000004001b1b7836 */ /* 0x000fe40000000000 */
[----:B------:R-:W-:Y:S01]  /*0c20*/  VIADD R26, R26, 0x400 ;  /* 0x000004001a1a7836 */ /* 0x000fe20000000000 */
[----:B------:R-:W-:Y:S01]  /*0c30*/  ISETP.GE.AND P0, PT, R9, R4, PT ;  /* 0x000000040900720c */ /* 0x000fe20003f06270 */
[----:B------:R-:W-:Y:S02]  /*0c40*/  VIADD R25, R25, 0x400 ;  /* 0x0000040019197836 */ /* 0x000fe40000000000 */
[----:B------:R-:W-:-:S10]  /*0c50*/  VIADD R7, R7, 0x400 ;  /* 0x0000040007077836 */ /* 0x000fd40000000000 */
[----:B------:R-:W-:Y:S05]  /*0c60*/  @!P0 BRA `(.L_x_483) ;  /* 0xfffffff800508947 */ /* 0x000fea000383ffff */
.L_x_469:
[----:B------:R-:W-:Y:S05]  /*0c70*/  BSYNC.RECONVERGENT B1 ;  /* 0x0000000000017941 */ /* 0x000fea0003800200 */
.L_x_468:
        /* <DEDUP_REMOVED lines=34> */
.L_x_486:
[----:B------:R-:W-:Y:S05]  /*0ea0*/  BSYNC.RECONVERGENT B1 ;  /* 0x0000000000017941 */ /* 0x000fea0003800200 */
.L_x_485:
        /* <DEDUP_REMOVED lines=31> */
.L_x_488:
[----:B------:R-:W-:Y:S05]  /*10a0*/  BSYNC.RECONVERGENT B1 ;  /* 0x0000000000017941 */ /* 0x000fea0003800200 */
.L_x_487:
[----:B------:R-:W-:Y:S01]  /*10b0*/  ISETP.GT.AND P0, PT, R15, 0x1b, PT ;  /* 0x0000001b0f00780c */ /* 0x000fe20003f04270 */
[----:B---3--:R3:W3:Y:S01]  /*10c0*/  SHFL.DOWN PT, R8, R2, 0x4, 0x1f ;  /* 0x08801f0002087f89 */ /* 0x0086e200000e0000 */
[----:B------:R-:W-:Y:S01]  /*10d0*/  BSSY.RECONVERGENT B1, `(.L_x_489) ;  /* 0x000001d000017945 */ /* 0x000fe20003800200 */
[----:B0-----:R-:W-:Y:S01]  /*10e0*/  MOV R11, R4 ;  /* 0x00000004000b7202 */ /* 0x001fe20000000f00 */
[----:B------:R-:W-:Y:S01]  /*10f0*/  IMAD.MOV.U32 R12, RZ, RZ, R13 ;  /* 0x000000ffff0c7224 */ /* 0x000fe200078e000d */
[----:B------:R0:W0:Y:S01]  /*1100*/  SHFL.DOWN PT, R9, R3, 0x4, 0x1f ;  /* 0x08801f0003097f89 */ /* 0x00002200000e0000 */
[----:B-1----:R-:W-:Y:S02]  /*1110*/  IMAD.MOV.U32 R6, RZ, RZ, R2 ;  /* 0x000000ffff067224 */ /* 0x002fe400078e0002 */
[----:B--2---:R-:W-:Y:S01]  /*1120*/  IMAD.MOV.U32 R7, RZ, RZ, R3 ;  /* 0x000000ffff077224 */ /* 0x004fe200078e0003 */
[----:B----4-:R1:W2:Y:S04]  /*1130*/  SHFL.DOWN PT, R17, R4, 0x4, 0x1f ;  /* 0x08801f0004117f89 */ /* 0x0102a800000e0000 */
[----:B------:R1:W4:Y:S01]  /*1140*/  SHFL.DOWN PT, R10, R13, 0x4, 0x1f ;  /* 0x08801f000d0a7f89 */ /* 0x00032200000e0000 */
        /* <DEDUP_REMOVED lines=21> */
.L_x_490:
[----:B------:R-:W-:Y:S05]  /*12a0*/  BSYNC.RECONVERGENT B1 ;  /* 0x0000000000017941 */ /* 0x000fea0003800200 */
.L_x_489:
[----:B------:R-:W-:Y:S01]  /*12b0*/  ISETP.GT.AND P0, PT, R15, 0x17, PT ;  /* 0x000000170f00780c */ /* 0x000fe20003f04270 */
[----:B---3--:R3:W2:Y:S01]  /*12c0*/  SHFL.DOWN PT, R8, R6, 0x8, 0x1f ;  /* 0x09001f0006087f89 */ /* 0x0086a200000e0000 */
[----:B------:R-:W-:Y:S01]  /*12d0*/  BSSY.RECONVERGENT B1, `(.L_x_491) ;  /* 0x000001d000017945 */ /* 0x000fe20003800200 */
[----:B-1----:R-:W-:Y:S02]  /*12e0*/  IMAD.MOV.U32 R4, RZ, RZ, R11 ;  /* 0x000000ffff047224 */ /* 0x002fe400078e000b */
[----:B0-----:R3:W0:Y:S01]  /*12f0*/  SHFL.DOWN PT, R9, R7, 0x8, 0x1f ;  /* 0x09001f0007097f89 */ /* 0x00162200000e0000 */
[----:B----4-:R-:W-:Y:S02]  /*1300*/  IMAD.MOV.U32 R10, RZ, RZ, R12 ;  /* 0x000000ffff0a7224 */ /* 0x010fe400078e000c */
[----:B------:R-:W-:Y:S01]  /*1310*/  IMAD.MOV.U32 R2, RZ, RZ, R6 ;  /* 0x000000ffff027224 */ /* 0x000fe200078e0006 */
[----:B------:R3:W1:Y:S01]  /*1320*/  SHFL.DOWN PT, R14, R11, 0x8, 0x1f ;  /* 0x09001f000b0e7f89 */ /* 0x00066200000e0000 */
[----:B------:R-:W-:-:S03]  /*1330*/  IMAD.MOV.U32 R3, RZ, RZ, R7 ;  /* 0x000000ffff037224 */ /* 0x000fc600078e0007 */
[----:B------:R3:W4:Y:S01]  /*1340*/  SHFL.DOWN PT, R13, R12, 0x8, 0x1f ;  /* 0x09001f000c0d7f89 */ /* 0x00072200000e0000 */
[----:B------:R-:W-:Y:S05]  /*1350*/  @P0 BRA `(.L_x_492) ;  /* 0x0000000000500947 */ /* 0x000fea0003800000 */
[----:B0-2---:R-:W-:Y:S01]  /*1360*/  DSETP.GEU.AND P0, PT, |R6|, |R8|, PT ;  /* 0x400000080600722a */ /* 0x005fe20003f0e200 */
[----:B-1----:R-:W-:Y:S02]  /*1370*/  IMAD.MOV.U32 R4, RZ, RZ, R14 ;  /* 0x000000ffff047224 */ /* 0x002fe400078e000e */
        /* <DEDUP_REMOVED lines=18> */
.L_x_492:
[----:B------:R-:W-:Y:S05]  /*14a0*/  BSYNC.RECONVERGENT B1 ;  /* 0x0000000000017941 */ /* 0x000fea0003800200 */
.L_x_491:
[----:B------:R-:W-:Y:S01]  /*14b0*/  ISETP.GT.AND P0, PT, R15, 0xf, PT ;  /* 0x0000000f0f00780c */ /* 0x000fe20003f04270 */
[----:B---3--:R3:W1:Y:S01]  /*14c0*/  SHFL.DOWN PT, R6, R2, 0x10, 0x1f ;  /* 0x0a001f0002067f89 */ /* 0x00866200000e0000 */
[----:B------:R-:W-:Y:S01]  /*14d0*/  BSSY.RECONVERGENT B1, `(.L_x_493) ;  /* 0x000001d000017945 */ /* 0x000fe20003800200 */
[----:B--2---:R-:W-:Y:S02]  /*14e0*/  IMAD.MOV.U32 R17, RZ, RZ, R4 ;  /* 0x000000ffff117224 */ /* 0x004fe400078e0004 */
[----:B------:R3:W2:Y:S01]  /*14f0*/  SHFL.DOWN PT, R7, R3, 0x10, 0x1f ;  /* 0x0a001f0003077f89 */ /* 0x0006a200000e0000 */
[----:B------:R-:W-:Y:S02]  /*1500*/  IMAD.MOV.U32 R19, RZ, RZ, R10 ;  /* 0x000000ffff137224 */ /* 0x000fe400078e000a */
[----:B------:R-:W-:Y:S01]  /*1510*/  IMAD.MOV.U32 R12, RZ, RZ, R2 ;  /* 0x000000ffff0c7224 */ /* 0x000fe200078e0002 */
[----:B0-----:R3:W0:Y:S01]  /*1520*/  SHFL.DOWN PT, R9, R4, 0x10, 0x1f ;  /* 0x0a001f0004097f89 */ /* 0x00162200000e0000 */
[----:B----4-:R-:W-:-:S03]  /*1530*/  IMAD.MOV.U32 R13, RZ, RZ, R3 ;  /* 0x000000ffff0d7224 */ /* 0x010fc600078e0003 */
[----:B------:R3:W4:Y:S01]  /*1540*/  SHFL.DOWN PT, R11, R10, 0x10, 0x1f ;  /* 0x0a001f000a0b7f89 */ /* 0x00072200000e0000 */
[----:B------:R-:W-:Y:S05]  /*1550*/  @P0 BRA `(.L_x_494) ;  /* 0x0000000000500947 */ /* 0x000fea0003800000 */
[----:B-12---:R-:W-:Y:S01]  /*1560*/  DSETP.GEU.AND P0, PT, |R2|, |R6|, PT ;  /* 0x400000060200722a */ /* 0x006fe20003f0e200 */
[----:B0-----:R-:W-:Y:S01]  /*1570*/  IMAD.MOV.U32 R17, RZ, RZ, R9 ;  /* 0x000000ffff117224 */ /* 0x001fe200078e0009 */
        /* <DEDUP_REMOVED lines=18> */
.L_x_494:
[----:B------:R-:W-:Y:S05]  /*16a0*/  BSYNC.RECONVERGENT B1 ;  /* 0x0000000000017941 */ /* 0x000fea0003800200 */
.L_x_493:
[----:B------:R-:W-:Y:S01]  /*16b0*/  ISETP.NE.AND P0, PT, R15, RZ, PT ;  /* 0x000000ff0f00720c */ /* 0x000fe20003f05270 */
[----:B------:R-:W-:-:S12]  /*16c0*/  BSSY.RECONVERGENT B1, `(.L_x_495) ;  /* 0x000000b000017945 */ /* 0x000fd80003800200 */
[----:B------:R-:W-:Y:S05]  /*16d0*/  @P0 BRA `(.L_x_496) ;  /* 0x0000000000240947 */ /* 0x000fea0003800000 */
[----:B---3--:R-:W3:Y:S01]  /*16e0*/  S2R R4, SR_CgaCtaId ;  /* 0x0000000000047919 */ /* 0x008ee20000008800 */
[----:B------:R-:W-:Y:S01]  /*16f0*/  MOV R3, 0x400 ;  /* 0x0000040000037802 */ /* 0x000fe20000000f00 */
[----:B------:R-:W-:Y:S01]  /*1700*/  IMAD.MOV.U32 R18, RZ, RZ, R17 ;  /* 0x000000ffff127224 */ /* 0x000fe200078e0011 */
[----:B------:R-:W-:-:S04]  /*1710*/  SHF.R.U32.HI R2, RZ, 0x1, R5 ;  /* 0x00000001ff027819 */ /* 0x000fc80000011605 */
[----:B------:R-:W-:Y:S02]  /*1720*/  LOP3.LUT R2, R2, 0x1f0, RZ, 0xc0, !PT ;  /* 0x000001f002027812 */ /* 0x000fe400078ec0ff */
[----:B---3--:R-:W-:-:S05]  /*1730*/  LEA R3, R4, R3, 0x18 ;  /* 0x0000000304037211 */ /* 0x008fca00078ec0ff */
[----:B------:R-:W-:-:S05]  /*1740*/  IMAD.IADD R3, R2, 0x1, R3 ;  /* 0x0000000102037824 */ /* 0x000fca00078e0203 */
[----:B------:R3:W-:Y:S04]  /*1750*/  STS.64 [R3+0x10], R18 ;  /* 0x0000101203007388 */ /* 0x0007e80000000a00 */
[----:B------:R3:W-:Y:S02]  /*1760*/  STS.64 [R3+0x8], R12 ;  /* 0x0000080c03007388 */ /* 0x0007e40000000a00 */
.L_x_496:
[----:B------:R-:W-:Y:S05]  /*1770*/  BSYNC.RECONVERGENT B1 ;  /* 0x0000000000017941 */ /* 0x000fea0003800200 */
.L_x_495:
[----:B------:R-:W-:Y:S01]  /*1780*/  BAR.SYNC.DEFER_BLOCKING 0x0 ;  /* 0x0000000000007b1d */ /* 0x000fe20000010000 */
[----:B------:R-:W-:-:S13]  /*1790*/  ISETP.NE.AND P1, PT, R5, RZ, PT ;  /* 0x000000ff0500720c */ /* 0x000fda0003f25270 */
[----:B------:R-:W-:Y:S05]  /*17a0*/  @P1 BRA `(.L_x_497) ;  /* 0x0000004c00d41947 */ /* 0x000fea0003800000 */
[----:B---3--:R-:W3:Y:S01]  /*17b0*/  S2R R3, SR_CgaCtaId ;  /* 0x0000000000037919 */ /* 0x008ee20000008800 */
[----:B------:R-:W-:Y:S01]  /*17c0*/  MOV R2, 0x400 ;  /* 0x0000040000027802 */ /* 0x000fe20000000f00 */
[----:B------:R-:W-:Y:S03]  /*17d0*/  BSSY.RECONVERGENT B1, `(.L_x_498) ;  /* 0x000001a000017945 */ /* 0x000fe60003800200 */
[----:B---3--:R-:W-:-:S05]  /*17e0*/  LEA R32, R3, R2, 0x18 ;  /* 0x0000000203207211 */ /* 0x008fca00078ec0ff */
[----:B-1----:R-:W1:Y:S04]  /*17f0*/  LDS.64 R14, [R32+0x18] ;  /* 0x00001800200e7984 */ /* 0x002e680000000a00 */
[----:B0---4-:R-:W0:Y:S04]  /*1800*/  LDS.128 R8, [R32+0x20] ;  /* 0x0000200020087984 */ /* 0x011e280000000c00 */
[----:B------:R3:W4:Y:S04]  /*1810*/  LDS.64 R2, [R32+0x80] ;  /* 0x0000800020027984 */ /* 0x0007280000000a00 */
[----:B--2---:R3:W2:Y:S01]  /*1820*/  LDS.128 R4, [R32+0x30] ;  /* 0x0000300020047984 */ /* 0x0046a20000000c00 */
        /* <DEDUP_REMOVED lines=20> */
.L_x_499:
[----:B------:R-:W-:Y:S05]  /*1970*/  BSYNC.RECONVERGENT B1 ;  /* 0x0000000000017941 */ /* 0x000fea0003800200 */
.L_x_498:
[----:B------:R0:W1:Y:S01]  /*1980*/  LDS.128 R12, [R32+0x40] ;  /* 0x00004000200c7984 */ /* 0x0000620000000c00 */
[----:B------:R-:W-:Y:S01]  /*1990*/  DSETP.GEU.AND P0, PT, |R28|, |R10|, PT ;  /* 0x4000000a1c00722a */ /* 0x000fe20003f0e200 */
[----:B------:R-:W-:Y:S01]  /*19a0*/  BSSY.RECONVERGENT B1, `(.L_x_500) ;  /* 0x0000017000017945 */ /* 0x000fe20003800200 */
[----:B------:R-:W-:Y:S01]  /*19b0*/  IMAD.MOV.U32 R33, RZ, RZ, R4 ;  /* 0x000000ffff217224 */ /* 0x000fe200078e0004 */
[----:B------:R0:W2:Y:S01]  /*19c0*/  LDS.128 R16, [R32+0x50] ;  /* 0x0000500020107984 */ /* 0x0000a20000000c00 */
[----:B------:R-:W-:Y:S02]  /*19d0*/  IMAD.MOV.U32 R35, RZ, RZ, R5 ;  /* 0x000000ffff237224 */ /* 0x000fe400078e0005 */
[----:B------:R-:W-:Y:S01]  /*19e0*/  IMAD.MOV.U32 R8, RZ, RZ, R10 ;  /* 0x000000ffff087224 */ /* 0x000fe200078e000a */
[----:B------:R0:W3:Y:S01]  /*19f0*/  LDS.128 R20, [R32+0x60] ;  /* 0x0000600020147984 */ /* 0x0000e20000000c00 */
[----:B------:R-:W-:-:S03]  /*1a00*/  IMAD.MOV.U32 R9, RZ, RZ, R11 ;  /* 0x000000ffff097224 */ /* 0x000fc600078e000b */
[----:B------:R0:W4:Y:S03]  /*1a10*/  LDS.128 R24, [R32+0x70] ;  /* 0x0000700020187984 */ /* 0x0001260000000c00 */
        /* <DEDUP_REMOVED lines=15> */
.L_x_501:
[----:B------:R-:W-:Y:S05]  /*1b10*/  BSYNC.RECONVERGENT B1 ;  /* 0x0000000000017941 */ /* 0x000fea0003800200 */
.L_x_500:
        /* <DEDUP_REMOVED lines=21> */
.L_x_503:
[----:B------:R-:W-:Y:S05]  /*1c70*/  BSYNC.RECONVERGENT B1 ;  /* 0x0000000000017941 */ /* 0x000fea0003800200 */
.L_x_502:
[----:B------:R-:W-:Y:S01]  /*1c80*/  DSETP.GEU.AND P0, PT, |R4|, |R14|, PT ;  /* 0x4000000e0400722a */ /* 0x000fe20003f0e200 */
[----:B------:R-:W-:Y:S01]  /*1c90*/  BSSY.RECONVERGENT B1, `(.L_x_504) ;  /* 0x0000014000017945 */ /* 0x000fe20003800200 */
[----:B------:R-:W-:Y:S02]  /*1ca0*/  IMAD.MOV.U32 R6, RZ, RZ, R14 ;  /* 0x000000ffff067224 */ /* 0x000fe400078e000e */
[----:B------:R-:W-:Y:S02]  /*1cb0*/  IMAD.MOV.U32 R7, RZ, RZ, R15 ;  /* 0x000000ffff077224 */ /* 0x000fe400078e000f */
[----:B--2---:R-:W-:Y:S02]  /*1cc0*/  IMAD.MOV.U32 R9, RZ, RZ, R16 ;  /* 0x000000ffff097224 */ /* 0x004fe400078e0010 */
        /* <DEDUP_REMOVED lines=16> */
.L_x_505:
[----:B------:R-:W-:Y:S05]  /*1dd0*/  BSYNC.RECONVERGENT B1 ;  /* 0x0000000000017941 */ /* 0x000fea0003800200 */
.L_x_504:
        /* <DEDUP_REMOVED lines=21> */
.L_x_507:
[----:B------:R-:W-:Y:S05]  /*1f30*/  BSYNC.RECONVERGENT B1 ;  /* 0x0000000000017941 */ /* 0x000fea0003800200 */
.L_x_506:
[----:B------:R-:W-:Y:S01]  /*1f40*/  DSETP.GEU.AND P0, PT, |R4|, |R22|, PT ;  /* 0x400000160400722a */ /* 0x000fe20003f0e200 */
[----:B------:R-:W-:Y:S01]  /*1f50*/  BSSY.RECONVERGENT B1, `(.L_x_508) ;  /* 0x0000014000017945 */ /* 0x000fe20003800200 */
[----:B------:R-:W-:Y:S02]  /*1f60*/  IMAD.MOV.U32 R6, RZ, RZ, R22 ;  /* 0x000000ffff067224 */ /* 0x000fe400078e0016 */
[----:B------:R-:W-:Y:S02]  /*1f70*/  IMAD.MOV.U32 R7, RZ, RZ, R23 ;  /* 0x000000ffff077224 */ /* 0x000fe400078e0017 */
[----:B----4-:R-:W-:Y:S02]  /*1f80*/  IMAD.MOV.U32 R9, RZ, RZ, R24 ;  /* 0x000000ffff097224 */ /* 0x010fe400078e0018 */
        /* <DEDUP_REMOVED lines=16> */
.L_x_509:
[----:B------:R-:W-:Y:S05]  /*2090*/  BSYNC.RECONVERGENT B1 ;  /* 0x0000000000017941 */ /* 0x000fea0003800200 */
.L_x_508:
[----:B------:R-:W-:Y:S01]  /*20a0*/  DSETP.GEU.AND P0, PT, |R6|, |R26|, PT ;  /* 0x4000001a0600722a */ /* 0x000fe20003f0e200 */
[----:B------:R-:W-:Y:S02]  /*20b0*/  IMAD.MOV.U32 R12, RZ, RZ, R26 ;  /* 0x000000ffff0c7224 */ /* 0x000fe400078e001a */
[----:B------:R-:W-:Y:S02]  /*20c0*/  IMAD.MOV.U32 R13, RZ, RZ, R27 ;  /* 0x000000ffff0d7224 */ /* 0x000fe400078e001b */
        /* <DEDUP_REMOVED lines=18> */
.L_x_484:
        /* <DEDUP_REMOVED lines=8> */
[----:B------:R-:W-:Y:S01]  /*2270*/  ISETP.GT.AND P0, PT, R11, R4, PT ;  /* 0x000000040b00720c */ /* 0x000fe20003f04270 */
[----:B------:R-:W-:Y:S02]  /*2280*/  IMAD.IADD R9, R4, 0x1, R9 ;  /* 0x0000000104097824 */ /* 0x000fe400078e0209 */
[----:B------:R-:W-:-:S03]  /*2290*/  IMAD.MOV.U32 R11, RZ, RZ, R3 ;  /* 0x000000ffff0b7224 */ /* 0x000fc600078e0003 */
        /* <DEDUP_REMOVED lines=27> */
.L_x_511:
[----:B------:R-:W-:Y:S05]  /*2450*/  BSYNC.RECONVERGENT B1 ;  /* 0x0000000000017941 */ /* 0x000fea0003800200 */
.L_x_510:
[----:B------:R-:W-:Y:S01]  /*2460*/  VIADD R2, R7, 0x2 ;  /* 0x0000000207027836 */ /* 0x000fe20000000000 */
[----:B--2---:R1:W2:Y:S01]  /*2470*/  SHFL.DOWN PT, R12, R10, 0x2, R9 ;  /* 0x084000000a0c7989 */ /* 0x0042a200000e0009 */
[----:B------:R-:W-:Y:S01]  /*2480*/  BSSY.RECONVERGENT B1, `(.L_x_512) ;  /* 0x000001e000017945 */ /* 0x000fe20003800200 */
[----:B------:R-:W-:Y:S02]  /*2490*/  IMAD.MOV.U32 R8, RZ, RZ, R16 ;  /* 0x000000ffff087224 */ /* 0x000fe400078e0010 */
[----:B------:R-:W-:Y:S01]  /*24a0*/  ISETP.GT.AND P0, PT, R2, R9, PT ;  /* 0x000000090200720c */ /* 0x000fe20003f04270 */
[----:B---3--:R1:W3:Y:S01]  /*24b0*/  SHFL.DOWN PT, R13, R11, 0x2, R9 ;  /* 0x084000000b0d7989 */ /* 0x0082e200000e0009 */
[----:B------:R-:W-:Y:S02]  /*24c0*/  IMAD.MOV.U32 R14, RZ, RZ, R18 ;  /* 0x000000ffff0e7224 */ /* 0x000fe400078e0012 */
[----:B------:R-:W-:Y:S01]  /*24d0*/  IMAD.MOV.U32 R2, RZ, RZ, R10 ;  /* 0x000000ffff027224 */ /* 0x000fe200078e000a */
[----:B----4-:R1:W4:Y:S01]  /*24e0*/  SHFL.DOWN PT, R15, R16, 0x2, R9 ;  /* 0x08400000100f7989 */ /* 0x01032200000e0009 */
[----:B------:R-:W-:-:S03]  /*24f0*/  IMAD.MOV.U32 R3, RZ, RZ, R11 ;  /* 0x000000ffff037224 */ /* 0x000fc600078e000b */
[----:B0-----:R1:W0:Y:S04]  /*2500*/  SHFL.DOWN PT, R17, R18, 0x2, R9 ;  /* 0x0840000012117989 */ /* 0x00122800000e0009 */
[----:B------:R-:W-:Y:S05]  /*2510*/  @P0 BRA `(.L_x_513) ;  /* 0x0000000000500947 */ /* 0x000fea0003800000 */
[----:B--23--:R-:W-:Y:S01]  /*2520*/  DSETP.GEU.AND P0, PT, |R10|, |R12|, PT ;  /* 0x4000000c0a00722a */ /* 0x00cfe20003f0e200 */
[----:B----4-:R-:W-:Y:S02]  /*2530*/  IMAD.MOV.U32 R8, RZ, RZ, R15 ;  /* 0x000000ffff087224 */ /* 0x010fe400078e000f */
[----:B0-----:R-:W-:Y:S02]  /*2540*/  IMAD.MOV.U32 R14, RZ, RZ, R17 ;  /* 0x000000ffff0e7224 */ /* 0x001fe400078e0011 */
        /* <DEDUP_REMOVED lines=17> */
.L_x_513:
[----:B------:R-:W-:Y:S05]  /*2660*/  BSYNC.RECONVERGENT B1 ;  /* 0x0000000000017941 */ /* 0x000fea0003800200 */
.L_x_512:
[----:B------:R-:W-:Y:S01]  /*2670*/  VIADD R6, R7, 0x4 ;  /* 0x0000000407067836 */ /* 0x000fe20000000000 */
[----:B--2---:R2:W2:Y:S01]  /*2680*/  SHFL.DOWN PT, R12, R2, 0x4, R9 ;  /* 0x08800000020c7989 */ /* 0x0044a200000e0009 */
[----:B------:R-:W-:Y:S01]  /*2690*/  BSSY.RECONVERGENT B1, `(.L_x_514) ;  /* 0x000001e000017945 */ /* 0x000fe20003800200 */
[----:B-1----:R-:W-:Y:S02]  /*26a0*/  IMAD.MOV.U32 R16, RZ, RZ, R14 ;  /* 0x000000ffff107224 */ /* 0x002fe400078e000e */
        /* <DEDUP_REMOVED lines=28> */
.L_x_515:
[----:B------:R-:W-:Y:S05]  /*2870*/  BSYNC.RECONVERGENT B1 ;  /* 0x0000000000017941 */ /* 0x000fea0003800200 */
.L_x_514:
[----:B--2---:R-:W-:Y:S01]  /*2880*/  VIADD R2, R7, 0x8 ;  /* 0x0000000807027836 */ /* 0x004fe20000000000 */
[----:B------:R2:W2:Y:S01]  /*2890*/  SHFL.DOWN PT, R12, R10, 0x8, R9 ;  /* 0x090000000a0c7989 */ /* 0x0004a200000e0009 */
        /* <DEDUP_REMOVED lines=30> */
.L_x_517:
[----:B------:R-:W-:Y:S05]  /*2a80*/  BSYNC.RECONVERGENT B1 ;  /* 0x0000000000017941 */ /* 0x000fea0003800200 */
.L_x_516:
[----:B-1----:R-:W-:Y:S01]  /*2a90*/  VIADD R6, R7, 0x10 ;  /* 0x0000001007067836 */ /* 0x002fe20000000000 */
[----:B--2---:R1:W2:Y:S01]  /*2aa0*/  SHFL.DOWN PT, R10, R2, 0x10, R9 ;  /* 0x0a000000020a7989 */ /* 0x0042a200000e0009 */
[----:B------:R-:W-:Y:S01]  /*2ab0*/  BSSY.RECONVERGENT B1, `(.L_x_518) ;  /* 0x000001e000017945 */ /* 0x000fe20003800200 */
[----:B0-----:R-:W-:Y:S01]  /*2ac0*/  IMAD.MOV.U32 R17, RZ, RZ, R8 ;  /* 0x000000ffff117224 */ /* 0x001fe200078e0008 */
[----:B------:R-:W-:Y:S01]  /*2ad0*/  MOV R19, R14 ;  /* 0x0000000e00137202 */ /* 0x000fe20000000f00 */
[----:B------:R1:W0:Y:S01]  /*2ae0*/  SHFL.DOWN PT, R11, R3, 0x10, R9 ;  /* 0x0a000000030b7989 */ /* 0x00022200000e0009 */
[----:B------:R-:W-:Y:S01]  /*2af0*/  ISETP.GT.AND P0, PT, R6, R9, PT ;  /* 0x000000090600720c */ /* 0x000fe20003f04270 */
[----:B------:R-:W-:Y:S02]  /*2b00*/  IMAD.MOV.U32 R12, RZ, RZ, R2 ;  /* 0x000000ffff0c7224 */ /* 0x000fe400078e0002 */
[----:B----4-:R1:W4:Y:S01]  /*2b10*/  SHFL.DOWN PT, R15, R8, 0x10, R9 ;  /* 0x0a000000080f7989 */ /* 0x01032200000e0009 */
[----:B---3--:R-:W-:-:S03]  /*2b20*/  IMAD.MOV.U32 R13, RZ, RZ, R3 ;  /* 0x000000ffff0d7224 */ /* 0x008fc600078e0003 */
[----:B------:R1:W3:Y:S06]  /*2b30*/  SHFL.DOWN PT, R21, R14, 0x10, R9 ;  /* 0x0a0000000e157989 */ /* 0x0002ec00000e0009 */
[----:B------:R-:W-:Y:S05]  /*2b40*/  @P0 BRA `(.L_x_519) ;  /* 0x0000000000500947 */ /* 0x000fea0003800000 */
[----:B0-2---:R-:W-:Y:S01]  /*2b50*/  DSETP.GEU.AND P0, PT, |R2|, |R10|, PT ;  /* 0x4000000a0200722a */ /* 0x005fe20003f0e200 */
        /* <DEDUP_REMOVED lines=19> */
.L_x_519:
[----:B------:R-:W-:Y:S05]  /*2c90*/  BSYNC.RECONVERGENT B1 ;  /* 0x0000000000017941 */ /* 0x000fea0003800200 */
.L_x_518:
[----:B------:R-:W-:Y:S01]  /*2ca0*/  ISETP.NE.AND P0, PT, R7, RZ, PT ;  /* 0x000000ff0700720c */ /* 0x000fe20003f05270 */
[----:B------:R-:W-:-:S12]  /*2cb0*/  BSSY.RECONVERGENT B1, `(.L_x_520) ;  /* 0x000000b000017945 */ /* 0x000fd80003800200 */
[----:B------:R-:W-:Y:S05]  /*2cc0*/  @P0 BRA `(.L_x_521) ;  /* 0x0000000000240947 */ /* 0x000fea0003800000 */
[----:B------:R-:W5:Y:S01]  /*2cd0*/  S2R R6, SR_CgaCtaId ;  /* 0x0000000000067919 */ /* 0x000f620000008800 */
[----:B-1----:R-:W-:Y:S01]  /*2ce0*/  MOV R3, 0x400 ;  /* 0x0000040000037802 */ /* 0x002fe20000000f00 */
[----:B------:R-:W-:Y:S01]  /*2cf0*/  IMAD.MOV.U32 R18, RZ, RZ, R17 ;  /* 0x000000ffff127224 */ /* 0x000fe200078e0011 */
[----:B------:R-:W-:-:S04]  /*2d00*/  SHF.R.U32.HI R2, RZ, 0x1, R5 ;  /* 0x00000001ff027819 */ /* 0x000fc80000011605 */
[----:B------:R-:W-:Y:S02]  /*2d10*/  LOP3.LUT R2, R2, 0x1f0, RZ, 0xc0, !PT ;  /* 0x000001f002027812 */ /* 0x000fe400078ec0ff */
[----:B-----5:R-:W-:-:S05]  /*2d20*/  LEA R3, R6, R3, 0x18 ;  /* 0x0000000306037211 */ /* 0x020fca00078ec0ff */
[----:B------:R-:W-:-:S05]  /*2d30*/  IMAD.IADD R3, R2, 0x1, R3 ;  /* 0x0000000102037824 */ /* 0x000fca00078e0203 */
[----:B------:R1:W-:Y:S04]  /*2d40*/  STS.64 [R3+0x10], R18 ;  /* 0x0000101203007388 */ /* 0x0003e80000000a00 */
[----:B------:R1:W-:Y:S02]  /*2d50*/  STS.64 [R3+0x8], R12 ;  /* 0x0000080c03007388 */ /* 0x0003e40000000a00 */
.L_x_521:
[----:B------:R-:W-:Y:S05]  /*2d60*/  BSYNC.RECONVERGENT B1 ;  /* 0x0000000000017941 */ /* 0x000fea0003800200 */
.L_x_520:
[----:B------:R-:W-:Y:S01]  /*2d70*/  BAR.SYNC.DEFER_BLOCKING 0x0 ;  /* 0x0000000000007b1d */ /* 0x000fe20000010000 */
[----:B------:R-:W-:-:S13]  /*2d80*/  ISETP.NE.AND P1, PT, R5, RZ, PT ;  /* 0x000000ff0500720c */ /* 0x000fda0003f25270 */
[----:B------:R-:W-:Y:S05]  /*2d90*/  @P1 BRA `(.L_x_497) ;  /* 0x0000003800581947 */ /* 0x000fea0003800000 */
[----:B------:R-:W-:Y:S01]  /*2da0*/  ISETP.GE.AND P0, PT, R4, 0x21, PT ;  /* 0x000000210400780c */ /* 0x000fe20003f06270 */
[----:B0-----:R-:W-:Y:S02]  /*2db0*/  IMAD.MOV.U32 R11, RZ, RZ, R17 ;  /* 0x000000ffff0b7224 */ /* 0x001fe400078e0011 */
[----:B-1----:R-:W-:Y:S02]  /*2dc0*/  IMAD.MOV.U32 R14, RZ, RZ, R19 ;  /* 0x000000ffff0e7224 */ /* 0x002fe400078e0013 */
        /* <DEDUP_REMOVED lines=29> */
.L_x_523:
[----:B------:R-:W-:Y:S05]  /*2fa0*/  BSYNC.RECONVERGENT B1 ;  /* 0x0000000000017941 */ /* 0x000fea0003800200 */
.L_x_522:
[----:B------:R-:W-:Y:S01]  /*2fb0*/  ISETP.GE.AND P0, PT, R4, 0x41, PT ;  /* 0x000000410400780c */ /* 0x000fe20003f06270 */
[----:B------:R-:W-:Y:S02]  /*2fc0*/  IMAD.MOV.U32 R5, RZ, RZ, R11 ;  /* 0x000000ffff057224 */ /* 0x000fe400078e000b */
[----:B--2---:R-:W-:Y:S02]  /*2fd0*/  IMAD.MOV.U32 R10, RZ, RZ, R14 ;  /* 0x000000ffff0a7224 */ /* 0x004fe400078e000e */
        /* <DEDUP_REMOVED lines=29> */
.L_x_525:
[----:B------:R-:W-:Y:S05]  /*31b0*/  BSYNC.RECONVERGENT B1 ;  /* 0x0000000000017941 */ /* 0x000fea0003800200 */
.L_x_524:
        /* <DEDUP_REMOVED lines=32> */
.L_x_527:
[----:B------:R-:W-:Y:S05]  /*33c0*/  BSYNC.RECONVERGENT B1 ;  /* 0x0000000000017941 */ /* 0x000fea0003800200 */
.L_x_526:
        /* <DEDUP_REMOVED lines=32> */
.L_x_529:
[----:B------:R-:W-:Y:S05]  /*35d0*/  BSYNC.RECONVERGENT B1 ;  /* 0x0000000000017941 */ /* 0x000fea0003800200 */
.L_x_528:
        /* <DEDUP_REMOVED lines=32> */
.L_x_531:
[----:B------:R-:W-:Y:S05]  /*37e0*/  BSYNC.RECONVERGENT B1 ;  /* 0x0000000000017941 */ /* 0x000fea0003800200 */
.L_x_530:
        /* <DEDUP_REMOVED lines=32> */
.L_x_533:
[----:B------:R-:W-:Y:S05]  /*39f0*/  BSYNC.RECONVERGENT B1 ;  /* 0x0000000000017941 */ /* 0x000fea0003800200 */
.L_x_532:
        /* <DEDUP_REMOVED lines=32> */
.L_x_465:
[----:B------:R-:W0:Y:S01]  /*3c00*/  S2R R4, SR_TID.X ;  /* 0x0000000000047919 */ /* 0x000e220000002100 */
[----:B------:R-:W1:Y:S01]  /*3c10*/  LDCU.128 UR12, c[0x0][0x380] ;  /* 0x00007000ff0c77ac */ /* 0x000e620008000c00 */
[----:B------:R-:W-:Y:S02]  /*3c20*/  SHF.R.S32.HI R5, RZ, 0x1f, R10 ;  /* 0x0000001fff057819 */ /* 0x000fe4000001140a */
[----:B0-----:R-:W-:-:S04]  /*3c30*/  IADD3 R2, P0, PT, R10, R4, RZ ;  /* 0x000000040a027210 */ /* 0x001fc80007f1e0ff */
[----:B-1----:R-:W-:Y:S01]  /*3c40*/  LEA R8, P1, R2, UR12, 0x3 ;  /* 0x0000000c02087c11 */ /* 0x002fe2000f8218ff */
[----:B------:R-:W-:-:S05]  /*3c50*/  IMAD.X R3, RZ, RZ, R5, P0 ;  /* 0x000000ffff037224 */ /* 0x000fca00000e0605 */
[----:B------:R-:W-:-:S05]  /*3c60*/  LEA.HI.X R9, R2, UR13, R3, 0x3, P1 ;  /* 0x0000000d02097c11 */ /* 0x000fca00088f1c03 */
[----:B------:R-:W2:Y:S04]  /*3c70*/  LDG.E.64 R12, desc[UR10][R8.64] ;  /* 0x0000000a080c7981 */ /* 0x000ea8000c1e1b00 */
[----:B------:R-:W2:Y:S04]  /*3c80*/  LDG.E.64 R14, desc[UR10][R8.64+0x800] ;  /* 0x0008000a080e7981 */ /* 0x000ea8000c1e1b00 */
[----:B------:R-:W3:Y:S04]  /*3c90*/  LDG.E.64 R16, desc[UR10][R8.64+0x1000] ;  /* 0x0010000a08107981 */ /* 0x000ee8000c1e1b00 */
[----:B------:R-:W4:Y:S04]  /*3ca0*/  LDG.E.64 R18, desc[UR10][R8.64+0x1800] ;  /* 0x0018000a08127981 */ /* 0x000f28000c1e1b00 */
[----:B------:R0:W5:Y:S01]  /*3cb0*/  LDG.E.64 R2, desc[UR10][R8.64+0x2000] ;  /* 0x0020000a08027981 */ /* 0x000162000c1e1b00 */
[----:B------:R-:W-:Y:S01]  /*3cc0*/  BSSY.RECONVERGENT B1, `(.L_x_534) ;  /* 0x000001f000017945 */ /* 0x000fe20003800200 */
[C---:B0-----:R-:W-:Y:S01]  /*3cd0*/  LOP3.LUT R8, R4.reuse, 0x400, RZ, 0xfc, !PT ;  /* 0x0000040004087812 */ /* 0x041fe200078efcff */
[----:B------:R-:W-:Y:S01]  /*3ce0*/  VIADD R9, R4, 0x200 ;  /* 0x0000020004097836 */ /* 0x000fe20000000000 */
[----:B--2---:R-:W-:-:S06]  /*3cf0*/  DSETP.GEU.AND P0, PT, |R12|, |R14|, PT ;  /* 0x4000000e0c00722a */ /* 0x004fcc0003f0e200 */
[----:B------:R-:W-:Y:S02]  /*3d00*/  FSEL R12, R12, R14, P0 ;  /* 0x0000000e0c0c7208 */ /* 0x000fe40000000000 */
[----:B------:R-:W-:Y:S02]  /*3d10*/  FSEL R13, R13, R15, P0 ;  /* 0x0000000f0d0d7208 */ /* 0x000fe40000000000 */
[----:B------:R-:W-:-:S04]  /*3d20*/  IADD3 R14, P1, PT, R10, UR14, RZ ;  /* 0x0000000e0a0e7c10 */ /* 0x000fc8000ff3e0ff */
[----:B---3--:R-:W-:Y:S01]  /*3d30*/  DSETP.GEU.AND P2, PT, |R12|, |R16|, PT ;  /* 0x400000100c00722a */ /* 0x008fe20003f4e200 */
[----:B------:R-:W-:-:S05]  /*3d40*/  IADD3 R6, P5, PT, R8, R14, RZ ;  /* 0x0000000e08067210 */ /* 0x000fca0007fbe0ff */
[----:B------:R-:W-:Y:S02]  /*3d50*/  FSEL R12, R12, R16, P2 ;  /* 0x000000100c0c7208 */ /* 0x000fe40001000000 */
[----:B------:R-:W-:-:S06]  /*3d60*/  FSEL R13, R13, R17, P2 ;  /* 0x000000110d0d7208 */ /* 0x000fcc0001000000 */
[----:B----4-:R-:W-:-:S06]  /*3d70*/  DSETP.GEU.AND P3, PT, |R12|, |R18|, PT ;  /* 0x400000120c00722a */ /* 0x010fcc0003f6e200 */
[----:B------:R-:W-:Y:S02]  /*3d80*/  FSEL R10, R12, R18, P3 ;  /* 0x000000120c0a7208 */ /* 0x000fe40001800000 */
[----:B------:R-:W-:Y:S02]  /*3d90*/  FSEL R11, R13, R19, P3 ;  /* 0x000000130d0b7208 */ /* 0x000fe40001800000 */
[----:B------:R-:W-:Y:S01]  /*3da0*/  IADD3.X R12, PT, PT, R5, UR15, RZ, P1, !PT ;  /* 0x0000000f050c7c10 */ /* 0x000fe20008ffe4ff */
[C---:B------:R-:W-:Y:S01]  /*3db0*/  VIADD R5, R4.reuse, 0x100 ;  /* 0x0000010004057836 */ /* 0x040fe20000000000 */
[----:B------:R-:W-:Y:S02]  /*3dc0*/  ISETP.LE.AND P1, PT, R7, UR6, PT ;  /* 0x0000000607007c0c */ /* 0x000fe4000bf23270 */
[----:B-----5:R-:W-:Y:S02]  /*3dd0*/  DSETP.GEU.AND P4, PT, |R10|, |R2|, PT ;  /* 0x400000020a00722a */ /* 0x020fe40003f8e200 */
[----:B------:R-:W-:Y:S01]  /*3de0*/  @P2 SEL R9, R4, R5, P0 ;  /* 0x0000000504092207 */ /* 0x000fe20000000000 */
[----:B------:R-:W-:-:S02]  /*3df0*/  IMAD.X R5, RZ, RZ, R12, P5 ;  /* 0x000000ffff057224 */ /* 0x000fc400028e060c */
[----:B------:R-:W-:-:S09]  /*3e00*/  @!P3 VIADD R9, R4, 0x300 ;  /* 0x000003000409b836 */ /* 0x000fd20000000000 */
        /* <DEDUP_REMOVED lines=10> */
.L_x_535:
[----:B------:R-:W-:Y:S05]  /*3eb0*/  BSYNC.RECONVERGENT B1 ;  /* 0x0000000000017941 */ /* 0x000fea0003800200 */
.L_x_534:
        /* <DEDUP_REMOVED lines=12> */
[----:B------:R-:W-:-:S05]  /*3f80*/  IMAD.MOV.U32 R11, RZ, RZ, 0x500 ;  /* 0x00000500ff0b7424 */ /* 0x000fca00078e00ff */
[----:B------:R-:W2:Y:S01]  /*3f90*/  ATOMG.E.ADD.STRONG.GPU PT, R10, desc[UR10][R8.64], R11 ;  /* 0x8000000b080a79a8 */ /* 0x000ea200081ef10a */
[----:B------:R-:W0:Y:S01]  /*3fa0*/  S2UR UR5, SR_CgaCtaId ;  /* 0x00000000000579c3 */ /* 0x000e220000008800 */
[----:B------:R-:W-:Y:S02]  /*3fb0*/  UMOV UR4, 0x400 ;  /* 0x0000040000047882 */ /* 0x000fe40000000000 */
[----:B0-----:R-:W-:Y:S01]  /*3fc0*/  ULEA UR4, UR5, UR4, 0x18 ;  /* 0x0000000405047291 */ /* 0x001fe2000f8ec0ff */
[----:B--2---:R-:W-:-:S08]  /*3fd0*/  VIADD R10, R10, UR6 ;  /* 0x000000060a0a7c36 */ /* 0x004fd00008000000 */
[----:B------:R0:W-:Y:S03]  /*3fe0*/  STS [UR4+0x98], R10 ;  /* 0x0000980aff007988 */ /* 0x0001e60008000804 */
.L_x_538:
[----:B------:R-:W-:Y:S05]  /*3ff0*/  BSYNC.RECONVERGENT B1 ;  /* 0x0000000000017941 */ /* 0x000fea0003800200 */
.L_x_537:
[----:B------:R-:W1:Y:S08]  /*4000*/  S2UR UR5, SR_CgaCtaId ;  /* 0x00000000000579c3 */ /* 0x000e700000008800 */
[----:B------:R-:W-:Y:S06]  /*4010*/  BAR.SYNC.DEFER_BLOCKING 0x0 ;  /* 0x0000000000007b1d */ /* 0x000fec0000010000 */
[----:B------:R-:W-:-:S02]  /*4020*/  UMOV UR4, 0x400 ;  /* 0x0000040000047882 */ /* 0x000fc40000000000 */
[----:B-1----:R-:W-:-:S06]  /*4030*/  ULEA UR4, UR5, UR4, 0x18 ;  /* 0x0000000405047291 */ /* 0x002fcc000f8ec0ff */
[----:B------:R-:W-:-:S05]  /*4040*/  IMAD.U32 R14, RZ, RZ, UR4 ;  /* 0x00000004ff0e7e24 */ /* 0x000fca000f8e00ff */
[----:B------:R-:W0:Y:S02]  /*4050*/  LDS R12, [R14+0x98] ;  /* 0x000098000e0c7984 */ /* 0x000e240000000800 */
[----:B0-----:R-:W-:-:S05]  /*4060*/  VIADD R10, R12, 0x500 ;  /* 0x000005000c0a7836 */ /* 0x001fca0000000000 */
[----:B------:R-:W-:-:S13]  /*4070*/  ISETP.GT.AND P0, PT, R10, R7, PT ;  /* 0x000000070a00720c */ /* 0x000fda0003f04270 */
[----:B------:R-:W-:Y:S05]  /*4080*/  @P0 BRA `(.L_x_539) ;  /* 0x0000000400900947 */ /* 0x000fea0003800000 */
[----:B------:R-:W-:Y:S01]  /*4090*/  BSSY.RECONVERGENT B1, `(.L_x_539) ;  /* 0x0000063000017945 */ /* 0x000fe20003800200 */
[----:B------:R-:W-:Y:S01]  /*40a0*/  IMAD.MOV.U32 R20, RZ, RZ, R2 ;  /* 0x000000ffff147224 */ /* 0x000fe200078e0002 */
[----:B------:R-:W0:Y:S01]  /*40b0*/  LDCU UR7, c[0x0][0x398] ;  /* 0x00007300ff0777ac */ /* 0x000e220008000800 */
[----:B------:R-:W-:Y:S02]  /*40c0*/  IMAD.MOV.U32 R21, RZ, RZ, R3 ;  /* 0x000000ffff157224 */ /* 0x000fe400078e0003 */
[----:B------:R-:W-:Y:S01]  /*40d0*/  IMAD.MOV.U32 R27, RZ, RZ, R6 ;  /* 0x000000ffff1b7224 */ /* 0x000fe200078e0006 */
[----:B------:R-:W1:Y:S01]  /*40e0*/  LDCU.128 UR12, c[0x0][0x380] ;  /* 0x00007000ff0c77ac */ /* 0x000e620008000c00 */
[----:B------:R-:W-:-:S07]  /*40f0*/  IMAD.MOV.U32 R22, RZ, RZ, R5 ;  /* 0x000000ffff167224 */ /* 0x000fce00078e0005 */
.L_x_542:
[----:B------:R-:W-:-:S04]  /*4100*/  IADD3 R28, P0, PT, R4, R12, RZ ;  /* 0x0000000c041c7210 */ /* 0x000fc80007f1e0ff */
[----:B------:R-:W-:Y:S02]  /*4110*/  LEA.HI.X.SX32 R25, R12, RZ, 0x1, P0 ;  /* 0x000000ff0c197211 */ /* 0x000fe400000f0eff */
[----:B-1----:R-:W-:-:S04]  /*4120*/  LEA R6, P0, R28, UR12, 0x3 ;  /* 0x0000000c1c067c11 */ /* 0x002fc8000f8018ff */
[----:B------:R-:W-:-:S05]  /*4130*/  LEA.HI.X R7, R28, UR13, R25, 0x3, P0 ;  /* 0x0000000d1c077c11 */ /* 0x000fca00080f1c19 */
[----:B------:R-:W2:Y:S04]  /*4140*/  LDG.E.64 R18, desc[UR10][R6.64] ;  /* 0x0000000a06127981 */ /* 0x000ea8000c1e1b00 */
[----:B------:R-:W3:Y:S04]  /*4150*/  LDG.E.64 R16, desc[UR10][R6.64+0x800] ;  /* 0x0008000a06107981 */ /* 0x000ee8000c1e1b00 */
[----:B------:R-:W4:Y:S04]  /*4160*/  LDG.E.64 R12, desc[UR10][R6.64+0x1000] ;  /* 0x0010000a060c7981 */ /* 0x000f28000c1e1b00 */
[----:B------:R-:W4:Y:S01]  /*4170*/  LDG.E.64 R10, desc[UR10][R6.64+0x1800] ;  /* 0x0018000a060a7981 */ /* 0x000f22000c1e1b00 */
[----:B------:R-:W-:-:S03]  /*4180*/  IADD3 R28, P0, PT, R28, UR14, RZ ;  /* 0x0000000e1c1c7c10 */ /* 0x000fc6000ff1e0ff */
[----:B------:R1:W5:Y:S01]  /*4190*/  LDG.E.64 R2, desc[UR10][R6.64+0x2000] ;  /* 0x0020000a06027981 */ /* 0x000362000c1e1b00 */
[----:B------:R-:W-:Y:S01]  /*41a0*/  IADD3.X R25, PT, PT, R25, UR15, RZ, P0, !PT ;  /* 0x0000000f19197c10 */ /* 0x000fe200087fe4ff */
[----:B------:R-:W-:Y:S01]  /*41b0*/  BSSY.RECONVERGENT B2, `(.L_x_540) ;  /* 0x0000038000027945 */ /* 0x000fe20003800200 */
[----:B------:R-:W-:Y:S01]  /*41c0*/  BAR.SYNC.DEFER_BLOCKING 0x0 ;  /* 0x0000000000007b1d */ /* 0x000fe20000010000 */
[C---:B------:R-:W-:Y:S02]  /*41d0*/  IADD3 R24, P4, PT, R28.reuse, 0x200, RZ ;  /* 0x000002001c187810 */ /* 0x040fe40007f9e0ff */
[C---:B------:R-:W-:Y:S02]  /*41e0*/  IADD3 R15, P5, PT, R28.reuse, 0x300, RZ ;  /* 0x000003001c0f7810 */ /* 0x040fe40007fbe0ff */
[C---:B------:R-:W-:Y:S02]  /*41f0*/  IADD3 R23, P3, PT, R28.reuse, 0x100, RZ ;  /* 0x000001001c177810 */ /* 0x040fe40007f7e0ff */
[----:B-1----:R-:W-:-:S02]  /*4200*/  IADD3 R6, P6, PT, R28, 0x400, RZ ;  /* 0x000004001c067810 */ /* 0x002fc40007fde0ff */
[----:B------:R-:W-:Y:S01]  /*4210*/  IADD3.X R26, PT, PT, RZ, R25, RZ, P3, !PT ;  /* 0x00000019ff1a7210 */ /* 0x000fe20001ffe4ff */
[----:B--2---:R-:W-:-:S14]  /*4220*/  DSETP.GEU.AND P2, PT, |R20|, |R18|, PT ;  /* 0x400000121400722a */ /* 0x004fdc0003f4e200 */
[----:B------:R-:W-:-:S04]  /*4230*/  @P2 ISETP.GE.U32.AND P0, PT, R27, R28, PT ;  /* 0x0000001c1b00220c */ /* 0x000fc80003f06070 */
[----:B------:R-:W-:-:S13]  /*4240*/  @P2 ISETP.GE.AND.EX P0, PT, R22, R25, PT, P0 ;  /* 0x000000191600220c */ /* 0x000fda0003f06300 */
[----:B------:R-:W-:-:S06]  /*4250*/  @P2 DSETP.LT.OR P0, PT, |R18|, |R20|, !P0 ;  /* 0x400000141200222a */ /* 0x000fcc0004701600 */
[----:B------:R-:W-:Y:S02]  /*4260*/  @P2 FSEL R5, R20, R18, P0 ;  /* 0x0000001214052208 */ /* 0x000fe40000000000 */
[----:B------:R-:W-:Y:S01]  /*4270*/  @P2 FSEL R20, R21, R19, P0 ;  /* 0x0000001315142208 */ /* 0x000fe20000000000 */
[----:B------:R-:W-:Y:S01]  /*4280*/  IMAD.X R21, RZ, RZ, R25, P4 ;  /* 0x000000ffff157224 */ /* 0x000fe200020e0619 */
[----:B------:R-:W-:Y:S01]  /*4290*/  @P2 SEL R28, R27, R28, P0 ;  /* 0x0000001c1b1c2207 */ /* 0x000fe20000000000 */
[----:B------:R-:W-:Y:S02]  /*42a0*/  @P2 IMAD.MOV.U32 R18, RZ, RZ, R5 ;  /* 0x000000ffff122224 */ /* 0x000fe400078e0005 */
[----:B------:R-:W-:Y:S02]  /*42b0*/  @P2 IMAD.MOV.U32 R19, RZ, RZ, R20 ;  /* 0x000000ffff132224 */ /* 0x000fe400078e0014 */
[--C-:B------:R-:W-:Y:S02]  /*42c0*/  IMAD.X R20, RZ, RZ, R25.reuse, P5 ;  /* 0x000000ffff147224 */ /* 0x100fe400028e0619 */
[----:B------:R-:W-:Y:S01]  /*42d0*/  IMAD.X R5, RZ, RZ, R25, P6 ;  /* 0x000000ffff057224 */ /* 0x000fe200030e0619 */
[----:B------:R-:W-:Y:S01]  /*42e0*/  @P2 SEL R25, R22, R25, P0 ;  /* 0x0000001916192207 */ /* 0x000fe20000000000 */
        /* <DEDUP_REMOVED lines=20> */
[----:B------:R-:W-:-:S05]  /*4430*/  ISETP.NE.AND P2, PT, R4, RZ, PT ;  /* 0x000000ff0400720c */ /* 0x000fca0003f45270 */
[----:B------:R-:W-:-:S14]  /*4440*/  DSETP.GEU.AND P1, PT, |R12|, |R10|, PT ;  /* 0x4000000a0c00722a */ /* 0x000fdc0003f2e200 */
[----:B------:R-:W-:-:S04]  /*4450*/  @P1 ISETP.GE.U32.AND P0, PT, R24, R15, PT ;  /* 0x0000000f1800120c */ /* 0x000fc80003f06070 */
[----:B------:R-:W-:-:S13]  /*4460*/  @P1 ISETP.GE.AND.EX P0, PT, R21, R20, PT, P0 ;  /* 0x000000141500120c */ /* 0x000fda0003f06300 */
[----:B------:R-:W-:-:S06]  /*4470*/  @P1 DSETP.LT.OR P0, PT, |R10|, |R12|, !P0 ;  /* 0x4000000c0a00122a */ /* 0x000fcc0004701600 */
[----:B------:R-:W-:Y:S02]  /*4480*/  @P1 FSEL R16, R12, R10, P0 ;  /* 0x0000000a0c101208 */ /* 0x000fe40000000000 */
[----:B------:R-:W-:Y:S01]  /*4490*/  @P1 FSEL R13, R13, R11, P0 ;  /* 0x0000000b0d0d1208 */ /* 0x000fe20000000000 */
[----:B------:R-:W-:Y:S06]  /*44a0*/  @P2 BRA `(.L_x_541) ;  /* 0x0000000000202947 */ /* 0x000fec0003800000 */
[----:B------:R-:W-:-:S05]  /*44b0*/  IMAD.MOV.U32 R17, RZ, RZ, 0x500 ;  /* 0x00000500ff117424 */ /* 0x000fca00078e00ff */
[----:B------:R-:W2:Y:S01]  /*44c0*/  ATOMG.E.ADD.STRONG.GPU PT, R7, desc[UR10][R8.64], R17 ;  /* 0x80000011080779a8 */ /* 0x000ea200081ef10a */
[----:B------:R-:W1:Y:S01]  /*44d0*/  S2UR UR5, SR_CgaCtaId ;  /* 0x00000000000579c3 */ /* 0x000e620000008800 */
[----:B------:R-:W-:Y:S02]  /*44e0*/  UMOV UR4, 0x400 ;  /* 0x0000040000047882 */ /* 0x000fe40000000000 */
[----:B-1----:R-:W-:-:S06]  /*44f0*/  ULEA UR4, UR5, UR4, 0x18 ;  /* 0x0000000405047291 */ /* 0x002fcc000f8ec0ff */
[----:B------:R-:W-:Y:S02]  /*4500*/  IMAD.U32 R14, RZ, RZ, UR4 ;  /* 0x00000004ff0e7e24 */ /* 0x000fe4000f8e00ff */
[----:B--2---:R-:W-:-:S05]  /*4510*/  VIADD R7, R7, UR6 ;  /* 0x0000000607077c36 */ /* 0x004fca0008000000 */
[----:B------:R1:W-:Y:S02]  /*4520*/  STS [R14+0x98], R7 ;  /* 0x000098070e007388 */ /* 0x0003e40000000800 */
.L_x_541:
[----:B0-----:R-:W-:Y:S05]  /*4530*/  BSYNC.RECONVERGENT B2 ;  /* 0x0000000000027941 */ /* 0x001fea0003800200 */
.L_x_540:
[----:B------:R-:W-:Y:S01]  /*4540*/  BAR.SYNC.DEFER_BLOCKING 0x0 ;  /* 0x0000000000007b1d */ /* 0x000fe20000010000 */
[----:B------:R-:W-:Y:S01]  /*4550*/  @P1 IMAD.MOV.U32 R10, RZ, RZ, R16 ;  /* 0x000000ffff0a1224 */ /* 0x000fe200078e0010 */
[----:B------:R-:W-:Y:S01]  /*4560*/  @P1 SEL R15, R24, R15, P0 ;  /* 0x0000000f180f1207 */ /* 0x000fe20000000000 */
[----:B------:R-:W-:Y:S01]  /*4570*/  @P1 IMAD.MOV.U32 R11, RZ, RZ, R13 ;  /* 0x000000ffff0b1224 */ /* 0x000fe200078e000d */
[----:B------:R-:W-:Y:S01]  /*4580*/  @P1 SEL R20, R21, R20, P0 ;  /* 0x0000001415141207 */ /* 0x000fe20000000000 */
[----:B-1----:R-:W-:-:S04]  /*4590*/  IMAD.U32 R7, RZ, RZ, UR7 ;  /* 0x00000007ff077e24 */ /* 0x002fc8000f8e00ff */
[----:B-----5:R-:W-:-:S14]  /*45a0*/  DSETP.GEU.AND P2, PT, |R10|, |R2|, PT ;  /* 0x400000020a00722a */ /* 0x020fdc0003f4e200 */
[----:B------:R-:W-:Y:S01]  /*45b0*/  @P2 ISETP.GE.U32.AND P0, PT, R15, R6, PT ;  /* 0x000000060f00220c */ /* 0x000fe20003f06070 */
[----:B------:R-:W0:Y:S03]  /*45c0*/  LDS R12, [R14+0x98] ;  /* 0x000098000e0c7984 */ /* 0x000e260000000800 */
        /* <DEDUP_REMOVED lines=9> */
[----:B------:R-:W-:-:S02]  /*4660*/  IMAD.MOV.U32 R22, RZ, RZ, R5 ;  /* 0x000000ffff167224 */ /* 0x000fc400078e0005 */
[----:B------:R-:W-:Y:S02]  /*4670*/  IMAD.MOV.U32 R20, RZ, RZ, R2 ;  /* 0x000000ffff147224 */ /* 0x000fe400078e0002 */
[----:B------:R-:W-:Y:S02]  /*4680*/  IMAD.MOV.U32 R21, RZ, RZ, R3 ;  /* 0x000000ffff157224 */ /* 0x000fe400078e0003 */
[----:B0-----:R-:W-:-:S05]  /*4690*/  VIADD R10, R12, 0x500 ;  /* 0x000005000c0a7836 */ /* 0x001fca0000000000 */
[----:B------:R-:W-:-:S13]  /*46a0*/  ISETP.GT.AND P0, PT, R10, R7, PT ;  /* 0x000000070a00720c */ /* 0x000fda0003f04270 */
[----:B------:R-:W-:Y:S05]  /*46b0*/  @!P0 BRA `(.L_x_542) ;  /* 0xfffffff800908947 */ /* 0x000fea000383ffff */
[----:B------:R-:W-:Y:S05]  /*46c0*/  BSYNC.RECONVERGENT B1 ;  /* 0x0000000000017941 */ /* 0x000fea0003800200 */
.L_x_539:
[----:B------:R-:W-:Y:S01]  /*46d0*/  ISETP.GE.AND P0, PT, R12, R7, PT ;  /* 0x000000070c00720c */ /* 0x000fe20003f06270 */
[----:B------:R-:W0:Y:S01]  /*46e0*/  LDCU.64 UR6, c[0x0][0x388] ;  /* 0x00007100ff0677ac */ /* 0x000e220008000a00 */
[----:B------:R-:W-:Y:S01]  /*46f0*/  BSSY.RECONVERGENT B1, `(.L_x_536) ;  /* 0x00000ac000017945 */ /* 0x000fe20003800200 */
[----:B------:R-:W1:Y:S10]  /*4700*/  LDCU.64 UR4, c[0x0][0x388] ;  /* 0x00007100ff0477ac */ /* 0x000e740008000a00 */
[----:B------:R-:W-:Y:S05]  /*4710*/  @P0 BRA `(.L_x_543) ;  /* 0x0000000800a40947 */ /* 0x000fea0003800000 */
[----:B------:R-:W-:-:S05]  /*4720*/  IMAD.IADD R9, R7, 0x1, -R12 ;  /* 0x0000000107097824 */ /* 0x000fca00078e0a0c */
[----:B------:R-:W-:-:S13]  /*4730*/  ISETP.GE.AND P0, PT, R4, R9, PT ;  /* 0x000000090400720c */ /* 0x000fda0003f06270 */
[----:B------:R-:W-:Y:S05]  /*4740*/  @P0 BRA `(.L_x_543) ;  /* 0x0000000800980947 */ /* 0x000fea0003800000 */
[----:B------:R-:W-:Y:S01]  /*4750*/  LOP3.LUT R8, RZ, R4, RZ, 0x33, !PT ;  /* 0x00000004ff087212 */ /* 0x000fe200078e33ff */
[----:B------:R-:W-:Y:S03]  /*4760*/  BSSY.RECONVERGENT B2, `(.L_x_544) ;  /* 0x000002f000027945 */ /* 0x000fe60003800200 */
[----:B------:R-:W-:Y:S01]  /*4770*/  IADD3 R18, PT, PT, -R12, R7, R8 ;  /* 0x000000070c127210 */ /* 0x000fe20007ffe108 */
[----:B------:R-:W-:-:S03]  /*4780*/  IMAD.MOV.U32 R8, RZ, RZ, R4 ;  /* 0x000000ffff087224 */ /* 0x000fc600078e0004 */
[----:B------:R-:W-:-:S04]  /*4790*/  LOP3.LUT R7, R18, 0x300, RZ, 0xc0, !PT ;  /* 0x0000030012077812 */ /* 0x000fc800078ec0ff */
[----:B------:R-:W-:-:S13]  /*47a0*/  ISETP.NE.AND P0, PT, R7, 0x300, PT ;  /* 0x000003000700780c */ /* 0x000fda0003f05270 */
[----:B------:R-:W-:Y:S05]  /*47b0*/  @!P0 BRA `(.L_x_545) ;  /* 0x0000000000a48947 */ /* 0x000fea0003800000 */
[----:B------:R-:W2:Y:S01]  /*47c0*/  LDC.64 R10, c[0x0][0x380] ;  /* 0x0000e000ff0a7b82 */ /* 0x000ea20000000a00 */
[----:B------:R-:W-:Y:S01]  /*47d0*/  LEA.HI R7, R18, 0x1, RZ, 0x18 ;  /* 0x0000000112077811 */ /* 0x000fe200078fc0ff */
[----:B------:R-:W-:Y:S02]  /*47e0*/  IMAD.IADD R13, R4, 0x1, R12 ;  /* 0x00000001040d7824 */ /* 0x000fe400078e020c */
[----:B------:R-:W-:Y:S01]  /*47f0*/  IMAD.MOV.U32 R8, RZ, RZ, R4 ;  /* 0x000000ffff087224 */ /* 0x000fe200078e0004 */
[----:B------:R-:W-:-:S05]  /*4800*/  LOP3.LUT R7, R7, 0x3, RZ, 0xc0, !PT ;  /* 0x0000000307077812 */ /* 0x000fca00078ec0ff */
[----:B------:R-:W-:-:S07]  /*4810*/  IMAD.MOV R7, RZ, RZ, -R7 ;  /* 0x000000ffff077224 */ /* 0x000fce00078e0a07 */
.L_x_548:
[----:B--2---:R-:W-:-:S06]  /*4820*/  IMAD.WIDE R14, R13, 0x8, R10 ;  /* 0x000000080d0e7825 */ /* 0x004fcc00078e020a */
[----:B------:R-:W2:Y:S01]  /*4830*/  LDG.E.64 R14, desc[UR10][R14.64] ;  /* 0x0000000a0e0e7981 */ /* 0x000ea2000c1e1b00 */
[----:B-1----:R-:W-:Y:S01]  /*4840*/  IADD3 R22, P1, PT, R13, UR4, RZ ;  /* 0x000000040d167c10 */ /* 0x002fe2000ff3e0ff */
[----:B------:R-:W-:Y:S01]  /*4850*/  VIADD R7, R7, 0x1 ;  /* 0x0000000107077836 */ /* 0x000fe20000000000 */
[----:B------:R-:W-:Y:S01]  /*4860*/  BSSY.RECONVERGENT B3, `(.L_x_546) ;  /* 0x000001b000037945 */ /* 0x000fe20003800200 */
[----:B------:R-:W-:Y:S01]  /*4870*/  IMAD.MOV.U32 R19, RZ, RZ, R6 ;  /* 0x000000ffff137224 */ /* 0x000fe200078e0006 */
[----:B------:R-:W-:Y:S01]  /*4880*/  LEA.HI.X.SX32 R21, R13, UR5, 0x1, P1 ;  /* 0x000000050d157c11 */ /* 0x000fe200088f0eff */
[----:B------:R-:W-:Y:S01]  /*4890*/  IMAD.MOV.U32 R20, RZ, RZ, R5 ;  /* 0x000000ffff147224 */ /* 0x000fe200078e0005 */
[----:B------:R-:W-:Y:S01]  /*48a0*/  MOV R16, R2 ;  /* 0x0000000200107202 */ /* 0x000fe20000000f00 */
[----:B------:R-:W-:Y:S01]  /*48b0*/  IMAD.MOV.U32 R17, RZ, RZ, R3 ;  /* 0x000000ffff117224 */ /* 0x000fe200078e0003 */
[----:B------:R-:W-:Y:S01]  /*48c0*/  ISETP.NE.AND P2, PT, R7, RZ, PT ;  /* 0x000000ff0700720c */ /* 0x000fe20003f45270 */
        /* <DEDUP_REMOVED lines=20> */
.L_x_547:
[----:B0-----:R-:W-:Y:S05]  /*4a10*/  BSYNC.RECONVERGENT B3 ;  /* 0x0000000000037941 */ /* 0x001fea0003800200 */
.L_x_546:
[----:B------:R-:W-:Y:S02]  /*4a20*/  VIADD R8, R8, 0x100 ;  /* 0x0000010008087836 */ /* 0x000fe40000000000 */
[----:B------:R-:W-:Y:S01]  /*4a30*/  VIADD R13, R13, 0x100 ;  /* 0x000001000d0d7836 */ /* 0x000fe20000000000 */
[----:B------:R-:W-:Y:S06]  /*4a40*/  @P2 BRA `(.L_x_548) ;  /* 0xfffffffc00742947 */ /* 0x000fec000383ffff */
.L_x_545:
[----:B01----:R-:W-:Y:S05]  /*4a50*/  BSYNC.RECONVERGENT B2 ;  /* 0x0000000000027941 */ /* 0x003fea0003800200 */
.L_x_544:
        /* <DEDUP_REMOVED lines=9> */
.L_x_557:
[----:B------:R-:W-:-:S05]  /*4af0*/  IMAD.WIDE R22, R7, 0x8, R10 ;  /* 0x0000000807167825 */ /* 0x000fca00078e020a */
[----:B------:R-:W2:Y:S04]  /*4b00*/  LDG.E.64 R20, desc[UR10][R22.64+-0x1000] ;  /* 0xfff0000a16147981 */ /* 0x000ea8000c1e1b00 */
[----:B------:R0:W5:Y:S04]  /*4b10*/  LDG.E.64 R16, desc[UR10][R22.64+-0x800] ;  /* 0xfff8000a16107981 */ /* 0x000168000c1e1b00 */
[----:B------:R0:W5:Y:S04]  /*4b20*/  LDG.E.64 R14, desc[UR10][R22.64] ;  /* 0x0000000a160e7981 */ /* 0x000168000c1e1b00 */
[----:B------:R0:W5:Y:S01]  /*4b30*/  LDG.E.64 R12, desc[UR10][R22.64+0x800] ;  /* 0x0008000a160c7981 */ /* 0x000162000c1e1b00 */
[C---:B------:R-:W-:Y:S01]  /*4b40*/  IADD3 R29, P1, PT, R7.reuse, UR6, RZ ;  /* 0x00000006071d7c10 */ /* 0x040fe2000ff3e0ff */
[----:B------:R-:W-:Y:S03]  /*4b50*/  BSSY.RECONVERGENT B2, `(.L_x_549) ;  /* 0x0000016000027945 */ /* 0x000fe60003800200 */
[----:B------:R-:W-:Y:S01]  /*4b60*/  LEA.HI.X.SX32 R30, R7, UR7, 0x1, P1 ;  /* 0x00000007071e7c11 */ /* 0x000fe200088f0eff */
        /* <DEDUP_REMOVED lines=20> */
.L_x_550:
[----:B------:R-:W-:Y:S05]  /*4cb0*/  BSYNC.RECONVERGENT B2 ;  /* 0x0000000000027941 */ /* 0x000fea0003800200 */
.L_x_549:
        /* <DEDUP_REMOVED lines=23> */
.L_x_552:
[----:B------:R-:W-:Y:S05]  /*4e30*/  BSYNC.RECONVERGENT B2 ;  /* 0x0000000000027941 */ /* 0x000fea0003800200 */
.L_x_551:
        /* <DEDUP_REMOVED lines=24> */
.L_x_554:
[----:B------:R-:W-:Y:S05]  /*4fc0*/  BSYNC.RECONVERGENT B2 ;  /* 0x0000000000027941 */ /* 0x000fea0003800200 */
.L_x_553:
        /* <DEDUP_REMOVED lines=22> */
.L_x_556:
[----:B------:R-:W-:Y:S05]  /*5130*/  BSYNC.RECONVERGENT B2 ;  /* 0x0000000000027941 */ /* 0x000fea0003800200 */
.L_x_555:
[----:B------:R-:W-:Y:S02]  /*5140*/  VIADD R8, R8, 0x400 ;  /* 0x0000040008087836 */ /* 0x000fe40000000000 */
[----:B------:R-:W-:Y:S02]  /*5150*/  VIADD R27, R27, 0x400 ;  /* 0x000004001b1b7836 */ /* 0x000fe40000000000 */
[----:B------:R-:W-:Y:S01]  /*5160*/  VIADD R26, R26, 0x400 ;  /* 0x000004001a1a7836 */ /* 0x000fe20000000000 */
[----:B------:R-:W-:Y:S01]  /*5170*/  ISETP.GE.AND P0, PT, R8, R9, PT ;  /* 0x000000090800720c */ /* 0x000fe20003f06270 */
[----:B------:R-:W-:Y:S02]  /*5180*/  VIADD R25, R25, 0x400 ;  /* 0x0000040019197836 */ /* 0x000fe40000000000 */
[----:B------:R-:W-:-:S10]  /*5190*/  VIADD R7, R7, 0x400 ;  /* 0x0000040007077836 */ /* 0x000fd40000000000 */
[----:B------:R-:W-:Y:S05]  /*51a0*/  @!P0 BRA `(.L_x_557) ;  /* 0xfffffff800508947 */ /* 0x000fea000383ffff */
.L_x_543:
[----:B01----:R-:W-:Y:S05]  /*51b0*/  BSYNC.RECONVERGENT B1 ;  /* 0x0000000000017941 */ /* 0x003fea0003800200 */
.L_x_536:
        /* <DEDUP_REMOVED lines=13> */
[----:B------:R-:W-:Y:S01]  /*5290*/  MOV R12, R7 ;  /* 0x00000007000c7202 */ /* 0x000fe20000000f00 */
[----:B------:R-:W-:Y:S02]  /*52a0*/  IMAD.MOV.U32 R13, RZ, RZ, R16 ;  /* 0x000000ffff0d7224 */ /* 0x000fe400078e0010 */
        /* <DEDUP_REMOVED lines=17> */
.L_x_559:
[----:B------:R-:W-:Y:S05]  /*53c0*/  BSYNC.RECONVERGENT B1 ;  /* 0x0000000000017941 */ /* 0x000fea0003800200 */
.L_x_558:
        /* <DEDUP_REMOVED lines=31> */
.L_x_561:
[----:B------:R-:W-:Y:S05]  /*55c0*/  BSYNC.RECONVERGENT B1 ;  /* 0x0000000000017941 */ /* 0x000fea0003800200 */
.L_x_560:
[----:B------:R-:W-:Y:S01]  /*55d0*/  ISETP.GT.AND P0, PT, R14, 0x1b, PT ;  /* 0x0000001b0e00780c */ /* 0x000fe20003f04270 */
[----:B0-----:R0:W0:Y:S01]  /*55e0*/  SHFL.DOWN PT, R8, R2, 0x4, 0x1f ;  /* 0x08801f0002087f89 */ /* 0x00102200000e0000 */
[----:B------:R-:W-:Y:S01]  /*55f0*/  BSSY.RECONVERGENT B1, `(.L_x_562) ;  /* 0x000001d000017945 */ /* 0x000fe20003800200 */
[----:B---3--:R-:W-:Y:S02]  /*5600*/  IMAD.MOV.U32 R11, RZ, RZ, R5 ;  /* 0x000000ffff0b7224 */ /* 0x008fe400078e0005 */
[----:B------:R3:W0:Y:S01]  /*5610*/  SHFL.DOWN PT, R9, R3, 0x4, 0x1f ;  /* 0x08801f0003097f89 */ /* 0x00062200000e0000 */
[----:B------:R-:W-:Y:S02]  /*5620*/  IMAD.MOV.U32 R12, RZ, RZ, R10 ;  /* 0x000000ffff0c7224 */ /* 0x000fe400078e000a */
[----:B-1----:R-:W-:Y:S01]  /*5630*/  IMAD.MOV.U32 R6, RZ, RZ, R2 ;  /* 0x000000ffff067224 */ /* 0x002fe200078e0002 */
[----:B----4-:R3:W1:Y:S01]  /*5640*/  SHFL.DOWN PT, R16, R5, 0x4, 0x1f ;  /* 0x08801f0005107f89 */ /* 0x01066200000e0000 */
[----:B--2---:R-:W-:-:S03]  /*5650*/  IMAD.MOV.U32 R7, RZ, RZ, R3 ;  /* 0x000000ffff077224 */ /* 0x004fc600078e0003 */
[----:B------:R3:W2:Y:S01]  /*5660*/  SHFL.DOWN PT, R13, R10, 0x4, 0x1f ;  /* 0x08801f000a0d7f89 */ /* 0x0006a200000e0000 */
[----:B------:R-:W-:Y:S05]  /*5670*/  @P0 BRA `(.L_x_563) ;  /* 0x0000000000500947 */ /* 0x000fea0003800000 */
[----:B0-----:R-:W-:Y:S01]  /*5680*/  DSETP.GEU.AND P0, PT, |R2|, |R8|, PT ;  /* 0x400000080200722a */ /* 0x001fe20003f0e200 */
[----:B-1----:R-:W-:Y:S02]  /*5690*/  IMAD.MOV.U32 R11, RZ, RZ, R16 ;  /* 0x000000ffff0b7224 */ /* 0x002fe400078e0010 */
[----:B--2---:R-:W-:Y:S02]  /*56a0*/  IMAD.MOV.U32 R12, RZ, RZ, R13 ;  /* 0x000000ffff0c7224 */ /* 0x004fe400078e000d */
        /* <DEDUP_REMOVED lines=17> */
.L_x_563:
[----:B------:R-:W-:Y:S05]  /*57c0*/  BSYNC.RECONVERGENT B1 ;  /* 0x0000000000017941 */ /* 0x000fea0003800200 */
.L_x_562:
[----:B------:R-:W-:Y:S01]  /*57d0*/  ISETP.GT.AND P0, PT, R14, 0x17, PT ;  /* 0x000000170e00780c */ /* 0x000fe20003f04270 */
[----:B0-----:R0:W4:Y:S01]  /*57e0*/  SHFL.DOWN PT, R8, R6, 0x8, 0x1f ;  /* 0x09001f0006087f89 */ /* 0x00112200000e0000 */
[----:B------:R-:W-:Y:S01]  /*57f0*/  BSSY.RECONVERGENT B1, `(.L_x_564) ;  /* 0x000001d000017945 */ /* 0x000fe20003800200 */
[----:B---3--:R-:W-:Y:S02]  /*5800*/  IMAD.MOV.U32 R5, RZ, RZ, R11 ;  /* 0x000000ffff057224 */ /* 0x008fe400078e000b */
[----:B------:R0:W3:Y:S01]  /*5810*/  SHFL.DOWN PT, R9, R7, 0x8, 0x1f ;  /* 0x09001f0007097f89 */ /* 0x0000e200000e0000 */
[----:B------:R-:W-:Y:S02]  /*5820*/  IMAD.MOV.U32 R10, RZ, RZ, R12 ;  /* 0x000000ffff0a7224 */ /* 0x000fe400078e000c */
[----:B------:R-:W-:Y:S01]  /*5830*/  IMAD.MOV.U32 R2, RZ, RZ, R6 ;  /* 0x000000ffff027224 */ /* 0x000fe200078e0006 */
[----:B-1----:R0:W1:Y:S01]  /*5840*/  SHFL.DOWN PT, R16, R11, 0x8, 0x1f ;  /* 0x09001f000b107f89 */ /* 0x00206200000e0000 */
[----:B------:R-:W-:-:S03]  /*5850*/  IMAD.MOV.U32 R3, RZ, RZ, R7 ;  /* 0x000000ffff037224 */ /* 0x000fc600078e0007 */
[----:B--2---:R0:W2:Y:S01]  /*5860*/  SHFL.DOWN PT, R13, R12, 0x8, 0x1f ;  /* 0x09001f000c0d7f89 */ /* 0x0040a200000e0000 */
[----:B------:R-:W-:Y:S05]  /*5870*/  @P0 BRA `(.L_x_565) ;  /* 0x0000000000500947 */ /* 0x000fea0003800000 */
[----:B---34-:R-:W-:Y:S01]  /*5880*/  DSETP.GEU.AND P0, PT, |R6|, |R8|, PT ;  /* 0x400000080600722a */ /* 0x018fe20003f0e200 */
[----:B-1----:R-:W-:Y:S02]  /*5890*/  IMAD.MOV.U32 R5, RZ, RZ, R16 ;  /* 0x000000ffff057224 */ /* 0x002fe400078e0010 */
        /* <DEDUP_REMOVED lines=18> */
.L_x_565:
[----:B------:R-:W-:Y:S05]  /*59c0*/  BSYNC.RECONVERGENT B1 ;  /* 0x0000000000017941 */ /* 0x000fea0003800200 */
.L_x_564:
[----:B------:R-:W-:Y:S01]  /*59d0*/  ISETP.GT.AND P0, PT, R14, 0xf, PT ;  /* 0x0000000f0e00780c */ /* 0x000fe20003f04270 */
[----:B0-----:R0:W0:Y:S01]  /*59e0*/  SHFL.DOWN PT, R6, R2, 0x10, 0x1f ;  /* 0x0a001f0002067f89 */ /* 0x00102200000e0000 */
[----:B------:R-:W-:Y:S01]  /*59f0*/  BSSY.RECONVERGENT B1, `(.L_x_566) ;  /* 0x000001d000017945 */ /* 0x000fe20003800200 */
[----:B------:R-:W-:Y:S02]  /*5a00*/  IMAD.MOV.U32 R17, RZ, RZ, R5 ;  /* 0x000000ffff117224 */ /* 0x000fe400078e0005 */
[----:B------:R0:W0:Y:S01]  /*5a10*/  SHFL.DOWN PT, R7, R3, 0x10, 0x1f ;  /* 0x0a001f0003077f89 */ /* 0x00002200000e0000 */
[----:B------:R-:W-:Y:S02]  /*5a20*/  IMAD.MOV.U32 R19, RZ, RZ, R10 ;  /* 0x000000ffff137224 */ /* 0x000fe400078e000a */
[----:B------:R-:W-:Y:S01]  /*5a30*/  IMAD.MOV.U32 R12, RZ, RZ, R2 ;  /* 0x000000ffff0c7224 */ /* 0x000fe200078e0002 */
[----:B----4-:R4:W0:Y:S01]  /*5a40*/  SHFL.DOWN PT, R8, R5, 0x10, 0x1f ;  /* 0x0a001f0005087f89 */ /* 0x01082200000e0000 */
[----:B--2---:R-:W-:-:S03]  /*5a50*/  IMAD.MOV.U32 R13, RZ, RZ, R3 ;  /* 0x000000ffff0d7224 */ /* 0x004fc600078e0003 */
[----:B---3--:R4:W2:Y:S01]  /*5a60*/  SHFL.DOWN PT, R9, R10, 0x10, 0x1f ;  /* 0x0a001f000a097f89 */ /* 0x0088a200000e0000 */
[----:B------:R-:W-:Y:S05]  /*5a70*/  @P0 BRA `(.L_x_567) ;  /* 0x0000000000500947 */ /* 0x000fea0003800000 */
[----:B0-----:R-:W-:Y:S01]  /*5a80*/  DSETP.GEU.AND P0, PT, |R2|, |R6|, PT ;  /* 0x400000060200722a */ /* 0x001fe20003f0e200 */
[----:B------:R-:W-:Y:S02]  /*5a90*/  IMAD.MOV.U32 R17, RZ, RZ, R8 ;  /* 0x000000ffff117224 */ /* 0x000fe400078e0008 */
        /* <DEDUP_REMOVED lines=18> */
.L_x_567:
[----:B------:R-:W-:Y:S05]  /*5bc0*/  BSYNC.RECONVERGENT B1 ;  /* 0x0000000000017941 */ /* 0x000fea0003800200 */
.L_x_566:
[----:B------:R-:W-:Y:S01]  /*5bd0*/  ISETP.NE.AND P0, PT, R14, RZ, PT ;  /* 0x000000ff0e00720c */ /* 0x000fe20003f05270 */
[----:B------:R-:W-:-:S12]  /*5be0*/  BSSY.RECONVERGENT B1, `(.L_x_568) ;  /* 0x000000b000017945 */ /* 0x000fd80003800200 */
[----:B------:R-:W-:Y:S05]  /*5bf0*/  @P0 BRA `(.L_x_569) ;  /* 0x0000000000240947 */ /* 0x000fea0003800000 */
[----:B0-----:R-:W0:Y:S01]  /*5c00*/  S2R R6, SR_CgaCtaId ;  /* 0x0000000000067919 */ /* 0x001e220000008800 */
[----:B------:R-:W-:Y:S01]  /*5c10*/  MOV R3, 0x400 ;  /* 0x0000040000037802 */ /* 0x000fe20000000f00 */
[----:B------:R-:W-:Y:S01]  /*5c20*/  IMAD.MOV.U32 R18, RZ, RZ, R17 ;  /* 0x000000ffff127224 */ /* 0x000fe200078e0011 */
[----:B------:R-:W-:-:S04]  /*5c30*/  SHF.R.U32.HI R2, RZ, 0x1, R4 ;  /* 0x00000001ff027819 */ /* 0x000fc80000011604 */
[----:B------:R-:W-:Y:S02]  /*5c40*/  LOP3.LUT R2, R2, 0x1f0, RZ, 0xc0, !PT ;  /* 0x000001f002027812 */ /* 0x000fe400078ec0ff */
[----:B0-----:R-:W-:-:S05]  /*5c50*/  LEA R3, R6, R3, 0x18 ;  /* 0x0000000306037211 */ /* 0x001fca00078ec0ff */
[----:B------:R-:W-:-:S05]  /*5c60*/  IMAD.IADD R3, R2, 0x1, R3 ;  /* 0x0000000102037824 */ /* 0x000fca00078e0203 */
[----:B------:R3:W-:Y:S04]  /*5c70*/  STS.64 [R3+0x10], R18 ;  /* 0x0000101203007388 */ /* 0x0007e80000000a00 */
[----:B------:R3:W-:Y:S02]  /*5c80*/  STS.64 [R3+0x8], R12 ;  /* 0x0000080c03007388 */ /* 0x0007e40000000a00 */
.L_x_569:
[----:B------:R-:W-:Y:S05]  /*5c90*/  BSYNC.RECONVERGENT B1 ;  /* 0x0000000000017941 */ /* 0x000fea0003800200 */
.L_x_568:
[----:B------:R-:W-:Y:S01]  /*5ca0*/  BAR.SYNC.DEFER_BLOCKING 0x0 ;  /* 0x0000000000007b1d */ /* 0x000fe20000010000 */
[----:B------:R-:W-:-:S13]  /*5cb0*/  ISETP.NE.AND P1, PT, R4, RZ, PT ;  /* 0x000000ff0400720c */ /* 0x000fda0003f25270 */
[----:B------:R-:W-:Y:S05]  /*5cc0*/  @P1 BRA `(.L_x_497) ;  /* 0x00000008008c1947 */ /* 0x000fea0003800000 */
[----:B0--3--:R-:W0:Y:S01]  /*5cd0*/  S2R R3, SR_CgaCtaId ;  /* 0x0000000000037919 */ /* 0x009e220000008800 */
[----:B------:R-:W-:Y:S01]  /*5ce0*/  MOV R2, 0x400 ;  /* 0x0000040000027802 */ /* 0x000fe20000000f00 */
[----:B------:R-:W-:Y:S03]  /*5cf0*/  BSSY.RECONVERGENT B1, `(.L_x_570) ;  /* 0x000001a000017945 */ /* 0x000fe60003800200 */
[----:B0-----:R-:W-:-:S05]  /*5d00*/  LEA R30, R3, R2, 0x18 ;  /* 0x00000002031e7211 */ /* 0x001fca00078ec0ff */
[----:B------:R-:W0:Y:S04]  /*5d10*/  LDS.64 R14, [R30+0x18] ;  /* 0x000018001e0e7984 */ /* 0x000e280000000a00 */
[----:B----4-:R-:W3:Y:S04]  /*5d20*/  LDS.128 R4, [R30+0x20] ;  /* 0x000020001e047984 */ /* 0x010ee80000000c00 */
[----:B------:R4:W1:Y:S04]  /*5d30*/  LDS.64 R28, [R30+0x80] ;  /* 0x000080001e1c7984 */ /* 0x0008680000000a00 */
[----:B--2---:R4:W2:Y:S01]  /*5d40*/  LDS.128 R8, [R30+0x30] ;  /* 0x000030001e087984 */ /* 0x0048a20000000c00 */
[----:B0-----:R-:W-:Y:S01]  /*5d50*/  DSETP.GEU.AND P0, PT, |R12|, |R14|, PT ;  /* 0x4000000e0c00722a */ /* 0x001fe20003f0e200 */
[----:B------:R-:W-:Y:S01]  /*5d60*/  MOV R2, R14 ;  /* 0x0000000e00027202 */ /* 0x000fe20000000f00 */
[----:B------:R-:W-:-:S02]  /*5d70*/  IMAD.MOV.U32 R3, RZ, RZ, R15 ;  /* 0x000000ffff037224 */ /* 0x000fc400078e000f */
[----:B---3--:R-:W-:Y:S02]  /*5d80*/  IMAD.MOV.U32 R31, RZ, RZ, R4 ;  /* 0x000000ffff1f7224 */ /* 0x008fe400078e0004 */
[----:B------:R-:W-:-:S08]  /*5d90*/  IMAD.MOV.U32 R33, RZ, RZ, R5 ;  /* 0x000000ffff217224 */ /* 0x000fd000078e0005 */
[----:B-12-4-:R-:W-:Y:S05]  /*5da0*/  @!P0 BRA `(.L_x_571) ;  /* 0x0000000000388947 */ /* 0x016fea0003800000 */
        /* <DEDUP_REMOVED lines=14> */
.L_x_571:
[----:B------:R-:W-:Y:S05]  /*5e90*/  BSYNC.RECONVERGENT B1 ;  /* 0x0000000000017941 */ /* 0x000fea0003800200 */
.L_x_570:
        /* <DEDUP_REMOVED lines=25> */
.L_x_573:
[----:B------:R-:W-:Y:S05]  /*6030*/  BSYNC.RECONVERGENT B1 ;  /* 0x0000000000017941 */ /* 0x000fea0003800200 */
.L_x_572:
        /* <DEDUP_REMOVED lines=21> */
.L_x_575:
[----:B------:R-:W-:Y:S05]  /*6190*/  BSYNC.RECONVERGENT B1 ;  /* 0x0000000000017941 */ /* 0x000fea0003800200 */
.L_x_574:
        /* <DEDUP_REMOVED lines=21> */
.L_x_577:
[----:B------:R-:W-:Y:S05]  /*62f0*/  BSYNC.RECONVERGENT B1 ;  /* 0x0000000000017941 */ /* 0x000fea0003800200 */
.L_x_576:
        /* <DEDUP_REMOVED lines=21> */
.L_x_579:
[----:B------:R-:W-:Y:S05]  /*6450*/  BSYNC.RECONVERGENT B1 ;  /* 0x0000000000017941 */ /* 0x000fea0003800200 */
.L_x_578:
        /* <DEDUP_REMOVED lines=21> */
.L_x_581:
[----:B------:R-:W-:Y:S05]  /*65b0*/  BSYNC.RECONVERGENT B1 ;  /* 0x0000000000017941 */ /* 0x000fea0003800200 */
.L_x_580:
        /* <DEDUP_REMOVED lines=20> */
.L_x_497:
[----:B------:R-:W-:Y:S05]  /*6700*/  BSYNC.RECONVERGENT B0 ;  /* 0x0000000000007941 */ /* 0x000fea0003800200 */
.L_x_464:
[----:B------:R-:W-:Y:S05]  /*6710*/  @P1 EXIT ;  /* 0x000000000000194d */ /* 0x000fea0003800000 */
[----:B01-3--:R-:W0:Y:S01]  /*6720*/  LDC.64 R2, c[0x0][0x390] ;  /* 0x0000e400ff027b82 */ /* 0x00be220000000a00 */
[----:B------:R-:W-:Y:S02]  /*6730*/  IMAD.MOV.U32 R18, RZ, RZ, R17 ;  /* 0x000000ffff127224 */ /* 0x000fe400078e0011 */
[----:B0-----:R-:W-:-:S05]  /*6740*/  IMAD.WIDE.U32 R2, R0, 0x10, R2 ;  /* 0x0000001000027825 */ /* 0x001fca00078e0002 */
[----:B------:R-:W-:Y:S04]  /*6750*/  STG.E.64 desc[UR10][R2.64], R12 ;  /* 0x0000000c02007986 */ /* 0x000fe8000c101b0a */
[----:B------:R-:W-:Y:S01]  /*6760*/  STG.E.64 desc[UR10][R2.64+0x8], R18 ;  /* 0x0000081202007986 */ /* 0x000fe2000c101b0a */
[----:B------:R-:W-:Y:S05]  /*6770*/  EXIT ;  /* 0x000000000000794d */ /* 0x000fea0003800000 */
.L_x_582:
        /* <DEDUP_REMOVED lines=16> */
.L_x_730:


//--------------------- .text._ZN6thrust24THRUST_300001_SM_1000_NS8cuda_cub4core6detail13_kernel_agentINS1_8__reduce11ReduceAgentINS0_12zip_iteratorIN4cuda3std3__45tupleIJNS0_10device_ptrIdEENS0_17counting_iteratorIlNS0_11use_defaultESF_SF_EEEEEEEPNSB_IJdlEEESJ_iNS1_9__extrema9arg_max_fIdl10comparatorEEEEJSI_SK_iSO_EEEvDpT0_ --------------------------
	.section	.text._ZN6thrust24THRUST_300001_SM_1000_NS8cuda_cub4core6detail13_kernel_agentINS1_8__reduce11ReduceAgentINS0_12zip_iteratorIN4cuda3std3__45tupleIJNS0_10device_ptrIdEENS0_17counting_iteratorIlNS0_11use_defaultESF_SF_EEEEEEEPNSB_IJdlEEESJ_iNS1_9__extrema9arg_max_fIdl10comparatorEEEEJSI_SK_iSO_EEEvDpT0_,"ax",@progbits
	.align	128
        .global         _ZN6thrust24THRUST_300001_SM_1000_NS8cuda_cub4core6detail13_kernel_agentINS1_8__reduce11ReduceAgentINS0_12zip_iteratorIN4cuda3std3__45tupleIJNS0_10device_ptrIdEENS0_17counting_iteratorIlNS0_11use_defaultESF_SF_EEEEEEEPNSB_IJdlEEESJ_iNS1_9__extrema9arg_max_fIdl10comparatorEEEEJSI_SK_iSO_EEEvDpT0_
        .type           _ZN6thrust24THRUST_300001_SM_1000_NS8cuda_cub4core6detail13_kernel_agentINS1_8__reduce11ReduceAgentINS0_12zip_iteratorIN4cuda3std3__45tupleIJNS0_10device_ptrIdEENS0_17counting_iteratorIlNS0_11use_defaultESF_SF_EEEEEEEPNSB_IJdlEEESJ_iNS1_9__extrema9arg_max_fIdl10comparatorEEEEJSI_SK_iSO_EEEvDpT0_,@function
        .size           _ZN6thrust24THRUST_300001_SM_1000_NS8cuda_cub4core6detail13_kernel_agentINS1_8__reduce11ReduceAgentINS0_12zip_iteratorIN4cuda3std3__45tupleIJNS0_10device_ptrIdEENS0_17counting_iteratorIlNS0_11use_defaultESF_SF_EEEEEEEPNSB_IJdlEEESJ_iNS1_9__extrema9arg_max_fIdl10comparatorEEEEJSI_SK_iSO_EEEvDpT0_,(.L_x_731 - _ZN6thrust24THRUST_300001_SM_1000_NS8cuda_cub4core6detail13_kernel_agentINS1_8__reduce11ReduceAgentINS0_12zip_iteratorIN4cuda3std3__45tupleIJNS0_10device_ptrIdEENS0_17counting_iteratorIlNS0_11use_defaultESF_SF_EEEEEEEPNSB_IJdlEEESJ_iNS1_9__extrema9arg_max_fIdl10comparatorEEEEJSI_SK_iSO_EEEvDpT0_)
        .other          _ZN6thrust24THRUST_300001_SM_1000_NS8cuda_cub4core6detail13_kernel_agentINS1_8__reduce11ReduceAgentINS0_12zip_iteratorIN4cuda3std3__45tupleIJNS0_10device_ptrIdEENS0_17counting_iteratorIlNS0_11use_defaultESF_SF_EEEEEEEPNSB_IJdlEEESJ_iNS1_9__extrema9arg_max_fIdl10comparatorEEEEJSI_SK_iSO_EEEvDpT0_,@"STO_CUDA_ENTRY STV_DEFAULT"
_ZN6thrust24THRUST_300001_SM_1000_NS8cuda_cub4core6detail13_kernel_agentINS1_8__reduce11ReduceAgentINS0_12zip_iteratorIN4cuda3std3__45tupleIJNS0_10device_ptrIdEENS0_17counting_iteratorIlNS0_11use_defaultESF_SF_EEEEEEEPNSB_IJdlEEESJ_iNS1_9__extrema9arg_max_fIdl10comparatorEEEEJSI_SK_iSO_EEEvDpT0_:
.text._ZN6thrust24THRUST_300001_SM_1000_NS8cuda_cub4core6detail13_kernel_agentINS1_8__reduce11ReduceAgentINS0_12zip_iteratorIN4cuda3std3__45tupleIJNS0_10device_ptrIdEENS0_17counting_iteratorIlNS0_11use_defaultESF_SF_EEEEEEEPNSB_IJdlEEESJ_iNS1_9__extrema9arg_max_fIdl10comparatorEEEEJSI_SK_iSO_EEEvDpT0_:
        /* <DEDUP_REMOVED lines=23> */
.L_x_586:
[----:B0-----:R-:W-:Y:S05]  /*0170*/  BSYNC.RECONVERGENT B1 ;  /* 0x0000000000017941 */ /* 0x001fea0003800200 */
.L_x_585:
        /* <DEDUP_REMOVED lines=19> */
.L_x_593:
        /* <DEDUP_REMOVED lines=31> */
.L_x_592:
[----:B------:R-:W-:Y:S05]  /*04a0*/  BSYNC.RECONVERGENT B3 ;  /* 0x0000000000037941 */ /* 0x000fea0003800200 */
.L_x_591:
[----:B------:R-:W-:Y:S01]  /*04b0*/  IADD3 R14, P0, PT, R14, 0x100, RZ ;  /* 0x000001000e0e7810 */ /* 0x000fe20007f1e0ff */
[----:B------:R-:W-:Y:S02]  /*04c0*/  VIADD R10, R10, 0x100 ;  /* 0x000001000a0a7836 */ /* 0x000fe40000000000 */
[----:B------:R-:W-:Y:S02]  /*04d0*/  IMAD.X R13, RZ, RZ, R13, P3 ;  /* 0x000000ffff0d7224 */ /* 0x000fe400018e060d */
[----:B------:R-:W-:Y:S01]  /*04e0*/  IMAD.X R15, RZ, RZ, R15, P0 ;  /* 0x000000ffff0f7224 */ /* 0x000fe200000e060f */
[----:B------:R-:W-:Y:S07]  /*04f0*/  @P2 BRA `(.L_x_593) ;  /* 0xfffffffc006c2947 */ /* 0x000fee000383ffff */
.L_x_590:
[----:B------:R-:W-:Y:S05]  /*0500*/  BSYNC.RECONVERGENT B2 ;  /* 0x0000000000027941 */ /* 0x000fea0003800200 */
.L_x_589:
[----:B------:R-:W-:-:S13]  /*0510*/  ISETP.GE.U32.AND P0, PT, R16, 0x300, PT ;  /* 0x000003001000780c */ /* 0x000fda0003f06070 */
[----:B------:R-:W-:Y:S05]  /*0520*/  @!P0 BRA `(.L_x_588) ;  /* 0x0000000400bc8947 */ /* 0x000fea0003800000 */
[----:B------:R-:W0:Y:S01]  /*0530*/  LDC.64 R4, c[0x0][0x380] ;  /* 0x0000e000ff047b82 */ /* 0x000e220000000a00 */
[----:B------:R-:W-:-:S07]  /*0540*/  VIADD R20, R10, 0x200 ;  /* 0x000002000a147836 */ /* 0x000fce0000000000 */
[----:B------:R-:W1:Y:S02]  /*0550*/  LDC.64 R6, c[0x0][0x388] ;  /* 0x0000e200ff067b82 */ /* 0x000e640000000a00 */
.L_x_602:
        /* <DEDUP_REMOVED lines=30> */
.L_x_595:
[----:B------:R-:W-:Y:S05]  /*0740*/  BSYNC.RECONVERGENT B2 ;  /* 0x0000000000027941 */ /* 0x000fea0003800200 */
.L_x_594:
[----:B-----5:R-:W-:Y:S01]  /*0750*/  DSETP.GEU.AND P0, PT, |R16|, |R14|, PT ;  /* 0x4000000e1000722a */ /* 0x020fe20003f0e200 */
[C---:B------:R-:W-:Y:S01]  /*0760*/  IADD3 R19, P1, PT, R23.reuse, R6, RZ ;  /* 0x0000000617137210 */ /* 0x040fe20007f3e0ff */
[----:B------:R-:W-:Y:S01]  /*0770*/  BSSY.RECONVERGENT B2, `(.L_x_596) ;  /* 0x0000015000027945 */ /* 0x000fe20003800200 */
[----:B------:R-:W-:Y:S02]  /*0780*/  IMAD.MOV.U32 R2, RZ, RZ, R14 ;  /* 0x000000ffff027224 */ /* 0x000fe400078e000e */
[----:B------:R-:W-:Y:S01]  /*0790*/  LEA.HI.X.SX32 R18, R23, R7, 0x1, P1 ;  /* 0x0000000717127211 */ /* 0x000fe200008f0eff */
[----:B------:R-:W-:Y:S02]  /*07a0*/  IMAD.MOV.U32 R9, RZ, RZ, R19 ;  /* 0x000000ffff097224 */ /* 0x000fe400078e0013 */
[----:B------:R-:W-:Y:S02]  /*07b0*/  IMAD.MOV.U32 R3, RZ, RZ, R15 ;  /* 0x000000ffff037224 */ /* 0x000fe400078e000f */
[----:B------:R-:W-:-:S04]  /*07c0*/  IMAD.MOV.U32 R8, RZ, RZ, R18 ;  /* 0x000000ffff087224 */ /* 0x000fc800078e0012 */
        /* <DEDUP_REMOVED lines=15> */
.L_x_597:
[----:B------:R-:W-:Y:S05]  /*08c0*/  BSYNC.RECONVERGENT B2 ;  /* 0x0000000000027941 */ /* 0x000fea0003800200 */
.L_x_596:
        /* <DEDUP_REMOVED lines=25> */
.L_x_599:
[----:B------:R-:W-:Y:S05]  /*0a60*/  BSYNC.RECONVERGENT B2 ;  /* 0x0000000000027941 */ /* 0x000fea0003800200 */
.L_x_598:
        /* <DEDUP_REMOVED lines=22> */
.L_x_601:
[----:B------:R-:W-:Y:S05]  /*0bd0*/  BSYNC.RECONVERGENT B2 ;  /* 0x0000000000027941 */ /* 0x000fea0003800200 */
.L_x_600:
[C---:B------:R-:W-:Y:S01]  /*0be0*/  VIADD R10, R20.reuse, 0x200 ;  /* 0x00000200140a7836 */ /* 0x040fe20000000000 */
[----:B------:R-:W-:-:S04]  /*0bf0*/  IADD3 R20, PT, PT, R20, 0x400, RZ ;  /* 0x0000040014147810 */ /* 0x000fc80007ffe0ff */
[----:B------:R-:W-:-:S13]  /*0c00*/  ISETP.GE.AND P0, PT, R10, UR5, PT ;  /* 0x000000050a007c0c */ /* 0x000fda000bf06270 */
[----:B------:R-:W-:Y:S05]  /*0c10*/  @!P0 BRA `(.L_x_602) ;  /* 0xfffffff800508947 */ /* 0x000fea000383ffff */
.L_x_588:
[----:B------:R-:W-:Y:S05]  /*0c20*/  BSYNC.RECONVERGENT B1 ;  /* 0x0000000000017941 */ /* 0x000fea0003800200 */
.L_x_587:
        /* <DEDUP_REMOVED lines=35> */
.L_x_605:
[----:B------:R-:W-:Y:S05]  /*0e60*/  BSYNC.RECONVERGENT B1 ;  /* 0x0000000000017941 */ /* 0x000fea0003800200 */
.L_x_604:
        /* <DEDUP_REMOVED lines=31> */
.L_x_607:
[----:B------:R-:W-:Y:S05]  /*1060*/  BSYNC.RECONVERGENT B1 ;  /* 0x0000000000017941 */ /* 0x000fea0003800200 */
.L_x_606:
        /* <DEDUP_REMOVED lines=31> */
.L_x_609:
[----:B------:R-:W-:Y:S05]  /*1260*/  BSYNC.RECONVERGENT B1 ;  /* 0x0000000000017941 */ /* 0x000fea0003800200 */
.L_x_608:
[----:B------:R-:W-:Y:S01]  /*1270*/  ISETP.GT.AND P0, PT, R10, 0x17, PT ;  /* 0x000000170a00780c */ /* 0x000fe20003f04270 */
[----:B-1----:R1:W1:Y:S01]  /*1280*/  SHFL.DOWN PT, R2, R4, 0x8, 0x1f ;  /* 0x09001f0004027f89 */ /* 0x00226200000e0000 */
[----:B------:R-:W-:Y:S01]  /*1290*/  BSSY.RECONVERGENT B1, `(.L_x_610) ;  /* 0x000001d000017945 */ /* 0x000fe20003800200 */
[----:B0-----:R-:W-:Y:S02]  /*12a0*/  IMAD.MOV.U32 R8, RZ, RZ, R11 ;  /* 0x000000ffff087224 */ /* 0x001fe400078e000b */
[----:B------:R0:W0:Y:S01]  /*12b0*/  SHFL.DOWN PT, R3, R5, 0x8, 0x1f ;  /* 0x09001f0005037f89 */ /* 0x00002200000e0000 */
[----:B------:R-:W-:Y:S02]  /*12c0*/  IMAD.MOV.U32 R9, RZ, RZ, R12 ;  /* 0x000000ffff097224 */ /* 0x000fe400078e000c */
[----:B------:R-:W-:Y:S01]  /*12d0*/  IMAD.MOV.U32 R6, RZ, RZ, R4 ;  /* 0x000000ffff067224 */ /* 0x000fe200078e0004 */
[----:B---3--:R3:W0:Y:S01]  /*12e0*/  SHFL.DOWN PT, R14, R11, 0x8, 0x1f ;  /* 0x09001f000b0e7f89 */ /* 0x00862200000e0000 */
[----:B--2---:R-:W-:-:S03]  /*12f0*/  IMAD.MOV.U32 R7, RZ, RZ, R5 ;  /* 0x000000ffff077224 */ /* 0x004fc600078e0005 */
[----:B----4-:R3:W2:Y:S01]  /*1300*/  SHFL.DOWN PT, R13, R12, 0x8, 0x1f ;  /* 0x09001f000c0d7f89 */ /* 0x0106a200000e0000 */
[----:B------:R-:W-:Y:S05]  /*1310*/  @P0 BRA `(.L_x_611) ;  /* 0x0000000000500947 */ /* 0x000fea0003800000 */
[----:B01----:R-:W-:Y:S01]  /*1320*/  DSETP.GEU.AND P0, PT, |R4|, |R2|, PT ;  /* 0x400000020400722a */ /* 0x003fe20003f0e200 */
[----:B------:R-:W-:Y:S01]  /*1330*/  IMAD.MOV.U32 R8, RZ, RZ, R14 ;  /* 0x000000ffff087224 */ /* 0x000fe200078e000e */
[----:B--2---:R-:W-:Y:S01]  /*1340*/  MOV R9, R13 ;  /* 0x0000000d00097202 */ /* 0x004fe20000000f00 */
        /* <DEDUP_REMOVED lines=17> */
.L_x_611:
[----:B------:R-:W-:Y:S05]  /*1460*/  BSYNC.RECONVERGENT B1 ;  /* 0x0000000000017941 */ /* 0x000fea0003800200 */
.L_x_610:
[----:B------:R-:W-:Y:S01]  /*1470*/  ISETP.GT.AND P0, PT, R10, 0xf, PT ;  /* 0x0000000f0a00780c */ /* 0x000fe20003f04270 */
[----:B-1----:R1:W4:Y:S01]  /*1480*/  SHFL.DOWN PT, R4, R6, 0x10, 0x1f ;  /* 0x0a001f0006047f89 */ /* 0x00232200000e0000 */
[----:B------:R-:W-:Y:S01]  /*1490*/  BSSY.RECONVERGENT B1, `(.L_x_612) ;  /* 0x000001d000017945 */ /* 0x000fe20003800200 */
[----:B0-----:R-:W-:Y:S02]  /*14a0*/  IMAD.MOV.U32 R14, RZ, RZ, R8 ;  /* 0x000000ffff0e7224 */ /* 0x001fe400078e0008 */
[----:B------:R1:W0:Y:S01]  /*14b0*/  SHFL.DOWN PT, R5, R7, 0x10, 0x1f ;  /* 0x0a001f0007057f89 */ /* 0x00022200000e0000 */
[----:B------:R-:W-:Y:S02]  /*14c0*/  IMAD.MOV.U32 R15, RZ, RZ, R9 ;  /* 0x000000ffff0f7224 */ /* 0x000fe400078e0009 */
[----:B------:R-:W-:Y:S01]  /*14d0*/  IMAD.MOV.U32 R2, RZ, RZ, R6 ;  /* 0x000000ffff027224 */ /* 0x000fe200078e0006 */
[----:B---3--:R1:W3:Y:S01]  /*14e0*/  SHFL.DOWN PT, R11, R8, 0x10, 0x1f ;  /* 0x0a001f00080b7f89 */ /* 0x0082e200000e0000 */
[----:B------:R-:W-:-:S03]  /*14f0*/  IMAD.MOV.U32 R3, RZ, RZ, R7 ;  /* 0x000000ffff037224 */ /* 0x000fc600078e0007 */
[----:B------:R1:W0:Y:S01]  /*1500*/  SHFL.DOWN PT, R12, R9, 0x10, 0x1f ;  /* 0x0a001f00090c7f89 */ /* 0x00022200000e0000 */
[----:B------:R-:W-:Y:S05]  /*1510*/  @P0 BRA `(.L_x_613) ;  /* 0x0000000000500947 */ /* 0x000fea0003800000 */
[----:B0---4-:R-:W-:Y:S01]  /*1520*/  DSETP.GEU.AND P0, PT, |R6|, |R4|, PT ;  /* 0x400000040600722a */ /* 0x011fe20003f0e200 */
[----:B---3--:R-:W-:Y:S02]  /*1530*/  IMAD.MOV.U32 R14, RZ, RZ, R11 ;  /* 0x000000ffff0e7224 */ /* 0x008fe400078e000b */
        /* <DEDUP_REMOVED lines=18> */
.L_x_613:
[----:B------:R-:W-:Y:S05]  /*1660*/  BSYNC.RECONVERGENT B1 ;  /* 0x0000000000017941 */ /* 0x000fea0003800200 */
.L_x_612:
[----:B------:R-:W-:Y:S01]  /*1670*/  ISETP.NE.AND P0, PT, R10, RZ, PT ;  /* 0x000000ff0a00720c */ /* 0x000fe20003f05270 */
[----:B------:R-:W-:-:S12]  /*1680*/  BSSY.RECONVERGENT B1, `(.L_x_614) ;  /* 0x000000a000017945 */ /* 0x000fd80003800200 */
[----:B------:R-:W-:Y:S05]  /*1690*/  @P0 BRA `(.L_x_615) ;  /* 0x0000000000200947 */ /* 0x000fea0003800000 */
[----:B-1----:R-:W1:Y:S01]  /*16a0*/  S2R R6, SR_CgaCtaId ;  /* 0x0000000000067919 */ /* 0x002e620000008800 */
[----:B0-----:R-:W-:Y:S02]  /*16b0*/  MOV R5, 0x400 ;  /* 0x0000040000057802 */ /* 0x001fe40000000f00 */
[----:B----4-:R-:W-:-:S04]  /*16c0*/  SHF.R.U32.HI R4, RZ, 0x1, R0 ;  /* 0x00000001ff047819 */ /* 0x010fc80000011600 */
[----:B------:R-:W-:Y:S02]  /*16d0*/  LOP3.LUT R4, R4, 0x1f0, RZ, 0xc0, !PT ;  /* 0x000001f004047812 */ /* 0x000fe400078ec0ff */
[----:B-1----:R-:W-:-:S05]  /*16e0*/  LEA R5, R6, R5, 0x18 ;  /* 0x0000000506057211 */ /* 0x002fca00078ec0ff */
[----:B------:R-:W-:-:S05]  /*16f0*/  IMAD.IADD R5, R4, 0x1, R5 ;  /* 0x0000000104057824 */ /* 0x000fca00078e0205 */
[----:B------:R0:W-:Y:S04]  /*1700*/  STS.64 [R5+0x10], R14 ;  /* 0x0000100e05007388 */ /* 0x0001e80000000a00 */
[----:B------:R0:W-:Y:S02]  /*1710*/  STS.64 [R5+0x8], R2 ;  /* 0x0000080205007388 */ /* 0x0001e40000000a00 */
.L_x_615:
[----:B------:R-:W-:Y:S05]  /*1720*/  BSYNC.RECONVERGENT B1 ;  /* 0x0000000000017941 */ /* 0x000fea0003800200 */
.L_x_614:
        /* <DEDUP_REMOVED lines=8> */
[----:B-1--4-:R-:W1:Y:S04]  /*17b0*/  LDS.128 R4, [R0+0x20] ;  /* 0x0000200000047984 */ /* 0x012e680000000c00 */
[----:B--2---:R2:W4:Y:S04]  /*17c0*/  LDS.64 R12, [R0+0x80] ;  /* 0x00008000000c7984 */ /* 0x0045280000000a00 */
[----:B---3--:R2:W3:Y:S01]  /*17d0*/  LDS.128 R8, [R0+0x30] ;  /* 0x0000300000087984 */ /* 0x0084e20000000c00 */
[----:B0-----:R-:W-:Y:S01]  /*17e0*/  DSETP.GEU.AND P0, PT, |R2|, |R16|, PT ;  /* 0x400000100200722a */ /* 0x001fe20003f0e200 */
[----:B------:R-:W-:Y:S01]  /*17f0*/  IMAD.MOV.U32 R24, RZ, RZ, R16 ;  /* 0x000000ffff187224 */ /* 0x000fe200078e0010 */
[----:B------:R-:W-:Y:S01]  /*1800*/  MOV R25, R17 ;  /* 0x0000001100197202 */ /* 0x000fe20000000f00 */
[----:B-1----:R-:W-:-:S02]  /*1810*/  IMAD.MOV.U32 R26, RZ, RZ, R4 ;  /* 0x000000ffff1a7224 */ /* 0x002fc400078e0004 */
[----:B------:R-:W-:-:S09]  /*1820*/  IMAD.MOV.U32 R27, RZ, RZ, R5 ;  /* 0x000000ffff1b7224 */ /* 0x000fd200078e0005 */
        /* <DEDUP_REMOVED lines=15> */
.L_x_618:
[----:B------:R-:W-:Y:S05]  /*1920*/  BSYNC.RECONVERGENT B1 ;  /* 0x0000000000017941 */ /* 0x000fea0003800200 */
.L_x_617:
        /* <DEDUP_REMOVED lines=23> */
.L_x_620:
[----:B------:R-:W-:Y:S05]  /*1aa0*/  BSYNC.RECONVERGENT B1 ;  /* 0x0000000000017941 */ /* 0x000fea0003800200 */
.L_x_619:
        /* <DEDUP_REMOVED lines=21> */
.L_x_622:
[----:B------:R-:W-:Y:S05]  /*1c00*/  BSYNC.RECONVERGENT B1 ;  /* 0x0000000000017941 */ /* 0x000fea0003800200 */
.L_x_621:
        /* <DEDUP_REMOVED lines=23> */
.L_x_624:
[----:B------:R-:W-:Y:S05]  /*1d80*/  BSYNC.RECONVERGENT B1 ;  /* 0x0000000000017941 */ /* 0x000fea0003800200 */
.L_x_623:
        /* <DEDUP_REMOVED lines=21> */
.L_x_626:
[----:B------:R-:W-:Y:S05]  /*1ee0*/  BSYNC.RECONVERGENT B1 ;  /* 0x0000000000017941 */ /* 0x000fea0003800200 */
.L_x_625:
[----:B------:R-:W-:Y:S01]  /*1ef0*/  DSETP.GEU.AND P0, PT, |R2|, |R10|, PT ;  /* 0x4000000a0200722a */ /* 0x000fe20003f0e200 */
[----:B------:R-:W-:Y:S01]  /*1f00*/  BSSY.RECONVERGENT B1, `(.L_x_627) ;  /* 0x0000014000017945 */ /* 0x000fe20003800200 */
[----:B------:R-:W-:Y:S01]  /*1f10*/  IMAD.MOV.U32 R8, RZ, RZ, R10 ;  /* 0x000000ffff087224 */ /* 0x000fe200078e000a */
[----:B---3--:R-:W-:Y:S01]  /*1f20*/  MOV R0, R5 ;  /* 0x0000000500007202 */ /* 0x008fe20000000f00 */
        /* <DEDUP_REMOVED lines=17> */
.L_x_628:
[----:B------:R-:W-:Y:S05]  /*2040*/  BSYNC.RECONVERGENT B1 ;  /* 0x0000000000017941 */ /* 0x000fea0003800200 */
.L_x_627:
        /* <DEDUP_REMOVED lines=21> */
.L_x_603:
        /* <DEDUP_REMOVED lines=9> */
[----:B------:R-:W-:Y:S02]  /*2230*/  VIADD R5, R5, UR6 ;  /* 0x0000000605057c36 */ /* 0x000fe40008000000 */
        /* <DEDUP_REMOVED lines=9> */
[----:B----4-:R-:W-:Y:S01]  /*22d0*/  IMAD.MOV.U32 R14, RZ, RZ, R12 ;  /* 0x000000ffff0e7224 */ /* 0x010fe200078e000c */
[----:B------:R-:W-:Y:S01]  /*22e0*/  MOV R6, R10 ;  /* 0x0000000a00067202 */ /* 0x000fe20000000f00 */
[----:B0-----:R-:W-:Y:S02]  /*22f0*/  IMAD.MOV.U32 R16, RZ, RZ, R13 ;  /* 0x000000ffff107224 */ /* 0x001fe400078e000d */
        /* <DEDUP_REMOVED lines=16> */
.L_x_630:
[----:B------:R-:W-:Y:S05]  /*2400*/  BSYNC.RECONVERGENT B1 ;  /* 0x0000000000017941 */ /* 0x000fea0003800200 */
.L_x_629:
        /* <DEDUP_REMOVED lines=32> */
.L_x_632:
[----:B------:R-:W-:Y:S05]  /*2610*/  BSYNC.RECONVERGENT B1 ;  /* 0x0000000000017941 */ /* 0x000fea0003800200 */
.L_x_631:
[----:B-1----:R-:W-:Y:S01]  /*2620*/  VIADD R2, R4, 0x4 ;  /* 0x0000000404027836 */ /* 0x002fe20000000000 */
[----:B------:R1:W4:Y:S01]  /*2630*/  SHFL.DOWN PT, R6, R8, 0x4, R5 ;  /* 0x0880000008067989 */ /* 0x00032200000e0005 */
[----:B------:R-:W-:Y:S01]  /*2640*/  BSSY.RECONVERGENT B1, `(.L_x_633) ;  /* 0x000001e000017945 */ /* 0x000fe20003800200 */
[----:B--2---:R-:W-:Y:S01]  /*2650*/  IMAD.MOV.U32 R14, RZ, RZ, R10 ;  /* 0x000000ffff0e7224 */ /* 0x004fe200078e000a */
[----:B------:R-:W-:Y:S01]  /*2660*/  MOV R16, R12 ;  /* 0x0000000c00107202 */ /* 0x000fe20000000f00 */
[----:B------:R1:W2:Y:S01]  /*2670*/  SHFL.DOWN PT, R7, R9, 0x4, R5 ;  /* 0x0880000009077989 */ /* 0x0002a200000e0005 */
[----:B------:R-:W-:Y:S01]  /*2680*/  ISETP.GT.AND P0, PT, R2, R5, PT ;  /* 0x000000050200720c */ /* 0x000fe20003f04270 */
[----:B------:R-:W-:Y:S02]  /*2690*/  IMAD.MOV.U32 R2, RZ, RZ, R8 ;  /* 0x000000ffff027224 */ /* 0x000fe400078e0008 */
[----:B---3--:R1:W3:Y:S01]  /*26a0*/  SHFL.DOWN PT, R11, R10, 0x4, R5 ;  /* 0x088000000a0b7989 */ /* 0x0082e200000e0005 */
[----:B------:R-:W-:-:S03]  /*26b0*/  IMAD.MOV.U32 R3, RZ, RZ, R9 ;  /* 0x000000ffff037224 */ /* 0x000fc600078e0009 */
[----:B0-----:R1:W0:Y:S06]  /*26c0*/  SHFL.DOWN PT, R13, R12, 0x4, R5 ;  /* 0x088000000c0d7989 */ /* 0x00122c00000e0005 */
        /* <DEDUP_REMOVED lines=21> */
.L_x_634:
[----:B------:R-:W-:Y:S05]  /*2820*/  BSYNC.RECONVERGENT B1 ;  /* 0x0000000000017941 */ /* 0x000fea0003800200 */
.L_x_633:
        /* <DEDUP_REMOVED lines=8> */
[----:B---3--:R3:W1:Y:S01]  /*28b0*/  SHFL.DOWN PT, R11, R14, 0x8, R5 ;  /* 0x090000000e0b7989 */ /* 0x00866200000e0005 */
[----:B--2---:R-:W-:-:S03]  /*28c0*/  IMAD.MOV.U32 R7, RZ, RZ, R3 ;  /* 0x000000ffff077224 */ /* 0x004fc600078e0003 */
[----:B0-----:R3:W0:Y:S04]  /*28d0*/  SHFL.DOWN PT, R13, R16, 0x8, R5 ;  /* 0x09000000100d7989 */ /* 0x00162800000e0005 */
        /* <DEDUP_REMOVED lines=21> */
.L_x_636:
[----:B------:R-:W-:Y:S05]  /*2a30*/  BSYNC.RECONVERGENT B1 ;  /* 0x0000000000017941 */ /* 0x000fea0003800200 */
.L_x_635:
[----:B-1----:R-:W-:Y:S01]  /*2a40*/  VIADD R2, R4, 0x10 ;  /* 0x0000001004027836 */ /* 0x002fe20000000000 */
[----:B----4-:R1:W2:Y:S01]  /*2a50*/  SHFL.DOWN PT, R8, R6, 0x10, R5 ;  /* 0x0a00000006087989 */ /* 0x0102a200000e0005 */
[----:B------:R-:W-:Y:S01]  /*2a60*/  BSSY.RECONVERGENT B1, `(.L_x_637) ;  /* 0x000001e000017945 */ /* 0x000fe20003800200 */
[----:B---3--:R-:W-:Y:S02]  /*2a70*/  IMAD.MOV.U32 R14, RZ, RZ, R10 ;  /* 0x000000ffff0e7224 */ /* 0x008fe400078e000a */
[----:B------:R-:W-:Y:S01]  /*2a80*/  ISETP.GT.AND P0, PT, R2, R5, PT ;  /* 0x000000050200720c */ /* 0x000fe20003f04270 */
[----:B------:R1:W3:Y:S01]  /*2a90*/  SHFL.DOWN PT, R9, R7, 0x10, R5 ;  /* 0x0a00000007097989 */ /* 0x0002e200000e0005 */
[----:B------:R-:W-:Y:S02]  /*2aa0*/  IMAD.MOV.U32 R15, RZ, RZ, R12 ;  /* 0x000000ffff0f7224 */ /* 0x000fe400078e000c */
[----:B------:R-:W-:Y:S01]  /*2ab0*/  IMAD.MOV.U32 R2, RZ, RZ, R6 ;  /* 0x000000ffff027224 */ /* 0x000fe200078e0006 */
[----:B------:R1:W4:Y:S01]  /*2ac0*/  SHFL.DOWN PT, R11, R10, 0x10, R5 ;  /* 0x0a0000000a0b7989 */ /* 0x00032200000e0005 */
        /* <DEDUP_REMOVED lines=23> */
.L_x_638:
[----:B------:R-:W-:Y:S05]  /*2c40*/  BSYNC.RECONVERGENT B1 ;  /* 0x0000000000017941 */ /* 0x000fea0003800200 */
.L_x_637:
        /* <DEDUP_REMOVED lines=11> */
.L_x_640:
[----:B------:R-:W-:Y:S05]  /*2d00*/  BSYNC.RECONVERGENT B1 ;  /* 0x0000000000017941 */ /* 0x000fea0003800200 */
.L_x_639:
[----:B------:R-:W-:Y:S01]  /*2d10*/  BAR.SYNC.DEFER_BLOCKING 0x0 ;  /* 0x0000000000007b1d */ /* 0x000fe20000010000 */
[----:B------:R-:W-:-:S13]  /*2d20*/  ISETP.NE.AND P1, PT, R0, RZ, PT ;  /* 0x000000ff0000720c */ /* 0x000fda0003f25270 */
[----:B------:R-:W-:Y:S05]  /*2d30*/  @P1 BRA `(.L_x_616) ;  /* 0x0000003400d41947 */ /* 0x000fea0003800000 */
[----:B------:R-:W-:Y:S01]  /*2d40*/  UISETP.GE.AND UP0, UPT, UR6, 0x21, UPT ;  /* 0x000000210600788c */ /* 0x000fe2000bf06270 */
[----:B----4-:R-:W-:Y:S02]  /*2d50*/  IMAD.MOV.U32 R11, RZ, RZ, R14 ;  /* 0x000000ffff0b7224 */ /* 0x010fe400078e000e */
[----:B--2---:R-:W-:Y:S02]  /*2d60*/  IMAD.MOV.U32 R8, RZ, RZ, R15 ;  /* 0x000000ffff087224 */ /* 0x004fe400078e000f */
        /* <DEDUP_REMOVED lines=8> */
[----:B0-----:R-:W0:Y:S01]  /*2df0*/  LDS.64 R12, [UR4+0x20] ;  /* 0x00002004ff0c7984 */ /* 0x001e220008000a00 */
[----:B-1----:R-:W-:Y:S01]  /*2e00*/  DSETP.GEU.AND P0, PT, |R2|, |R6|, PT ;  /* 0x400000060200722a */ /* 0x002fe20003f0e200 */
[----:B------:R-:W-:Y:S01]  /*2e10*/  MOV R4, R6 ;  /* 0x0000000600047202 */ /* 0x000fe20000000f00 */
[----:B------:R-:W-:Y:S02]  /*2e20*/  IMAD.MOV.U32 R5, RZ, RZ, R7 ;  /* 0x000000ffff057224 */ /* 0x000fe400078e0007 */
[----:B0-----:R-:W-:Y:S02]  /*2e30*/  IMAD.MOV.U32 R11, RZ, RZ, R12 ;  /* 0x000000ffff0b7224 */ /* 0x001fe400078e000c */
        /* <DEDUP_REMOVED lines=16> */
.L_x_642:
[----:B------:R-:W-:Y:S05]  /*2f40*/  BSYNC.RECONVERGENT B1 ;  /* 0x0000000000017941 */ /* 0x000fea0003800200 */
.L_x_641:
[----:B------:R-:W-:Y:S01]  /*2f50*/  UISETP.GE.AND UP0, UPT, UR6, 0x41, UPT ;  /* 0x000000410600788c */ /* 0x000fe2000bf06270 */
[----:B---3--:R-:W-:Y:S02]  /*2f60*/  IMAD.MOV.U32 R9, RZ, RZ, R11 ;  /* 0x000000ffff097224 */ /* 0x008fe400078e000b */
[----:B------:R-:W-:Y:S02]  /*2f70*/  IMAD.MOV.U32 R0, RZ, RZ, R8 ;  /* 0x000000ffff007224 */ /* 0x000fe400078e0008 */
[----:B------:R-:W-:Y:S02]  /*2f80*/  IMAD.MOV.U32 R2, RZ, RZ, R4 ;  /* 0x000000ffff027224 */ /* 0x000fe400078e0004 */
[----:B------:R-:W-:Y:S02]  /*2f90*/  IMAD.MOV.U32 R3, RZ, RZ, R5 ;  /* 0x000000ffff037224 */ /* 0x000fe400078e0005 */
        /* <DEDUP_REMOVED lines=8> */
[----:B------:R-:W-:Y:S02]  /*3020*/  IMAD.MOV.U32 R2, RZ, RZ, R6 ;  /* 0x000000ffff027224 */ /* 0x000fe400078e0006 */
[----:B------:R-:W-:Y:S02]  /*3030*/  IMAD.MOV.U32 R3, RZ, RZ, R7 ;  /* 0x000000ffff037224 */ /* 0x000fe400078e0007 */
[----:B0-----:R-:W-:-:S02]  /*3040*/  IMAD.MOV.U32 R9, RZ, RZ, R12 ;  /* 0x000000ffff097224 */ /* 0x001fc400078e000c */
        /* <DEDUP_REMOVED lines=16> */
.L_x_644:
[----:B------:R-:W-:Y:S05]  /*3150*/  BSYNC.RECONVERGENT B1 ;  /* 0x0000000000017941 */ /* 0x000fea0003800200 */
.L_x_643:
[----:B------:R-:W-:Y:S01]  /*3160*/  UISETP.GE.AND UP0, UPT, UR6, 0x61, UPT ;  /* 0x000000610600788c */ /* 0x000fe2000bf06270 */
[----:B------:R-:W-:Y:S01]  /*3170*/  IMAD.MOV.U32 R11, RZ, RZ, R9 ;  /* 0x000000ffff0b7224 */ /* 0x000fe200078e0009 */
[----:B------:R-:W-:Y:S01]  /*3180*/  MOV R8, R0 ;  /* 0x0000000000087202 */ /* 0x000fe20000000f00 */
[----:B------:R-:W-:Y:S02]  /*3190*/  IMAD.MOV.U32 R4, RZ, RZ, R2 ;  /* 0x000000ffff047224 */ /* 0x000fe400078e0002 */
[----:B------:R-:W-:-:S04]  /*31a0*/  IMAD.MOV.U32 R5, RZ, RZ, R3 ;  /* 0x000000ffff057224 */ /* 0x000fc800078e0003 */
        /* <DEDUP_REMOVED lines=27> */
.L_x_646:
[----:B------:R-:W-:Y:S05]  /*3360*/  BSYNC.RECONVERGENT B1 ;  /* 0x0000000000017941 */ /* 0x000fea0003800200 */
.L_x_645:
[----:B------:R-:W-:Y:S01]  /*3370*/  UISETP.GE.AND UP0, UPT, UR6, 0x81, UPT ;  /* 0x000000810600788c */ /* 0x000fe2000bf06270 */
[----:B------:R-:W-:Y:S02]  /*3380*/  IMAD.MOV.U32 R9, RZ, RZ, R11 ;  /* 0x000000ffff097224 */ /* 0x000fe400078e000b */
        /* <DEDUP_REMOVED lines=30> */
.L_x_648:
[----:B------:R-:W-:Y:S05]  /*3570*/  BSYNC.RECONVERGENT B1 ;  /* 0x0000000000017941 */ /* 0x000fea0003800200 */
.L_x_647:
        /* <DEDUP_REMOVED lines=32> */
.L_x_650:
[----:B------:R-:W-:Y:S05]  /*3780*/  BSYNC.RECONVERGENT B1 ;  /* 0x0000000000017941 */ /* 0x000fea0003800200 */
.L_x_649:
        /* <DEDUP_REMOVED lines=14> */
[----:B------:R-:W-:Y:S01]  /*3870*/  IMAD.MOV.U32 R7, RZ, RZ, R3 ;  /* 0x000000ffff077224 */ /* 0x000fe200078e0003 */
[----:B0-----:R-:W-:Y:S01]  /*3880*/  MOV R0, R13 ;  /* 0x0000000d00007202 */ /* 0x001fe20000000f00 */
        /* <DEDUP_REMOVED lines=16> */
.L_x_652:
[----:B------:R-:W-:Y:S05]  /*3990*/  BSYNC.RECONVERGENT B1 ;  /* 0x0000000000017941 */ /* 0x000fea0003800200 */
.L_x_651:
[----:B------:R-:W-:Y:S01]  /*39a0*/  UISETP.GE.AND UP0, UPT, UR6, 0xe1, UPT ;  /* 0x000000e10600788c */ /* 0x000fe2000bf06270 */
[----:B------:R-:W-:Y:S02]  /*39b0*/  IMAD.MOV.U32 R14, RZ, RZ, R9 ;  /* 0x000000ffff0e7224 */ /* 0x000fe400078e0009 */
[----:B------:R-:W-:Y:S02]  /*39c0*/  IMAD.MOV.U32 R15, RZ, RZ, R0 ;  /* 0x000000ffff0f7224 */ /* 0x000fe400078e0000 */
[----:B------:R-:W-:Y:S02]  /*39d0*/  IMAD.MOV.U32 R2, RZ, RZ, R6 ;  /* 0x000000ffff027224 */ /* 0x000fe400078e0006 */
[----:B------:R-:W-:Y:S02]  /*39e0*/  IMAD.MOV.U32 R3, RZ, RZ, R7 ;  /* 0x000000ffff037224 */ /* 0x000fe400078e0007 */
[----:B------:R-:W-:Y:S05]  /*39f0*/  BRA.U !UP0, `(.L_x_616) ;  /* 0x0000002908a47547 */ /* 0x000fea000b800000 */
[----:B------:R-:W1:Y:S01]  /*3a00*/  S2UR UR5, SR_CgaCtaId ;  /* 0x00000000000579c3 */ /* 0x000e620000008800 */
[----:B------:R-:W-:Y:S02]  /*3a10*/  UMOV UR4, 0x400 ;  /* 0x0000040000047882 */ /* 0x000fe40000000000 */
[----:B-1----:R-:W-:-:S09]  /*3a20*/  ULEA UR4, UR5, UR4, 0x18 ;  /* 0x0000000405047291 */ /* 0x002fd2000f8ec0ff */
[----:B------:R-:W1:Y:S04]  /*3a30*/  LDS.64 R4, [UR4+0x78] ;  /* 0x00007804ff047984 */ /* 0x000e680008000a00 */
[----:B------:R-:W2:Y:S01]  /*3a40*/  LDS.64 R10, [UR4+0x80] ;  /* 0x00008004ff0a7984 */ /* 0x000ea20008000a00 */
        /* <DEDUP_REMOVED lines=21> */
.L_x_584:
        /* <DEDUP_REMOVED lines=30> */
[----:B------:R-:W-:Y:S02]  /*3d80*/  ISETP.GE.U32.AND.EX P0, PT, RZ, RZ, PT, P0 ;  /* 0x000000ffff00720c */ /* 0x000fe40003f06100 */
[----:B------:R-:W-:-:S11]  /*3d90*/  IADD3.X R7, PT, PT, RZ, UR7, RZ, P1, !PT ;  /* 0x00000007ff077c10 */ /* 0x000fd60008ffe4ff */
[----:B------:R-:W-:-:S06]  /*3da0*/  DSETP.LT.OR P0, PT, |R8|, |R4|, !P0 ;  /* 0x400000040800722a */ /* 0x000fcc0004701600 */
[----:B------:R-:W-:Y:S02]  /*3db0*/  FSEL R8, R4, R8, P0 ;  /* 0x0000000804087208 */ /* 0x000fe40000000000 */
[----:B------:R-:W-:Y:S02]  /*3dc0*/  FSEL R9, R5, R9, P0 ;  /* 0x0000000905097208 */ /* 0x000fe40000000000 */
[----:B------:R-:W-:Y:S02]  /*3dd0*/  SEL R23, R6, R23, P0 ;  /* 0x0000001706177207 */ /* 0x000fe40000000000 */
[----:B------:R-:W-:-:S07]  /*3de0*/  SEL R24, R7, R24, P0 ;  /* 0x0000001807187207 */ /* 0x000fce0000000000 */
.L_x_654:
[----:B------:R-:W-:Y:S05]  /*3df0*/  BSYNC.RECONVERGENT B1 ;  /* 0x0000000000017941 */ /* 0x000fea0003800200 */
.L_x_653:
[----:B------:R-:W-:Y:S01]  /*3e00*/  UISETP.GE.U32.AND UP0, UPT, UR4, 0xa00, UPT ;  /* 0x00000a000400788c */ /* 0x000fe2000bf06070 */
[----:B------:R-:W-:-:S08]  /*3e10*/  IMAD.MOV.U32 R5, RZ, RZ, 0x500 ;  /* 0x00000500ff057424 */ /* 0x000fd000078e00ff */
[----:B------:R-:W-:Y:S05]  /*3e20*/  BRA.U !UP0, `(.L_x_655) ;  /* 0x00000005084c7547 */ /* 0x000fea000b800000 */
[----:B------:R-:W-:Y:S01]  /*3e30*/  IMAD.MOV.U32 R12, RZ, RZ, R8 ;  /* 0x000000ffff0c7224 */ /* 0x000fe200078e0008 */
[----:B------:R-:W0:Y:S01]  /*3e40*/  LDCU UR4, c[0x0][0x398] ;  /* 0x00007300ff0477ac */ /* 0x000e220008000800 */
[----:B------:R-:W-:Y:S02]  /*3e50*/  IMAD.MOV.U32 R13, RZ, RZ, R9 ;  /* 0x000000ffff0d7224 */ /* 0x000fe400078e0009 */
[----:B------:R-:W-:Y:S01]  /*3e60*/  IMAD.MOV.U32 R17, RZ, RZ, 0x500 ;  /* 0x00000500ff117424 */ /* 0x000fe200078e00ff */
[----:B------:R-:W1:Y:S01]  /*3e70*/  LDCU.64 UR6, c[0x0][0x388] ;  /* 0x00007100ff0677ac */ /* 0x000e620008000a00 */
[----:B------:R-:W-:-:S05]  /*3e80*/  NOP ;  /* 0x0000000000007918 */ /* 0x000fca0000000000 */
.L_x_656:
[----:B------:R-:W-:-:S05]  /*3e90*/  IMAD.WIDE.U32 R26, R17, 0x8, R2 ;  /* 0x00000008111a7825 */ /* 0x000fca00078e0002 */
[----:B------:R-:W2:Y:S04]  /*3ea0*/  LDG.E.64 R14, desc[UR8][R26.64] ;  /* 0x000000081a0e7981 */ /* 0x000ea8000c1e1b00 */
[----:B------:R-:W3:Y:S04]  /*3eb0*/  LDG.E.64 R4, desc[UR8][R26.64+0x800] ;  /* 0x000800081a047981 */ /* 0x000ee8000c1e1b00 */
[----:B------:R-:W4:Y:S04]  /*3ec0*/  LDG.E.64 R6, desc[UR8][R26.64+0x1000] ;  /* 0x001000081a067981 */ /* 0x000f28000c1e1b00 */
[----:B------:R-:W5:Y:S04]  /*3ed0*/  LDG.E.64 R10, desc[UR8][R26.64+0x1800] ;  /* 0x001800081a0a7981 */ /* 0x000f68000c1e1b00 */
[----:B------:R-:W5:Y:S01]  /*3ee0*/  LDG.E.64 R8, desc[UR8][R26.64+0x2000] ;  /* 0x002000081a087981 */ /* 0x000f62000c1e1b00 */
[----:B-1----:R-:W-:-:S04]  /*3ef0*/  IADD3 R18, P0, P1, R0, UR6, R17 ;  /* 0x0000000600127c10 */ /* 0x002fc8000f91e011 */
[----:B------:R-:W-:Y:S01]  /*3f00*/  IADD3.X R16, PT, PT, RZ, UR7, RZ, P0, P1 ;  /* 0x00000007ff107c10 */ /* 0x000fe200087e24ff */
[----:B------:R-:W-:Y:S01]  /*3f10*/  IMAD.MOV.U32 R20, RZ, RZ, R18 ;  /* 0x000000ffff147224 */ /* 0x000fe200078e0012 */
[----:B------:R-:W-:-:S03]  /*3f20*/  IADD3 R22, P3, PT, R18, 0x100, RZ ;  /* 0x0000010012167810 */ /* 0x000fc60007f7e0ff */
        /* <DEDUP_REMOVED lines=11> */
[----:B------:R-:W-:Y:S01]  /*3fe0*/  IMAD.X R24, RZ, RZ, R16, P3 ;  /* 0x000000ffff187224 */ /* 0x000fe200018e0610 */
[----:B------:R-:W-:-:S03]  /*3ff0*/  IADD3 R13, P3, PT, R18, 0x200, RZ ;  /* 0x00000200120d7810 */ /* 0x000fc60007f7e0ff */
[----:B---3--:R-:W-:-:S14]  /*4000*/  DSETP.GEU.AND P1, PT, |R14|, |R4|, PT ;  /* 0x400000040e00722a */ /* 0x008fdc0003f2e200 */
[----:B------:R-:W-:-:S04]  /*4010*/  @P1 ISETP.GE.U32.AND P0, PT, R20, R22, PT ;  /* 0x000000161400120c */ /* 0x000fc80003f06070 */
[----:B------:R-:W-:-:S13]  /*4020*/  @P1 ISETP.GE.AND.EX P0, PT, R19, R24, PT, P0 ;  /* 0x000000181300120c */ /* 0x000fda0003f06300 */
[----:B------:R-:W-:-:S06]  /*4030*/  @P1 DSETP.LT.OR P0, PT, |R4|, |R14|, !P0 ;  /* 0x4000000e0400122a */ /* 0x000fcc0004701600 */
[----:B------:R-:W-:Y:S01]  /*4040*/  @P1 FSEL R12, R14, R4, P0 ;  /* 0x000000040e0c1208 */ /* 0x000fe20000000000 */
[----:B------:R-:W-:Y:S01]  /*4050*/  IMAD.X R14, RZ, RZ, R16, P3 ;  /* 0x000000ffff0e7224 */ /* 0x000fe200018e0610 */
[----:B------:R-:W-:Y:S02]  /*4060*/  @P1 FSEL R15, R15, R5, P0 ;  /* 0x000000050f0f1208 */ /* 0x000fe40000000000 */
[----:B------:R-:W-:Y:S01]  /*4070*/  @P1 SEL R22, R20, R22, P0 ;  /* 0x0000001614161207 */ /* 0x000fe20000000000 */
[----:B------:R-:W-:Y:S01]  /*4080*/  @P1 IMAD.MOV.U32 R4, RZ, RZ, R12 ;  /* 0x000000ffff041224 */ /* 0x000fe200078e000c */
[----:B------:R-:W-:Y:S01]  /*4090*/  IADD3 R12, P3, PT, R18, 0x300, RZ ;  /* 0x00000300120c7810 */ /* 0x000fe20007f7e0ff */
[----:B------:R-:W-:Y:S02]  /*40a0*/  @P1 IMAD.MOV.U32 R5, RZ, RZ, R15 ;  /* 0x000000ffff051224 */ /* 0x000fe400078e000f */
[----:B------:R-:W-:Y:S01]  /*40b0*/  IMAD.MOV.U32 R15, RZ, RZ, R24 ;  /* 0x000000ffff0f7224 */ /* 0x000fe200078e0018 */
[----:B------:R-:W-:-:S03]  /*40c0*/  @P1 SEL R15, R19, R24, P0 ;  /* 0x00000018130f1207 */ /* 0x000fc60000000000 */
[----:B----4-:R-:W-:-:S14]  /*40d0*/  DSETP.GEU.AND P2, PT, |R4|, |R6|, PT ;  /* 0x400000060400722a */ /* 0x010fdc0003f4e200 */
[----:B------:R-:W-:-:S04]  /*40e0*/  @P2 ISETP.GE.U32.AND P0, PT, R22, R13, PT ;  /* 0x0000000d1600220c */ /* 0x000fc80003f06070 */
[----:B------:R-:W-:-:S13]  /*40f0*/  @P2 ISETP.GE.AND.EX P0, PT, R15, R14, PT, P0 ;  /* 0x0000000e0f00220c */ /* 0x000fda0003f06300 */
[----:B------:R-:W-:-:S06]  /*4100*/  @P2 DSETP.LT.OR P0, PT, |R6|, |R4|, !P0 ;  /* 0x400000040600222a */ /* 0x000fcc0004701600 */
[----:B------:R-:W-:Y:S02]  /*4110*/  @P2 FSEL R4, R4, R6, P0 ;  /* 0x0000000604042208 */ /* 0x000fe40000000000 */
[----:B------:R-:W-:Y:S02]  /*4120*/  @P2 FSEL R5, R5, R7, P0 ;  /* 0x0000000705052208 */ /* 0x000fe40000000000 */
[----:B------:R-:W-:Y:S01]  /*4130*/  @P2 SEL R14, R15, R14, P0 ;  /* 0x0000000e0f0e2207 */ /* 0x000fe20000000000 */
[----:B------:R-:W-:Y:S02]  /*4140*/  @P2 IMAD.MOV.U32 R6, RZ, RZ, R4 ;  /* 0x000000ffff062224 */ /* 0x000fe400078e0004 */
[----:B------:R-:W-:Y:S02]  /*4150*/  @P2 IMAD.MOV.U32 R7, RZ, RZ, R5 ;  /* 0x000000ffff072224 */ /* 0x000fe400078e0005 */
[----:B------:R-:W-:Y:S01]  /*4160*/  IMAD.MOV.U32 R5, RZ, RZ, R13 ;  /* 0x000000ffff057224 */ /* 0x000fe200078e000d */
[----:B------:R-:W-:Y:S01]  /*4170*/  @P2 SEL R5, R22, R13, P0 ;  /* 0x0000000d16052207 */ /* 0x000fe20000000000 */
        /* <DEDUP_REMOVED lines=13> */
[----:B------:R-:W-:-:S04]  /*4250*/  IADD3 R5, PT, PT, R17, 0xa00, RZ ;  /* 0x00000a0011057810 */ /* 0x000fc80007ffe0ff */
[----:B0-----:R-:W-:Y:S01]  /*4260*/  ISETP.GT.AND P1, PT, R5, UR4, PT ;  /* 0x0000000405007c0c */ /* 0x001fe2000bf24270 */
[----:B------:R-:W-:Y:S01]  /*4270*/  DSETP.GEU.AND P2, PT, |R10|, |R8|, PT ;  /* 0x400000080a00722a */ /* 0x000fe20003f4e200 */
[----:B------:R-:W-:-:S04]  /*4280*/  VIADD R5, R17, 0x500 ;  /* 0x0000050011057836 */ /* 0x000fc80000000000 */
[----:B------:R-:W-:-:S09]  /*4290*/  IMAD.MOV.U32 R17, RZ, RZ, R5 ;  /* 0x000000ffff117224 */ /* 0x000fd200078e0005 */
        /* <DEDUP_REMOVED lines=12> */
.L_x_655:
        /* <DEDUP_REMOVED lines=14> */
[----:B------:R-:W-:Y:S01]  /*4440*/  IMAD.IADD R7, R0, 0x1, R5 ;  /* 0x0000000100077824 */ /* 0x000fe200078e0205 */
[----:B------:R-:W-:-:S04]  /*4450*/  LEA.HI R4, R10, 0x1, RZ, 0x18 ;  /* 0x000000010a047811 */ /* 0x000fc800078fc0ff */
[C---:B------:R-:W-:Y:S02]  /*4460*/  IADD3 R14, P0, PT, R7.reuse, UR6, RZ ;  /* 0x00000006070e7c10 */ /* 0x040fe4000ff1e0ff */
[----:B------:R-:W-:Y:S01]  /*4470*/  LOP3.LUT R6, R4, 0x3, RZ, 0xc0, !PT ;  /* 0x0000000304067812 */ /* 0x000fe200078ec0ff */
[----:B------:R-:W-:Y:S02]  /*4480*/  IMAD.MOV.U32 R4, RZ, RZ, R0 ;  /* 0x000000ffff047224 */ /* 0x000fe400078e0000 */
[----:B------:R-:W-:Y:S02]  /*4490*/  IMAD.X R15, RZ, RZ, UR7, P0 ;  /* 0x00000007ff0f7e24 */ /* 0x000fe400080e06ff */
[----:B------:R-:W-:Y:S02]  /*44a0*/  IMAD.MOV R11, RZ, RZ, -R6 ;  /* 0x000000ffff0b7224 */ /* 0x000fe400078e0a06 */
[----:B0-----:R-:W-:-:S04]  /*44b0*/  IMAD.WIDE.U32 R2, R7, 0x8, R2 ;  /* 0x0000000807027825 */ /* 0x001fc800078e0002 */
[----:B------:R-:W-:Y:S02]  /*44c0*/  IMAD.MOV.U32 R12, RZ, RZ, R2 ;  /* 0x000000ffff0c7224 */ /* 0x000fe400078e0002 */
[----:B------:R-:W-:-:S07]  /*44d0*/  IMAD.MOV.U32 R13, RZ, RZ, R3 ;  /* 0x000000ffff0d7224 */ /* 0x000fce00078e0003 */
.L_x_663:
[----:B------:R-:W-:Y:S02]  /*44e0*/  IMAD.MOV.U32 R2, RZ, RZ, R12 ;  /* 0x000000ffff027224 */ /* 0x000fe400078e000c */
[----:B------:R-:W-:-:S06]  /*44f0*/  IMAD.MOV.U32 R3, RZ, RZ, R13 ;  /* 0x000000ffff037224 */ /* 0x000fcc00078e000d */
[----:B------:R-:W2:Y:S01]  /*4500*/  LDG.E.64 R2, desc[UR8][R2.64] ;  /* 0x0000000802027981 */ /* 0x000ea2000c1e1b00 */
[----:B------:R-:W-:Y:S01]  /*4510*/  VIADD R11, R11, 0x1 ;  /* 0x000000010b0b7836 */ /* 0x000fe20000000000 */
[----:B------:R-:W-:Y:S01]  /*4520*/  BSSY.RECONVERGENT B3, `(.L_x_661) ;  /* 0x000001b000037945 */ /* 0x000fe20003800200 */
[----:B------:R-:W-:Y:S01]  /*4530*/  IMAD.MOV.U32 R19, RZ, RZ, R23 ;  /* 0x000000ffff137224 */ /* 0x000fe200078e0017 */
[----:B------:R-:W-:Y:S01]  /*4540*/  MOV R7, R9 ;  /* 0x0000000900077202 */ /* 0x000fe20000000f00 */
[----:B------:R-:W-:Y:S01]  /*4550*/  IMAD.MOV.U32 R16, RZ, RZ, R24 ;  /* 0x000000ffff107224 */ /* 0x000fe200078e0018 */
[----:B------:R-:W-:Y:S01]  /*4560*/  ISETP.NE.AND P2, PT, R11, RZ, PT ;  /* 0x000000ff0b00720c */ /* 0x000fe20003f45270 */
[----:B------:R-:W-:Y:S01]  /*4570*/  IMAD.MOV.U32 R6, RZ, RZ, R8 ;  /* 0x000000ffff067224 */ /* 0x000fe200078e0008 */
[----:B------:R-:W-:Y:S01]  /*4580*/  IADD3 R12, P3, PT, R12, 0x800, RZ ;  /* 0x000008000c0c7810 */ /* 0x000fe20007f7e0ff */
[----:B------:R-:W-:Y:S02]  /*4590*/  IMAD.MOV.U32 R23, RZ, RZ, R14 ;  /* 0x000000ffff177224 */ /* 0x000fe400078e000e */
[----:B------:R-:W-:Y:S01]  /*45a0*/  IMAD.MOV.U32 R24, RZ, RZ, R15 ;  /* 0x000000ffff187224 */ /* 0x000fe200078e000f */
[----:B--2---:R-:W-:Y:S01]  /*45b0*/  DSETP.GEU.AND P0, PT, |R8|, |R2|, PT ;  /* 0x400000020800722a */ /* 0x004fe20003f0e200 */
[----:B------:R-:W-:-:S02]  /*45c0*/  IMAD.MOV.U32 R8, RZ, RZ, R2 ;  /* 0x000000ffff087224 */ /* 0x000fc400078e0002 */
        /* <DEDUP_REMOVED lines=16> */
.L_x_662:
[----:B------:R-:W-:Y:S05]  /*46d0*/  BSYNC.RECONVERGENT B3 ;  /* 0x0000000000037941 */ /* 0x000fea0003800200 */
.L_x_661:
[----:B------:R-:W-:Y:S01]  /*46e0*/  IADD3 R14, P0, PT, R14, 0x100, RZ ;  /* 0x000001000e0e7810 */ /* 0x000fe20007f1e0ff */
[----:B------:R-:W-:Y:S02]  /*46f0*/  VIADD R4, R4, 0x100 ;  /* 0x0000010004047836 */ /* 0x000fe40000000000 */
[----:B------:R-:W-:Y:S02]  /*4700*/  IMAD.X R13, RZ, RZ, R13, P3 ;  /* 0x000000ffff0d7224 */ /* 0x000fe400018e060d */
[----:B------:R-:W-:Y:S01]  /*4710*/  IMAD.X R15, RZ, RZ, R15, P0 ;  /* 0x000000ffff0f7224 */ /* 0x000fe200000e060f */
[----:B------:R-:W-:Y:S07]  /*4720*/  @P2 BRA `(.L_x_663) ;  /* 0xfffffffc006c2947 */ /* 0x000fee000383ffff */
.L_x_660:
[----:B------:R-:W-:Y:S05]  /*4730*/  BSYNC.RECONVERGENT B2 ;  /* 0x0000000000027941 */ /* 0x000fea0003800200 */
.L_x_659:
[----:B------:R-:W-:-:S13]  /*4740*/  ISETP.GE.U32.AND P0, PT, R10, 0x300, PT ;  /* 0x000003000a00780c */ /* 0x000fda0003f06070 */
[----:B------:R-:W-:Y:S05]  /*4750*/  @!P0 BRA `(.L_x_658) ;  /* 0x0000000400fc8947 */ /* 0x000fea0003800000 */
[----:B------:R-:W0:Y:S01]  /*4760*/  LDCU.128 UR12, c[0x0][0x380] ;  /* 0x00007000ff0c77ac */ /* 0x000e220008000c00 */
[----:B------:R-:W1:Y:S01]  /*4770*/  LDC.64 R20, c[0x0][0x380] ;  /* 0x0000e000ff147b82 */ /* 0x000e620000000a00 */
[C---:B------:R-:W-:Y:S01]  /*4780*/  IADD3 R7, P1, PT, R4.reuse, R5, RZ ;  /* 0x0000000504077210 */ /* 0x040fe20007f3e0ff */
[C---:B------:R-:W-:Y:S02]  /*4790*/  IMAD.IADD R16, R4.reuse, 0x1, R5 ;  /* 0x0000000104107824 */ /* 0x040fe400078e0205 */
[----:B------:R-:W-:Y:S02]  /*47a0*/  VIADD R22, R4, 0x200 ;  /* 0x0000020004167836 */ /* 0x000fe40000000000 */
[----:B------:R-:W-:Y:S02]  /*47b0*/  IMAD.X R10, RZ, RZ, RZ, P1 ;  /* 0x000000ffff0a7224 */ /* 0x000fe400008e06ff */
[----:B------:R-:W2:Y:S01]  /*47c0*/  LDC.64 R2, c[0x0][0x388] ;  /* 0x0000e200ff027b82 */ /* 0x000ea20000000a00 */
[----:B0-----:R-:W-:-:S02]  /*47d0*/  LEA R6, P2, R7, UR12, 0x3 ;  /* 0x0000000c07067c11 */ /* 0x001fc4000f8418ff */
[----:B------:R-:W-:Y:S02]  /*47e0*/  IADD3 R18, P0, PT, R16, UR14, RZ ;  /* 0x0000000e10127c10 */ /* 0x000fe4000ff1e0ff */
[----:B------:R-:W-:Y:S02]  /*47f0*/  IADD3 R6, P1, PT, R6, 0x1800, RZ ;  /* 0x0000180006067810 */ /* 0x000fe40007f3e0ff */
[----:B------:R-:W-:Y:S01]  /*4800*/  LEA.HI.X R5, R7, UR13, R10, 0x3, P2 ;  /* 0x0000000d07057c11 */ /* 0x000fe200090f1c0a */
[----:B-1----:R-:W-:-:S04]  /*4810*/  IMAD.WIDE.U32 R20, R16, 0x8, R20 ;  /* 0x0000000810147825 */ /* 0x002fc800078e0014 */
[----:B------:R-:W-:Y:S02]  /*4820*/  IMAD.X R19, RZ, RZ, UR15, P0 ;  /* 0x0000000fff137e24 */ /* 0x000fe400080e06ff */
[----:B------:R-:W-:-:S07]  /*4830*/  IMAD.X R5, RZ, RZ, R5, P1 ;  /* 0x000000ffff057224 */ /* 0x000fce00008e0605 */
.L_x_672:
[----:B------:R-:W3:Y:S01]  /*4840*/  LDG.E.64 R14, desc[UR8][R20.64] ;  /* 0x00000008140e7981 */ /* 0x000ee2000c1e1b00 */
[----:B------:R-:W-:-:S05]  /*4850*/  IMAD.MOV.U32 R4, RZ, RZ, R6 ;  /* 0x000000ffff047224 */ /* 0x000fca00078e0006 */
[----:B------:R0:W5:Y:S04]  /*4860*/  LDG.E.64 R10, desc[UR8][R4.64+-0x1000] ;  /* 0xfff00008040a7981 */ /* 0x000168000c1e1b00 */
[----:B------:R0:W5:Y:S01]  /*4870*/  LDG.E.64 R6, desc[UR8][R4.64+-0x800] ;  /* 0xfff8000804067981 */ /* 0x000162000c1e1b00 */
[----:B------:R-:W-:Y:S01]  /*4880*/  BSSY.RECONVERGENT B2, `(.L_x_664) ;  /* 0x0000015000027945 */ /* 0x000fe20003800200 */
[----:B------:R-:W-:Y:S02]  /*4890*/  IMAD.MOV.U32 R26, RZ, RZ, R18 ;  /* 0x000000ffff1a7224 */ /* 0x000fe400078e0012 */
[----:B------:R-:W-:Y:S01]  /*48a0*/  IMAD.MOV.U32 R25, RZ, RZ, R19 ;  /* 0x000000ffff197224 */ /* 0x000fe200078e0013 */
[----:B---3--:R-:W-:Y:S01]  /*48b0*/  DSETP.GEU.AND P0, PT, |R8|, |R14|, PT ;  /* 0x4000000e0800722a */ /* 0x008fe20003f0e200 */
[----:B------:R-:W-:Y:S01]  /*48c0*/  MOV R12, R14 ;  /* 0x0000000e000c7202 */ /* 0x000fe20000000f00 */
[----:B------:R-:W-:-:S12]  /*48d0*/  IMAD.MOV.U32 R13, RZ, RZ, R15 ;  /* 0x000000ffff0d7224 */ /* 0x000fd800078e000f */
        /* <DEDUP_REMOVED lines=15> */
.L_x_665:
[----:B------:R-:W-:Y:S05]  /*49d0*/  BSYNC.RECONVERGENT B2 ;  /* 0x0000000000027941 */ /* 0x000fea0003800200 */
.L_x_664:
[----:B-----5:R-:W-:Y:S01]  /*49e0*/  DSETP.GEU.AND P0, PT, |R12|, |R10|, PT ;  /* 0x4000000a0c00722a */ /* 0x020fe20003f0e200 */
[----:B------:R-:W-:Y:S01]  /*49f0*/  VIADD R9, R16, 0x100 ;  /* 0x0000010010097836 */ /* 0x000fe20000000000 */
[----:B------:R-:W-:Y:S01]  /*4a00*/  BSSY.RECONVERGENT B2, `(.L_x_666) ;  /* 0x0000016000027945 */ /* 0x000fe20003800200 */
[----:B------:R-:W-:-:S03]  /*4a10*/  IMAD.MOV.U32 R8, RZ, RZ, R10 ;  /* 0x000000ffff087224 */ /* 0x000fc600078e000a */
[----:B--2---:R-:W-:Y:S01]  /*4a20*/  IADD3 R23, P1, PT, R9, R2, RZ ;  /* 0x0000000209177210 */ /* 0x004fe20007f3e0ff */
[----:B------:R-:W-:-:S04]  /*4a30*/  IMAD.MOV.U32 R9, RZ, RZ, R11 ;  /* 0x000000ffff097224 */ /* 0x000fc800078e000b */
[----:B------:R-:W-:Y:S02]  /*4a40*/  IMAD.X R24, RZ, RZ, R3, P1 ;  /* 0x000000ffff187224 */ /* 0x000fe400008e0603 */
[----:B------:R-:W-:Y:S02]  /*4a50*/  IMAD.MOV.U32 R15, RZ, RZ, R23 ;  /* 0x000000ffff0f7224 */ /* 0x000fe400078e0017 */
[----:B------:R-:W-:Y:S01]  /*4a60*/  IMAD.MOV.U32 R14, RZ, RZ, R24 ;  /* 0x000000ffff0e7224 */ /* 0x000fe200078e0018 */
        /* <DEDUP_REMOVED lines=15> */
.L_x_667:
[----:B------:R-:W-:Y:S05]  /*4b60*/  BSYNC.RECONVERGENT B2 ;  /* 0x0000000000027941 */ /* 0x000fea0003800200 */
.L_x_666:
[----:B------:R0:W5:Y:S01]  /*4b70*/  LDG.E.64 R10, desc[UR8][R4.64] ;  /* 0x00000008040a7981 */ /* 0x000162000c1e1b00 */
[----:B------:R-:W-:Y:S01]  /*4b80*/  DSETP.GEU.AND P0, PT, |R8|, |R6|, PT ;  /* 0x400000060800722a */ /* 0x000fe20003f0e200 */
[----:B------:R-:W-:Y:S01]  /*4b90*/  VIADD R13, R16, 0x200 ;  /* 0x00000200100d7836 */ /* 0x000fe20000000000 */
[----:B------:R-:W-:Y:S01]  /*4ba0*/  BSSY.RECONVERGENT B2, `(.L_x_668) ;  /* 0x0000016000027945 */ /* 0x000fe20003800200 */
[----:B------:R-:W-:-:S03]  /*4bb0*/  MOV R12, R6 ;  /* 0x00000006000c7202 */ /* 0x000fc60000000f00 */
[----:B------:R-:W-:Y:S01]  /*4bc0*/  IADD3 R24, P1, PT, R13, R2, RZ ;  /* 0x000000020d187210 */ /* 0x000fe20007f3e0ff */
[----:B------:R-:W-:-:S04]  /*4bd0*/  IMAD.MOV.U32 R13, RZ, RZ, R7 ;  /* 0x000000ffff0d7224 */ /* 0x000fc800078e0007 */
[----:B------:R-:W-:Y:S02]  /*4be0*/  IMAD.X R23, RZ, RZ, R3, P1 ;  /* 0x000000ffff177224 */ /* 0x000fe400008e0603 */
        /* <DEDUP_REMOVED lines=17> */
.L_x_669:
[----:B------:R-:W-:Y:S05]  /*4d00*/  BSYNC.RECONVERGENT B2 ;  /* 0x0000000000027941 */ /* 0x000fea0003800200 */
.L_x_668:
[----:B-----5:R-:W-:Y:S01]  /*4d10*/  DSETP.GEU.AND P0, PT, |R12|, |R10|, PT ;  /* 0x4000000a0c00722a */ /* 0x020fe20003f0e200 */
[----:B------:R-:W-:Y:S01]  /*4d20*/  VIADD R7, R16, 0x300 ;  /* 0x0000030010077836 */ /* 0x000fe20000000000 */
[----:B------:R-:W-:Y:S01]  /*4d30*/  BSSY.RECONVERGENT B2, `(.L_x_670) ;  /* 0x0000016000027945 */ /* 0x000fe20003800200 */
[----:B------:R-:W-:Y:S02]  /*4d40*/  IMAD.MOV.U32 R8, RZ, RZ, R10 ;  /* 0x000000ffff087224 */ /* 0x000fe400078e000a */
[----:B------:R-:W-:Y:S01]  /*4d50*/  IMAD.MOV.U32 R9, RZ, RZ, R11 ;  /* 0x000000ffff097224 */ /* 0x000fe200078e000b */
[----:B------:R-:W-:-:S05]  /*4d60*/  IADD3 R7, P1, PT, R7, R2, RZ ;  /* 0x0000000207077210 */ /* 0x000fca0007f3e0ff */
        /* <DEDUP_REMOVED lines=18> */
.L_x_671:
[----:B------:R-:W-:Y:S05]  /*4e90*/  BSYNC.RECONVERGENT B2 ;  /* 0x0000000000027941 */ /* 0x000fea0003800200 */
.L_x_670:
[----:B------:R-:W-:Y:S01]  /*4ea0*/  VIADD R10, R22, 0x200 ;  /* 0x00000200160a7836 */ /* 0x000fe20000000000 */
[----:B------:R-:W-:Y:S01]  /*4eb0*/  IADD3 R6, P2, PT, R4, 0x2000, RZ ;  /* 0x0000200004067810 */ /* 0x000fe20007f5e0ff */
[----:B------:R-:W-:Y:S01]  /*4ec0*/  VIADD R22, R22, 0x400 ;  /* 0x0000040016167836 */ /* 0x000fe20000000000 */
[----:B------:R-:W-:Y:S01]  /*4ed0*/  IADD3 R18, P1, PT, R18, 0x400, RZ ;  /* 0x0000040012127810 */ /* 0x000fe20007f3e0ff */
[----:B------:R-:W-:Y:S01]  /*4ee0*/  VIADD R16, R16, 0x400 ;  /* 0x0000040010107836 */ /* 0x000fe20000000000 */
[----:B------:R-:W-:Y:S01]  /*4ef0*/  ISETP.GE.AND P0, PT, R10, R17, PT ;  /* 0x000000110a00720c */ /* 0x000fe20003f06270 */
[----:B------:R-:W-:Y:S01]  /*4f00*/  IMAD.X R5, RZ, RZ, R5, P2 ;  /* 0x000000ffff057224 */ /* 0x000fe200010e0605 */
[----:B------:R-:W-:Y:S02]  /*4f10*/  IADD3 R20, P2, PT, R20, 0x2000, RZ ;  /* 0x0000200014147810 */ /* 0x000fe40007f5e0ff */
[----:B------:R-:W-:-:S03]  /*4f20*/  IADD3.X R19, PT, PT, RZ, R19, RZ, P1, !PT ;  /* 0x00000013ff137210 */ /* 0x000fc60000ffe4ff */
[----:B------:R-:W-:-:S06]  /*4f30*/  IMAD.X R21, RZ, RZ, R21, P2 ;  /* 0x000000ffff157224 */ /* 0x000fcc00010e0615 */
[----:B------:R-:W-:Y:S05]  /*4f40*/  @!P0 BRA `(.L_x_672) ;  /* 0xfffffff8003c8947 */ /* 0x000fea000383ffff */
.L_x_658:
[----:B------:R-:W-:Y:S05]  /*4f50*/  BSYNC.RECONVERGENT B1 ;  /* 0x0000000000017941 */ /* 0x000fea0003800200 */
.L_x_657:
        /* <DEDUP_REMOVED lines=32> */
.L_x_674:
[----:B------:R-:W-:Y:S05]  /*5160*/  BSYNC.RECONVERGENT B1 ;  /* 0x0000000000017941 */ /* 0x000fea0003800200 */
.L_x_673:
        /* <DEDUP_REMOVED lines=31> */
.L_x_676:
[----:B------:R-:W-:Y:S05]  /*5360*/  BSYNC.RECONVERGENT B1 ;  /* 0x0000000000017941 */ /* 0x000fea0003800200 */
.L_x_675:
        /* <DEDUP_REMOVED lines=31> */
.L_x_678:
[----:B------:R-:W-:Y:S05]  /*5560*/  BSYNC.RECONVERGENT B1 ;  /* 0x0000000000017941 */ /* 0x000fea0003800200 */
.L_x_677:
[----:B------:R-:W-:Y:S01]  /*5570*/  ISETP.GT.AND P0, PT, R10, 0x17, PT ;  /* 0x000000170a00780c */ /* 0x000fe20003f04270 */
[----:B-1----:R1:W1:Y:S01]  /*5580*/  SHFL.DOWN PT, R6, R2, 0x8, 0x1f ;  /* 0x09001f0002067f89 */ /* 0x00226200000e0000 */
[----:B------:R-:W-:Y:S01]  /*5590*/  BSSY.RECONVERGENT B1, `(.L_x_679) ;  /* 0x000001d000017945 */ /* 0x000fe20003800200 */
[----:B0-----:R-:W-:Y:S01]  /*55a0*/  IMAD.MOV.U32 R8, RZ, RZ, R11 ;  /* 0x000000ffff087224 */ /* 0x001fe200078e000b */
[----:B------:R-:W-:Y:S01]  /*55b0*/  MOV R4, R2 ;  /* 0x0000000200047202 */ /* 0x000fe20000000f00 */
[----:B--2---:R0:W2:Y:S01]  /*55c0*/  SHFL.DOWN PT, R7, R3, 0x8, 0x1f ;  /* 0x09001f0003077f89 */ /* 0x0040a200000e0000 */
[----:B------:R-:W-:Y:S02]  /*55d0*/  IMAD.MOV.U32 R9, RZ, RZ, R12 ;  /* 0x000000ffff097224 */ /* 0x000fe400078e000c */
[----:B------:R-:W-:Y:S01]  /*55e0*/  IMAD.MOV.U32 R5, RZ, RZ, R3 ;  /* 0x000000ffff057224 */ /* 0x000fe200078e0003 */
[----:B---3--:R0:W3:Y:S04]  /*55f0*/  SHFL.DOWN PT, R14, R11, 0x8, 0x1f ;  /* 0x09001f000b0e7f89 */ /* 0x0080e800000e0000 */
        /* <DEDUP_REMOVED lines=22> */
.L_x_680:
[----:B------:R-:W-:Y:S05]  /*5760*/  BSYNC.RECONVERGENT B1 ;  /* 0x0000000000017941 */ /* 0x000fea0003800200 */
.L_x_679:
        /* <DEDUP_REMOVED lines=31> */
.L_x_682:
[----:B------:R-:W-:Y:S05]  /*5960*/  BSYNC.RECONVERGENT B1 ;  /* 0x0000000000017941 */ /* 0x000fea0003800200 */
.L_x_681:
        /* <DEDUP_REMOVED lines=11> */
.L_x_684:
[----:B------:R-:W-:Y:S05]  /*5a20*/  BSYNC.RECONVERGENT B1 ;  /* 0x0000000000017941 */ /* 0x000fea0003800200 */
.L_x_683:
        /* <DEDUP_REMOVED lines=31> */
.L_x_686:
[----:B------:R-:W-:Y:S05]  /*5c20*/  BSYNC.RECONVERGENT B1 ;  /* 0x0000000000017941 */ /* 0x000fea0003800200 */
.L_x_685:
        /* <DEDUP_REMOVED lines=23> */
.L_x_688:
[----:B------:R-:W-:Y:S05]  /*5da0*/  BSYNC.RECONVERGENT B1 ;  /* 0x0000000000017941 */ /* 0x000fea0003800200 */
.L_x_687:
[----:B------:R-:W-:Y:S01]  /*5db0*/  DSETP.GEU.AND P0, PT, |R4|, |R10|, PT ;  /* 0x4000000a0400722a */ /* 0x000fe20003f0e200 */
[----:B------:R-:W-:Y:S01]  /*5dc0*/  BSSY.RECONVERGENT B1, `(.L_x_689) ;  /* 0x0000014000017945 */ /* 0x000fe20003800200 */
[----:B------:R-:W-:Y:S01]  /*5dd0*/  IMAD.MOV.U32 R2, RZ, RZ, R10 ;  /* 0x000000ffff027224 */ /* 0x000fe200078e000a */
[----:B------:R-:W-:Y:S01]  /*5de0*/  MOV R3, R11 ;  /* 0x0000000b00037202 */ /* 0x000fe20000000f00 */
        /* <DEDUP_REMOVED lines=17> */
.L_x_690:
[----:B------:R-:W-:Y:S05]  /*5f00*/  BSYNC.RECONVERGENT B1 ;  /* 0x0000000000017941 */ /* 0x000fea0003800200 */
.L_x_689:
        /* <DEDUP_REMOVED lines=23> */
.L_x_692:
[----:B------:R-:W-:Y:S05]  /*6080*/  BSYNC.RECONVERGENT B1 ;  /* 0x0000000000017941 */ /* 0x000fea0003800200 */
.L_x_691:
        /* <DEDUP_REMOVED lines=21> */
.L_x_694:
[----:B------:R-:W-:Y:S05]  /*61e0*/  BSYNC.RECONVERGENT B1 ;  /* 0x0000000000017941 */ /* 0x000fea0003800200 */
.L_x_693:
        /* <DEDUP_REMOVED lines=21> */
.L_x_696:
[----:B------:R-:W-:Y:S05]  /*6340*/  BSYNC.RECONVERGENT B1 ;  /* 0x0000000000017941 */ /* 0x000fea0003800200 */
.L_x_695:
        /* <DEDUP_REMOVED lines=20> */
.L_x_616:
[----:B------:R-:W-:Y:S05]  /*6490*/  BSYNC.RECONVERGENT B0 ;  /* 0x0000000000007941 */ /* 0x000fea0003800200 */
.L_x_583:
[----:B------:R-:W-:Y:S05]  /*64a0*/  @P1 EXIT ;  /* 0x000000000000194d */ /* 0x000fea0003800000 */
[----:B012-4-:R-:W0:Y:S02]  /*64b0*/  LDC.64 R4, c[0x0][0x390] ;  /* 0x0000e400ff047b82 */ /* 0x017e240000000a00 */
[----:B0-----:R-:W-:Y:S04]  /*64c0*/  STG.E.64 desc[UR8][R4.64], R2 ;  /* 0x0000000204007986 */ /* 0x001fe8000c101b08 */
[----:B------:R-:W-:Y:S01]  /*64d0*/  STG.E.64 desc[UR8][R4.64+0x8], R14 ;  /* 0x0000080e04007986 */ /* 0x000fe2000c101b08 */
[----:B------:R-:W-:Y:S05]  /*64e0*/  EXIT ;  /* 0x000000000000794d */ /* 0x000fea0003800000 */
.L_x_697:
        /* <DEDUP_REMOVED lines=9> */
.L_x_731:


//--------------------- .text._Z17gpu_modify_matrixPdS_ii --------------------------
	.section	.text._Z17gpu_modify_matrixPdS_ii,"ax",@progbits
	.align	128
        .global         _Z17gpu_modify_matrixPdS_ii
        .type           _Z17gpu_modify_matrixPdS_ii,@function
        .size           _Z17gpu_modify_matrixPdS_ii,(.L_x_732 - _Z17gpu_modify_matrixPdS_ii)
        .other          _Z17gpu_modify_matrixPdS_ii,@"STO_CUDA_ENTRY STV_DEFAULT"
_Z17gpu_modify_matrixPdS_ii:
.text._Z17gpu_modify_matrixPdS_ii:
[----:B------:R-:W-:Y:S01]  /*0000*/  LDC R1, c[0x0][0x37c] ;  /* 0x0000df00ff017b82 */ /* 0x000fe20000000800 */
[----:B------:R-:W0:Y:S07]  /*0010*/  S2R R7, SR_TID.X ;  /* 0x0000000000077919 */ /* 0x000e2e0000002100 */
[----:B------:R-:W0:Y:S08]  /*0020*/  S2UR UR4, SR_CTAID.X ;  /* 0x00000000000479c3 */ /* 0x000e300000002500 */
[----:B------:R-:W0:Y:S08]  /*0030*/  LDC R14, c[0x0][0x360] ;  /* 0x0000d800ff0e7b82 */ /* 0x000e300000000800 */
[----:B------:R-:W1:Y:S01]  /*0040*/  LDC R2, c[0x0][0x390] ;  /* 0x0000e400ff027b82 */ /* 0x000e620000000800 */
[----:B0-----:R-:W-:-:S02]  /*0050*/  IMAD R7, R14, UR4, R7 ;  /* 0x000000040e077c24 */ /* 0x001fc4000f8e0207 */
[----:B-1----:R-:W-:-:S05]  /*0060*/  IMAD R0, R2, R2, RZ ;  /* 0x0000000202007224 */ /* 0x002fca00078e02ff */
[----:B------:R-:W-:-:S13]  /*0070*/  ISETP.GE.AND P0, PT, R7, R0, PT ;  /* 0x000000000700720c */ /* 0x000fda0003f06270 */
[----:B------:R-:W-:Y:S05]  /*0080*/  @P0 EXIT ;  /* 0x000000000000094d */ /* 0x000fea0003800000 */
[----:B------:R-:W-:Y:S01]  /*0090*/  IABS R10, R2 ;  /* 0x00000002000a7213 */ /* 0x000fe20000000000 */
[----:B------:R-:W0:Y:S01]  /*00a0*/  LDC R11, c[0x0][0x390] ;  /* 0x0000e400ff0b7b82 */ /* 0x000e220000000800 */
[----:B------:R-:W1:Y:S02]  /*00b0*/  LDCU UR4, c[0x0][0x370] ;  /* 0x00006e00ff0477ac */ /* 0x000e640008000800 */
[----:B------:R-:W2:Y:S01]  /*00c0*/  I2F.RP R6, R10 ;  /* 0x0000000a00067306 */ /* 0x000ea20000209400 */
[----:B------:R-:W3:Y:S04]  /*00d0*/  LDCU.64 UR6, c[0x0][0x358] ;  /* 0x00006b00ff0677ac */ /* 0x000ee80008000a00 */
[----:B------:R-:W4:Y:S01]  /*00e0*/  LDC.64 R2, c[0x0][0x380] ;  /* 0x0000e000ff027b82 */ /* 0x000f220000000a00 */
[----:B------:R-:W0:Y:S07]  /*00f0*/  LDCU UR5, c[0x0][0x394] ;  /* 0x00007280ff0577ac */ /* 0x000e2e0008000800 */
[----:B------:R-:W3:Y:S01]  /*0100*/  LDC.64 R4, c[0x0][0x388] ;  /* 0x0000e200ff047b82 */ /* 0x000ee20000000a00 */
[----:B--2---:R-:W2:Y:S01]  /*0110*/  MUFU.RCP R6, R6 ;  /* 0x0000000600067308 */ /* 0x004ea20000001000 */
[----:B-1----:R-:W-:Y:S01]  /*0120*/  IMAD R14, R14, UR4, RZ ;  /* 0x000000040e0e7c24 */ /* 0x002fe2000f8e02ff */
[----:B0-----:R-:W-:-:S02]  /*0130*/  ISETP.NE.AND P0, PT, R11, RZ, PT ;  /* 0x000000ff0b00720c */ /* 0x001fc40003f05270 */
[----:B------:R-:W-:Y:S01]  /*0140*/  IABS R15, R11 ;  /* 0x0000000b000f7213 */ /* 0x000fe20000000000 */
[----:B--2---:R-:W-:-:S04]  /*0150*/  VIADD R12, R6, 0xffffffe ;  /* 0x0ffffffe060c7836 */ /* 0x004fc80000000000 */
[----:B------:R0:W1:Y:S02]  /*0160*/  F2I.FTZ.U32.TRUNC.NTZ R13, R12 ;  /* 0x0000000c000d7305 */ /* 0x000064000021f000 */
[----:B0-----:R-:W-:Y:S01]  /*0170*/  IMAD.MOV.U32 R12, RZ, RZ, RZ ;  /* 0x000000ffff0c7224 */ /* 0x001fe200078e00ff */
[----:B-1----:R-:W-:-:S05]  /*0180*/  IADD3 R9, PT, PT, RZ, -R13, RZ ;  /* 0x8000000dff097210 */ /* 0x002fca0007ffe0ff */
[----:B------:R-:W-:-:S04]  /*0190*/  IMAD R9, R9, R10, RZ ;  /* 0x0000000a09097224 */ /* 0x000fc800078e02ff */
[----:B------:R-:W-:Y:S01]  /*01a0*/  IMAD.HI.U32 R12, R13, R9, R12 ;  /* 0x000000090d0c7227 */ /* 0x000fe200078e000c */
[----:B---34-:R-:W-:-:S07]  /*01b0*/  MOV R13, R7 ;  /* 0x00000007000d7202 */ /* 0x018fce0000000f00 */
.L_x_700:
[----:B0-----:R-:W-:Y:S01]  /*01c0*/  IABS R7, R13 ;  /* 0x0000000d00077213 */ /* 0x001fe20000000000 */
[----:B------:R-:W-:Y:S01]  /*01d0*/  BSSY.RECONVERGENT B0, `(.L_x_698) ;  /* 0x0000017000007945 */ /* 0x000fe20003800200 */
[----:B------:R-:W-:-:S03]  /*01e0*/  ISETP.GE.AND P2, PT, R13, RZ, PT ;  /* 0x000000ff0d00720c */ /* 0x000fc60003f46270 */
[----:B------:R-:W-:-:S04]  /*01f0*/  IMAD.HI.U32 R6, R12, R7, RZ ;  /* 0x000000070c067227 */ /* 0x000fc800078e00ff */
[----:B------:R-:W-:-:S04]  /*0200*/  IMAD.MOV R6, RZ, RZ, -R6 ;  /* 0x000000ffff067224 */ /* 0x000fc800078e0a06 */
[----:B------:R-:W-:-:S05]  /*0210*/  IMAD R6, R15, R6, R7 ;  /* 0x000000060f067224 */ /* 0x000fca00078e0207 */
[----:B------:R-:W-:-:S13]  /*0220*/  ISETP.GT.U32.AND P1, PT, R10, R6, PT ;  /* 0x000000060a00720c */ /* 0x000fda0003f24070 */
[----:B------:R-:W-:-:S04]  /*0230*/  @!P1 IADD3 R6, PT, PT, R6, -R15, RZ ;  /* 0x8000000f06069210 */ /* 0x000fc80007ffe0ff */
[----:B------:R-:W-:-:S13]  /*0240*/  ISETP.GT.U32.AND P1, PT, R10, R6, PT ;  /* 0x000000060a00720c */ /* 0x000fda0003f24070 */
[----:B------:R-:W-:-:S05]  /*0250*/  @!P1 IMAD.IADD R6, R6, 0x1, -R15 ;  /* 0x0000000106069824 */ /* 0x000fca00078e0a0f */
[----:B------:R-:W-:Y:S02]  /*0260*/  @!P2 IADD3 R6, PT, PT, -R6, RZ, RZ ;  /* 0x000000ff0606a210 */ /* 0x000fe40007ffe1ff */
[----:B------:R-:W-:-:S04]  /*0270*/  @!P0 LOP3.LUT R6, RZ, R11, RZ, 0x33, !PT ;  /* 0x0000000bff068212 */ /* 0x000fc800078e33ff */
[----:B------:R-:W-:-:S13]  /*0280*/  ISETP.NE.AND P1, PT, R6, UR5, PT ;  /* 0x0000000506007c0c */ /* 0x000fda000bf25270 */
[----:B------:R-:W-:Y:S05]  /*0290*/  @!P1 BRA `(.L_x_699) ;  /* 0x0000000000289947 */ /* 0x000fea0003800000 */
[--C-:B------:R-:W-:Y:S01]  /*02a0*/  IADD3 R19, PT, PT, R13, UR5, -R6.reuse ;  /* 0x000000050d137c10 */ /* 0x100fe2000fffe806 */
[----:B------:R-:W-:Y:S02]  /*02b0*/  IMAD R17, R11, UR5, R6 ;  /* 0x000000050b117c24 */ /* 0x000fe4000f8e0206 */
[----:B------:R-:W-:-:S04]  /*02c0*/  IMAD.WIDE R6, R13, 0x8, R2 ;  /* 0x000000080d067825 */ /* 0x000fc800078e0202 */
[----:B------:R-:W-:Y:S01]  /*02d0*/  IMAD.WIDE R16, R17, 0x8, R4 ;  /* 0x0000000811107825 */ /* 0x000fe200078e0204 */
[----:B------:R-:W2:Y:S03]  /*02e0*/  LDG.E.64 R8, desc[UR6][R6.64] ;  /* 0x0000000606087981 */ /* 0x000ea6000c1e1b00 */
[----:B------:R-:W-:Y:S02]  /*02f0*/  IMAD.WIDE R18, R19, 0x8, R2 ;  /* 0x0000000813127825 */ /* 0x000fe400078e0202 */
[----:B------:R-:W2:Y:S04]  /*0300*/  LDG.E.64 R16, desc[UR6][R16.64] ;  /* 0x0000000610107981 */ /* 0x000ea8000c1e1b00 */
[----:B------:R-:W2:Y:S02]  /*0310*/  LDG.E.64 R18, desc[UR6][R18.64] ;  /* 0x0000000612127981 */ /* 0x000ea4000c1e1b00 */
[----:B--2---:R-:W-:-:S07]  /*0320*/  DFMA R8, -R16, R18, R8 ;  /* 0x000000121008722b */ /* 0x004fce0000000108 */
[----:B------:R0:W-:Y:S04]  /*0330*/  STG.E.64 desc[UR6][R6.64], R8 ;  /* 0x0000000806007986 */ /* 0x0001e8000c101b06 */
.L_x_699:
[----:B------:R-:W-:Y:S05]  /*0340*/  BSYNC.RECONVERGENT B0 ;  /* 0x0000000000007941 */ /* 0x000fea0003800200 */
.L_x_698:
[----:B------:R-:W-:-:S05]  /*0350*/  IMAD.IADD R13, R14, 0x1, R13 ;  /* 0x000000010e0d7824 */ /* 0x000fca00078e020d */
[----:B------:R-:W-:-:S13]  /*0360*/  ISETP.GE.AND P1, PT, R13, R0, PT ;  /* 0x000000000d00720c */ /* 0x000fda0003f26270 */
[----:B------:R-:W-:Y:S05]  /*0370*/  @!P1 BRA `(.L_x_700) ;  /* 0xfffffffc00909947 */ /* 0x000fea000383ffff */
[----:B------:R-:W-:Y:S05]  /*0380*/  EXIT ;  /* 0x000000000000794d */ /* 0x000fea0003800000 */
.L_x_701:
        /* <DEDUP_REMOVED lines=15> */
.L_x_732:


//--------------------- .text._Z13gpu_compute_LPdS_ii --------------------------
	.section	.text._Z13gpu_compute_LPdS_ii,"ax",@progbits
	.align	128
        .global         _Z13gpu_compute_LPdS_ii
        .type           _Z13gpu_compute_LPdS_ii,@function
        .size           _Z13gpu_compute_LPdS_ii,(.L_x_722 - _Z13gpu_compute_LPdS_ii)
        .other          _Z13gpu_compute_LPdS_ii,@"STO_CUDA_ENTRY STV_DEFAULT"
_Z13gpu_compute_LPdS_ii:
.text._Z13gpu_compute_LPdS_ii:
[----:B------:R-:W-:Y:S01]  /*0000*/  LDC R1, c[0x0][0x37c] ;  /* 0x0000df00ff017b82 */ /* 0x000fe20000000800 */
[----:B------:R-:W0:Y:S07]  /*0010*/  S2R R25, SR_TID.X ;  /* 0x0000000000197919 */ /* 0x000e2e0000002100 */
[----:B------:R-:W0:Y:S01]  /*0020*/  S2UR UR4, SR_CTAID.X ;  /* 0x00000000000479c3 */ /* 0x000e220000002500 */
[----:B------:R-:W1:Y:S07]  /*0030*/  LDCU UR5, c[0x0][0x390] ;  /* 0x00007200ff0577ac */ /* 0x000e6e0008000800 */
[----:B------:R-:W0:Y:S02]  /*0040*/  LDC R24, c[0x0][0x360] ;  /* 0x0000d800ff187b82 */ /* 0x000e240000000800 */
[----:B0-----:R-:W-:-:S05]  /*0050*/  IMAD R25, R24, UR4, R25 ;  /* 0x0000000418197c24 */ /* 0x001fca000f8e0219 */
[----:B-1----:R-:W-:-:S13]  /*0060*/  ISETP.GE.AND P0, PT, R25, UR5, PT ;  /* 0x0000000519007c0c */ /* 0x002fda000bf06270 */
[----:B------:R-:W-:Y:S05]  /*0070*/  @P0 EXIT ;  /* 0x000000000000094d */ /* 0x000fea0003800000 */
[----:B------:R-:W0:Y:S01]  /*0080*/  LDC R3, c[0x0][0x394] ;  /* 0x0000e500ff037b82 */ /* 0x000e220000000800 */
[----:B------:R-:W1:Y:S01]  /*0090*/  LDCU UR4, c[0x0][0x370] ;  /* 0x00006e00ff0477ac */ /* 0x000e620008000800 */
[----:B------:R-:W2:Y:S06]  /*00a0*/  LDCU.64 UR6, c[0x0][0x358] ;  /* 0x00006b00ff0677ac */ /* 0x000eac0008000a00 */
[----:B------:R-:W3:Y:S01]  /*00b0*/  LDC.64 R6, c[0x0][0x380] ;  /* 0x0000e000ff067b82 */ /* 0x000ee20000000a00 */
[----:B------:R-:W4:Y:S07]  /*00c0*/  LDCU UR8, c[0x0][0x390] ;  /* 0x00007200ff0877ac */ /* 0x000f2e0008000800 */
[----:B------:R-:W5:Y:S01]  /*00d0*/  LDC.64 R4, c[0x0][0x388] ;  /* 0x0000e200ff047b82 */ /* 0x000f620000000a00 */
[----:B-1----:R-:W-:-:S07]  /*00e0*/  IMAD R24, R24, UR4, RZ ;  /* 0x0000000418187c24 */ /* 0x002fce000f8e02ff */
[----:B------:R-:W1:Y:S01]  /*00f0*/  LDC R0, c[0x0][0x394] ;  /* 0x0000e500ff007b82 */ /* 0x000e620000000800 */
[----:B0-----:R-:W-:-:S07]  /*0100*/  IMAD R3, R3, UR5, R3 ;  /* 0x0000000503037c24 */ /* 0x001fce000f8e0203 */
[----:B------:R-:W0:Y:S01]  /*0110*/  LDC.64 R10, c[0x0][0x380] ;  /* 0x0000e000ff0a7b82 */ /* 0x000e220000000a00 */
[----:B---3--:R-:W-:-:S07]  /*0120*/  IMAD.WIDE R6, R3, 0x8, R6 ;  /* 0x0000000803067825 */ /* 0x008fce00078e0206 */
[----:B------:R-:W3:Y:S01]  /*0130*/  LDC.64 R8, c[0x0][0x388] ;  /* 0x0000e200ff087b82 */ /* 0x000ee20000000a00 */
[----:B--2-45:R-:W-:-:S07]  /*0140*/  IMAD.WIDE R4, R3, 0x8, R4 ;  /* 0x0000000803047825 */ /* 0x034fce00078e0204 */
.L_x_706:
[----:B-1----:R-:W-:Y:S01]  /*0150*/  ISETP.GE.AND P0, PT, R25, R0, PT ;  /* 0x000000001900720c */ /* 0x002fe20003f06270 */
[----:B------:R-:W-:-:S12]  /*0160*/  BSSY.RECONVERGENT B0, `(.L_x_702) ;  /* 0x0000025000007945 */ /* 0x000fd80003800200 */
[----:B--2---:R-:W-:Y:S05]  /*0170*/  @!P0 BRA `(.L_x_703) ;  /* 0x00000000008c8947 */ /* 0x004fea0003800000 */
[----:B------:R-:W-:-:S13]  /*0180*/  ISETP.NE.AND P0, PT, R25, R0, PT ;  /* 0x000000001900720c */ /* 0x000fda0003f05270 */
[----:B------:R-:W-:Y:S02]  /*0190*/  @!P0 IMAD.MOV.U32 R2, RZ, RZ, 0x0 ;  /* 0x00000000ff028424 */ /* 0x000fe400078e00ff */
[----:B------:R-:W-:-:S05]  /*01a0*/  @!P0 IMAD.MOV.U32 R3, RZ, RZ, 0x3ff00000 ;  /* 0x3ff00000ff038424 */ /* 0x000fca00078e00ff */
[----:B------:R1:W-:Y:S01]  /*01b0*/  @!P0 STG.E.64 desc[UR6][R4.64], R2 ;  /* 0x0000000204008986 */ /* 0x0003e2000c101b06 */
[----:B------:R-:W-:Y:S05]  /*01c0*/  @!P0 BRA `(.L_x_703) ;  /* 0x0000000000788947 */ /* 0x000fea0003800000 */
[----:B------:R-:W2:Y:S01]  /*01d0*/  LDG.E.64 R14, desc[UR6][R6.64] ;  /* 0x00000006060e7981 */ /* 0x000ea2000c1e1b00 */
[----:B------:R-:W-:Y:S01]  /*01e0*/  UMOV UR4, 0xa0b5ed8d ;  /* 0xa0b5ed8d00047882 */ /* 0x000fe20000000000 */
[----:B------:R-:W-:Y:S02]  /*01f0*/  UMOV UR5, 0x3eb0c6f7 ;  /* 0x3eb0c6f700057882 */ /* 0x000fe40000000000 */
[----:B--2---:R-:W-:-:S14]  /*0200*/  DSETP.GT.AND P0, PT, |R14|, UR4, PT ;  /* 0x000000040e007e2a */ /* 0x004fdc000bf04200 */
[----:B------:R-:W-:Y:S05]  /*0210*/  @!P0 BRA `(.L_x_703) ;  /* 0x0000000000648947 */ /* 0x000fea0003800000 */
[----:B------:R-:W-:-:S04]  /*0220*/  IMAD R27, R0, UR8, R25 ;  /* 0x00000008001b7c24 */ /* 0x000fc8000f8e0219 */
[----:B0-----:R-:W-:-:S06]  /*0230*/  IMAD.WIDE R12, R27, 0x8, R10 ;  /* 0x000000081b0c7825 */ /* 0x001fcc00078e020a */
[----:B------:R-:W2:Y:S01]  /*0240*/  LDG.E.64 R12, desc[UR6][R12.64] ;  /* 0x000000060c0c7981 */ /* 0x000ea2000c1e1b00 */
[----:B-1----:R-:W0:Y:S01]  /*0250*/  MUFU.RCP64H R3, R15 ;  /* 0x0000000f00037308 */ /* 0x002e220000001800 */
[----:B------:R-:W-:Y:S01]  /*0260*/  IMAD.MOV.U32 R2, RZ, RZ, 0x1 ;  /* 0x00000001ff027424 */ /* 0x000fe200078e00ff */
[----:B------:R-:W-:Y:S05]  /*0270*/  BSSY.RECONVERGENT B1, `(.L_x_704) ;  /* 0x0000011000017945 */ /* 0x000fea0003800200 */
[----:B0-----:R-:W-:-:S08]  /*0280*/  DFMA R16, -R14, R2, 1 ;  /* 0x3ff000000e10742b */ /* 0x001fd00000000102 */
[----:B------:R-:W-:-:S08]  /*0290*/  DFMA R16, R16, R16, R16 ;  /* 0x000000101010722b */ /* 0x000fd00000000010 */
[----:B------:R-:W-:-:S08]  /*02a0*/  DFMA R16, R2, R16, R2 ;  /* 0x000000100210722b */ /* 0x000fd00000000002 */
[----:B------:R-:W-:-:S08]  /*02b0*/  DFMA R2, -R14, R16, 1 ;  /* 0x3ff000000e02742b */ /* 0x000fd00000000110 */
[----:B------:R-:W-:-:S08]  /*02c0*/  DFMA R2, R16, R2, R16 ;  /* 0x000000021002722b */ /* 0x000fd00000000010 */
[----:B--2---:R-:W-:Y:S01]  /*02d0*/  DMUL R16, R12, R2 ;  /* 0x000000020c107228 */ /* 0x004fe20000000000 */
[----:B------:R-:W-:-:S07]  /*02e0*/  FSETP.GEU.AND P1, PT, |R13|, 6.5827683646048100446e-37, PT ;  /* 0x036000000d00780b */ /* 0x000fce0003f2e200 */
[----:B------:R-:W-:-:S08]  /*02f0*/  DFMA R18, -R14, R16, R12 ;  /* 0x000000100e12722b */ /* 0x000fd0000000010c */
[----:B------:R-:W-:-:S10]  /*0300*/  DFMA R2, R2, R18, R16 ;  /* 0x000000120202722b */ /* 0x000fd40000000010 */
[----:B------:R-:W-:-:S05]  /*0310*/  FFMA R16, RZ, R15, R3 ;  /* 0x0000000fff107223 */ /* 0x000fca0000000003 */
[----:B------:R-:W-:-:S13]  /*0320*/  FSETP.GT.AND P0, PT, |R16|, 1.469367938527859385e-39, PT ;  /* 0x001000001000780b */ /* 0x000fda0003f04200 */
[----:B------:R-:W-:Y:S05]  /*0330*/  @P0 BRA P1, `(.L_x_705) ;  /* 0x0000000000100947 */ /* 0x000fea0000800000 */
[----:B------:R-:W-:-:S07]  /*0340*/  MOV R26, 0x360 ;  /* 0x00000360001a7802 */ /* 0x000fce0000000f00 */
[----:B---3--:R-:W-:Y:S05]  /*0350*/  CALL.REL.NOINC `($__internal_0_$__cuda_sm20_div_rn_f64_full) ;  /* 0x0000000000287944 */ /* 0x008fea0003c00000 */
[----:B------:R-:W-:Y:S02]  /*0360*/  IMAD.MOV.U32 R2, RZ, RZ, R18 ;  /* 0x000000ffff027224 */ /* 0x000fe400078e0012 */
[----:B------:R-:W-:-:S07]  /*0370*/  IMAD.MOV.U32 R3, RZ, RZ, R19 ;  /* 0x000000ffff037224 */ /* 0x000fce00078e0013 */
.L_x_705:
[----:B------:R-:W-:Y:S05]  /*0380*/  BSYNC.RECONVERGENT B1 ;  /* 0x0000000000017941 */ /* 0x000fea0003800200 */
.L_x_704:
[----:B---3--:R-:W-:-:S05]  /*0390*/  IMAD.WIDE R12, R27, 0x8, R8 ;  /* 0x000000081b0c7825 */ /* 0x008fca00078e0208 */
[----:B------:R2:W-:Y:S02]  /*03a0*/  STG.E.64 desc[UR6][R12.64], R2 ;  /* 0x000000020c007986 */ /* 0x0005e4000c101b06 */
.L_x_703:
[----:B------:R-:W-:Y:S05]  /*03b0*/  BSYNC.RECONVERGENT B0 ;  /* 0x0000000000007941 */ /* 0x000fea0003800200 */
.L_x_702:
[----:B------:R-:W-:-:S05]  /*03c0*/  IMAD.IADD R25, R24, 0x1, R25 ;  /* 0x0000000118197824 */ /* 0x000fca00078e0219 */
[----:B------:R-:W-:-:S13]  /*03d0*/  ISETP.GE.AND P0, PT, R25, UR8, PT ;  /* 0x0000000819007c0c */ /* 0x000fda000bf06270 */
[----:B------:R-:W-:Y:S05]  /*03e0*/  @!P0 BRA `(.L_x_706) ;  /* 0xfffffffc00588947 */ /* 0x000fea000383ffff */
[----:B------:R-:W-:Y:S05]  /*03f0*/  EXIT ;  /* 0x000000000000794d */ /* 0x000fea0003800000 */
        .weak           $__internal_0_$__cuda_sm20_div_rn_f64_full
        .type           $__internal_0_$__cuda_sm20_div_rn_f64_full,@function
        .size           $__internal_0_$__cuda_sm20_div_rn_f64_full,(.L_x_722 - $__internal_0_$__cuda_sm20_div_rn_f64_full)
$__internal_0_$__cuda_sm20_div_rn_f64_full:
[----:B------:R-:W-:Y:S01]  /*0400*/  FSETP.GEU.AND P2, PT, |R13|, 1.469367938527859385e-39, PT ;  /* 0x001000000d00780b */ /* 0x000fe20003f4e200 */
[--C-:B------:R-:W-:Y:S01]  /*0410*/  IMAD.MOV.U32 R16, RZ, RZ, R14.reuse ;  /* 0x000000ffff107224 */ /* 0x100fe200078e000e */
[C---:B------:R-:W-:Y:S01]  /*0420*/  FSETP.GEU.AND P0, PT, |R15|.reuse, 1.469367938527859385e-39, PT ;  /* 0x001000000f00780b */ /* 0x040fe20003f0e200 */
[----:B------:R-:W-:Y:S01]  /*0430*/  IMAD.MOV.U32 R17, RZ, RZ, R15 ;  /* 0x000000ffff117224 */ /* 0x000fe200078e000f */
[----:B------:R-:W-:Y:S01]  /*0440*/  LOP3.LUT R2, R15, 0x800fffff, RZ, 0xc0, !PT ;  /* 0x800fffff0f027812 */ /* 0x000fe200078ec0ff */
[----:B------:R-:W-:Y:S01]  /*0450*/  IMAD.MOV.U32 R29, RZ, RZ, 0x1ca00000 ;  /* 0x1ca00000ff1d7424 */ /* 0x000fe200078e00ff */
[----:B------:R-:W-:Y:S01]  /*0460*/  LOP3.LUT R28, R13, 0x7ff00000, RZ, 0xc0, !PT ;  /* 0x7ff000000d1c7812 */ /* 0x000fe200078ec0ff */
[----:B------:R-:W-:Y:S01]  /*0470*/  IMAD.MOV.U32 R18, RZ, RZ, 0x1 ;  /* 0x00000001ff127424 */ /* 0x000fe200078e00ff */
[----:B------:R-:W-:Y:S01]  /*0480*/  LOP3.LUT R3, R2, 0x3ff00000, RZ, 0xfc, !PT ;  /* 0x3ff0000002037812 */ /* 0x000fe200078efcff */
[----:B------:R-:W-:Y:S01]  /*0490*/  IMAD.MOV.U32 R2, RZ, RZ, R14 ;  /* 0x000000ffff027224 */ /* 0x000fe200078e000e */
[----:B------:R-:W-:Y:S01]  /*04a0*/  LOP3.LUT R31, R15, 0x7ff00000, RZ, 0xc0, !PT ;  /* 0x7ff000000f1f7812 */ /* 0x000fe200078ec0ff */
[----:B------:R-:W-:Y:S01]  /*04b0*/  IMAD.MOV.U32 R14, RZ, RZ, R12 ;  /* 0x000000ffff0e7224 */ /* 0x000fe200078e000c */
[----:B------:R-:W-:Y:S01]  /*04c0*/  BSSY.RECONVERGENT B2, `(.L_x_707) ;  /* 0x000004d000027945 */ /* 0x000fe20003800200 */
[----:B------:R-:W-:Y:S01]  /*04d0*/  @!P2 LOP3.LUT R19, R17, 0x7ff00000, RZ, 0xc0, !PT ;  /* 0x7ff000001113a812 */ /* 0x000fe200078ec0ff */
[----:B------:R-:W-:Y:S01]  /*04e0*/  @!P2 IMAD.MOV.U32 R20, RZ, RZ, RZ ;  /* 0x000000ffff14a224 */ /* 0x000fe200078e00ff */
[----:B------:R-:W-:Y:S01]  /*04f0*/  @!P0 DMUL R2, R16, 8.98846567431157953865e+307 ;  /* 0x7fe0000010028828 */ /* 0x000fe20000000000 */
[----:B------:R-:W-:-:S02]  /*0500*/  ISETP.GE.U32.AND P1, PT, R28, R31, PT ;  /* 0x0000001f1c00720c */ /* 0x000fc40003f26070 */
[----:B------:R-:W-:Y:S02]  /*0510*/  @!P2 ISETP.GE.U32.AND P3, PT, R28, R19, PT ;  /* 0x000000131c00a20c */ /* 0x000fe40003f66070 */
[C---:B------:R-:W-:Y:S01]  /*0520*/  SEL R15, R29.reuse, 0x63400000, !P1 ;  /* 0x634000001d0f7807 */ /* 0x040fe20004800000 */
[----:B------:R-:W0:Y:S01]  /*0530*/  MUFU.RCP64H R19, R3 ;  /* 0x0000000300137308 */ /* 0x000e220000001800 */
[----:B------:R-:W-:Y:S02]  /*0540*/  @!P2 SEL R21, R29, 0x63400000, !P3 ;  /* 0x634000001d15a807 */ /* 0x000fe40005800000 */
[--C-:B------:R-:W-:Y:S02]  /*0550*/  LOP3.LUT R15, R15, 0x800fffff, R13.reuse, 0xf8, !PT ;  /* 0x800fffff0f0f7812 */ /* 0x100fe400078ef80d */
[----:B------:R-:W-:Y:S02]  /*0560*/  @!P2 LOP3.LUT R21, R21, 0x80000000, R13, 0xf8, !PT ;  /* 0x800000001515a812 */ /* 0x000fe400078ef80d */
[----:B------:R-:W-:-:S02]  /*0570*/  @!P0 LOP3.LUT R31, R3, 0x7ff00000, RZ, 0xc0, !PT ;  /* 0x7ff00000031f8812 */ /* 0x000fc400078ec0ff */
[----:B------:R-:W-:-:S06]  /*0580*/  @!P2 LOP3.LUT R21, R21, 0x100000, RZ, 0xfc, !PT ;  /* 0x001000001515a812 */ /* 0x000fcc00078efcff */
[----:B------:R-:W-:Y:S02]  /*0590*/  @!P2 DFMA R14, R14, 2, -R20 ;  /* 0x400000000e0ea82b */ /* 0x000fe40000000814 */
[----:B0-----:R-:W-:-:S08]  /*05a0*/  DFMA R20, R18, -R2, 1 ;  /* 0x3ff000001214742b */ /* 0x001fd00000000802 */
[----:B------:R-:W-:-:S08]  /*05b0*/  DFMA R20, R20, R20, R20 ;  /* 0x000000141414722b */ /* 0x000fd00000000014 */
[----:B------:R-:W-:-:S08]  /*05c0*/  DFMA R18, R18, R20, R18 ;  /* 0x000000141212722b */ /* 0x000fd00000000012 */
[----:B------:R-:W-:-:S08]  /*05d0*/  DFMA R20, R18, -R2, 1 ;  /* 0x3ff000001214742b */ /* 0x000fd00000000802 */
[----:B------:R-:W-:-:S08]  /*05e0*/  DFMA R18, R18, R20, R18 ;  /* 0x000000141212722b */ /* 0x000fd00000000012 */
[----:B------:R-:W-:-:S08]  /*05f0*/  DMUL R20, R18, R14 ;  /* 0x0000000e12147228 */ /* 0x000fd00000000000 */
[----:B------:R-:W-:-:S08]  /*0600*/  DFMA R22, R20, -R2, R14 ;  /* 0x800000021416722b */ /* 0x000fd0000000000e */
[----:B------:R-:W-:Y:S01]  /*0610*/  DFMA R22, R18, R22, R20 ;  /* 0x000000161216722b */ /* 0x000fe20000000014 */
[----:B------:R-:W-:Y:S01]  /*0620*/  IMAD.MOV.U32 R20, RZ, RZ, R28 ;  /* 0x000000ffff147224 */ /* 0x000fe200078e001c */
[----:B------:R-:W-:-:S05]  /*0630*/  @!P2 LOP3.LUT R20, R15, 0x7ff00000, RZ, 0xc0, !PT ;  /* 0x7ff000000f14a812 */ /* 0x000fca00078ec0ff */
[----:B------:R-:W-:-:S05]  /*0640*/  VIADD R18, R20, 0xffffffff ;  /* 0xffffffff14127836 */ /* 0x000fca0000000000 */
[----:B------:R-:W-:Y:S01]  /*0650*/  ISETP.GT.U32.AND P0, PT, R18, 0x7feffffe, PT ;  /* 0x7feffffe1200780c */ /* 0x000fe20003f04070 */
[----:B------:R-:W-:-:S05]  /*0660*/  VIADD R18, R31, 0xffffffff ;  /* 0xffffffff1f127836 */ /* 0x000fca0000000000 */
[----:B------:R-:W-:-:S13]  /*0670*/  ISETP.GT.U32.OR P0, PT, R18, 0x7feffffe, P0 ;  /* 0x7feffffe1200780c */ /* 0x000fda0000704470 */
[----:B------:R-:W-:Y:S05]  /*0680*/  @P0 BRA `(.L_x_708) ;  /* 0x00000000006c0947 */ /* 0x000fea0003800000 */
[----:B------:R-:W-:-:S04]  /*0690*/  LOP3.LUT R13, R17, 0x7ff00000, RZ, 0xc0, !PT ;  /* 0x7ff00000110d7812 */ /* 0x000fc800078ec0ff */
[CC--:B------:R-:W-:Y:S02]  /*06a0*/  VIADDMNMX R12, R28.reuse, -R13.reuse, 0xb9600000, !PT ;  /* 0xb96000001c0c7446 */ /* 0x0c0fe4000780090d */
[----:B------:R-:W-:Y:S02]  /*06b0*/  ISETP.GE.U32.AND P0, PT, R28, R13, PT ;  /* 0x0000000d1c00720c */ /* 0x000fe40003f06070 */
[----:B------:R-:W-:Y:S02]  /*06c0*/  VIMNMX R12, PT, PT, R12, 0x46a00000, PT ;  /* 0x46a000000c0c7848 */ /* 0x000fe40003fe0100 */
[----:B------:R-:W-:-:S05]  /*06d0*/  SEL R29, R29, 0x63400000, !P0 ;  /* 0x634000001d1d7807 */ /* 0x000fca0004000000 */
[----:B------:R-:W-:Y:S02]  /*06e0*/  IMAD.IADD R20, R12, 0x1, -R29 ;  /* 0x000000010c147824 */ /* 0x000fe400078e0a1d */
[----:B------:R-:W-:Y:S02]  /*06f0*/  IMAD.MOV.U32 R12, RZ, RZ, RZ ;  /* 0x000000ffff0c7224 */ /* 0x000fe400078e00ff */
[----:B------:R-:W-:-:S06]  /*0700*/  VIADD R13, R20, 0x7fe00000 ;  /* 0x7fe00000140d7836 */ /* 0x000fcc0000000000 */
[----:B------:R-:W-:-:S10]  /*0710*/  DMUL R18, R22, R12 ;  /* 0x0000000c16127228 */ /* 0x000fd40000000000 */
[----:B------:R-:W-:-:S13]  /*0720*/  FSETP.GTU.AND P0, PT, |R19|, 1.469367938527859385e-39, PT ;  /* 0x001000001300780b */ /* 0x000fda0003f0c200 */
[----:B------:R-:W-:Y:S05]  /*0730*/  @P0 BRA `(.L_x_709) ;  /* 0x0000000000940947 */ /* 0x000fea0003800000 */
[----:B------:R-:W-:Y:S01]  /*0740*/  DFMA R2, R22, -R2, R14 ;  /* 0x800000021602722b */ /* 0x000fe2000000000e */
[----:B------:R-:W-:-:S09]  /*0750*/  IMAD.MOV.U32 R12, RZ, RZ, RZ ;  /* 0x000000ffff0c7224 */ /* 0x000fd200078e00ff */
[C---:B------:R-:W-:Y:S02]  /*0760*/  FSETP.NEU.AND P0, PT, R3.reuse, RZ, PT ;  /* 0x000000ff0300720b */ /* 0x040fe40003f0d000 */
[----:B------:R-:W-:-:S04]  /*0770*/  LOP3.LUT R17, R3, 0x80000000, R17, 0x48, !PT ;  /* 0x8000000003117812 */ /* 0x000fc800078e4811 */
[----:B------:R-:W-:-:S07]  /*0780*/  LOP3.LUT R13, R17, R13, RZ, 0xfc, !PT ;  /* 0x0000000d110d7212 */ /* 0x000fce00078efcff */
[----:B------:R-:W-:Y:S05]  /*0790*/  @!P0 BRA `(.L_x_709) ;  /* 0x00000000007c8947 */ /* 0x000fea0003800000 */
[----:B------:R-:W-:Y:S01]  /*07a0*/  IMAD.MOV R3, RZ, RZ, -R20 ;  /* 0x000000ffff037224 */ /* 0x000fe200078e0a14 */
[----:B------:R-:W-:Y:S01]  /*07b0*/  DMUL.RP R12, R22, R12 ;  /* 0x0000000c160c7228 */ /* 0x000fe20000008000 */
[----:B------:R-:W-:-:S06]  /*07c0*/  IMAD.MOV.U32 R2, RZ, RZ, RZ ;  /* 0x000000ffff027224 */ /* 0x000fcc00078e00ff */
[----:B------:R-:W-:-:S03]  /*07d0*/  DFMA R2, R18, -R2, R22 ;  /* 0x800000021202722b */ /* 0x000fc60000000016 */
[----:B------:R-:W-:-:S03]  /*07e0*/  LOP3.LUT R17, R13, R17, RZ, 0x3c, !PT ;  /* 0x000000110d117212 */ /* 0x000fc600078e3cff */
[----:B------:R-:W-:-:S04]  /*07f0*/  IADD3 R2, PT, PT, -R20, -0x43300000, RZ ;  /* 0xbcd0000014027810 */ /* 0x000fc80007ffe1ff */
[----:B------:R-:W-:-:S04]  /*0800*/  FSETP.NEU.AND P0, PT, |R3|, R2, PT ;  /* 0x000000020300720b */ /* 0x000fc80003f0d200 */
[----:B------:R-:W-:Y:S02]  /*0810*/  FSEL R18, R12, R18, !P0 ;  /* 0x000000120c127208 */ /* 0x000fe40004000000 */
[----:B------:R-:W-:Y:S01]  /*0820*/  FSEL R19, R17, R19, !P0 ;  /* 0x0000001311137208 */ /* 0x000fe20004000000 */
[----:B------:R-:W-:Y:S06]  /*0830*/  BRA `(.L_x_709) ;  /* 0x0000000000547947 */ /* 0x000fec0003800000 */
.L_x_708:
[----:B------:R-:W-:-:S14]  /*0840*/  DSETP.NAN.AND P0, PT, R12, R12, PT ;  /* 0x0000000c0c00722a */ /* 0x000fdc0003f08000 */
[----:B------:R-:W-:Y:S05]  /*0850*/  @P0 BRA `(.L_x_710) ;  /* 0x0000000000440947 */ /* 0x000fea0003800000 */
[----:B------:R-:W-:-:S14]  /*0860*/  DSETP.NAN.AND P0, PT, R16, R16, PT ;  /* 0x000000101000722a */ /* 0x000fdc0003f08000 */
[----:B------:R-:W-:Y:S05]  /*0870*/  @P0 BRA `(.L_x_711) ;  /* 0x0000000000300947 */ /* 0x000fea0003800000 */
[----:B------:R-:W-:Y:S01]  /*0880*/  ISETP.NE.AND P0, PT, R20, R31, PT ;  /* 0x0000001f1400720c */ /* 0x000fe20003f05270 */
[----:B------:R-:W-:Y:S02]  /*0890*/  IMAD.MOV.U32 R18, RZ, RZ, 0x0 ;  /* 0x00000000ff127424 */ /* 0x000fe400078e00ff */
[----:B------:R-:W-:-:S10]  /*08a0*/  IMAD.MOV.U32 R19, RZ, RZ, -0x80000 ;  /* 0xfff80000ff137424 */ /* 0x000fd400078e00ff */
[----:B------:R-:W-:Y:S05]  /*08b0*/  @!P0 BRA `(.L_x_709) ;  /* 0x0000000000348947 */ /* 0x000fea0003800000 */
[----:B------:R-:W-:Y:S02]  /*08c0*/  ISETP.NE.AND P0, PT, R20, 0x7ff00000, PT ;  /* 0x7ff000001400780c */ /* 0x000fe40003f05270 */
[----:B------:R-:W-:Y:S02]  /*08d0*/  LOP3.LUT R19, R13, 0x80000000, R17, 0x48, !PT ;  /* 0x800000000d137812 */ /* 0x000fe400078e4811 */
[----:B------:R-:W-:-:S13]  /*08e0*/  ISETP.EQ.OR P0, PT, R31, RZ, !P0 ;  /* 0x000000ff1f00720c */ /* 0x000fda0004702670 */
[----:B------:R-:W-:Y:S01]  /*08f0*/  @P0 LOP3.LUT R2, R19, 0x7ff00000, RZ, 0xfc, !PT ;  /* 0x7ff0000013020812 */ /* 0x000fe200078efcff */
[----:B------:R-:W-:Y:S02]  /*0900*/  @!P0 IMAD.MOV.U32 R18, RZ, RZ, RZ ;  /* 0x000000ffff128224 */ /* 0x000fe400078e00ff */
[----:B------:R-:W-:Y:S02]  /*0910*/  @P0 IMAD.MOV.U32 R18, RZ, RZ, RZ ;  /* 0x000000ffff120224 */ /* 0x000fe400078e00ff */
[----:B------:R-:W-:Y:S01]  /*0920*/  @P0 IMAD.MOV.U32 R19, RZ, RZ, R2 ;  /* 0x000000ffff130224 */ /* 0x000fe200078e0002 */
[----:B------:R-:W-:Y:S06]  /*0930*/  BRA `(.L_x_709) ;  /* 0x0000000000147947 */ /* 0x000fec0003800000 */
.L_x_711:
[----:B------:R-:W-:Y:S01]  /*0940*/  LOP3.LUT R19, R17, 0x80000, RZ, 0xfc, !PT ;  /* 0x0008000011137812 */ /* 0x000fe200078efcff */
[----:B------:R-:W-:Y:S01]  /*0950*/  IMAD.MOV.U32 R18, RZ, RZ, R16 ;  /* 0x000000ffff127224 */ /* 0x000fe200078e0010 */
[----:B------:R-:W-:Y:S06]  /*0960*/  BRA `(.L_x_709) ;  /* 0x0000000000087947 */ /* 0x000fec0003800000 */
.L_x_710:
[----:B------:R-:W-:Y:S01]  /*0970*/  LOP3.LUT R19, R13, 0x80000, RZ, 0xfc, !PT ;  /* 0x000800000d137812 */ /* 0x000fe200078efcff */
[----:B------:R-:W-:-:S07]  /*0980*/  IMAD.MOV.U32 R18, RZ, RZ, R12 ;  /* 0x000000ffff127224 */ /* 0x000fce00078e000c */
.L_x_709:
[----:B------:R-:W-:Y:S05]  /*0990*/  BSYNC.RECONVERGENT B2 ;  /* 0x0000000000027941 */ /* 0x000fea0003800200 */
.L_x_707:
[----:B------:R-:W-:Y:S02]  /*09a0*/  IMAD.MOV.U32 R2, RZ, RZ, R26 ;  /* 0x000000ffff027224 */ /* 0x000fe400078e001a */
[----:B------:R-:W-:-:S04]  /*09b0*/  IMAD.MOV.U32 R3, RZ, RZ, 0x0 ;  /* 0x00000000ff037424 */ /* 0x000fc800078e00ff */
[----:B------:R-:W-:Y:S05]  /*09c0*/  RET.REL.NODEC R2 `(_Z13gpu_compute_LPdS_ii) ;  /* 0xfffffff4028c7950 */ /* 0x000fea0003c3ffff */
.L_x_712:
        /* <DEDUP_REMOVED lines=11> */
.L_x_722:


//--------------------- .text._Z8gpu_swapPdiii    --------------------------
	.section	.text._Z8gpu_swapPdiii,"ax",@progbits
	.align	128
        .global         _Z8gpu_swapPdiii
        .type           _Z8gpu_swapPdiii,@function
        .size           _Z8gpu_swapPdiii,(.L_x_734 - _Z8gpu_swapPdiii)
        .other          _Z8gpu_swapPdiii,@"STO_CUDA_ENTRY STV_DEFAULT"
_Z8gpu_swapPdiii:
.text._Z8gpu_swapPdiii:
[----:B------:R-:W-:Y:S01]  /*0000*/  LDC R1, c[0x0][0x37c] ;  /* 0x0000df00ff017b82 */ /* 0x000fe20000000800 */
[----:B------:R-:W0:Y:S07]  /*0010*/  S2R R7, SR_TID.X ;  /* 0x0000000000077919 */ /* 0x000e2e0000002100 */
[----:B------:R-:W0:Y:S01]  /*0020*/  S2UR UR4, SR_CTAID.X ;  /* 0x00000000000479c3 */ /* 0x000e220000002500 */
[----:B------:R-:W1:Y:S07]  /*0030*/  LDCU UR6, c[0x0][0x388] ;  /* 0x00007100ff0677ac */ /* 0x000e6e0008000800 */
[----:B------:R-:W0:Y:S01]  /*0040*/  LDC R0, c[0x0][0x360] ;  /* 0x0000d800ff007b82 */ /* 0x000e220000000800 */
[----:B------:R-:W2:Y:S01]  /*0050*/  LDCU UR5, c[0x0][0x370] ;  /* 0x00006e00ff0577ac */ /* 0x000ea20008000800 */
[----:B0-----:R-:W-:-:S02]  /*0060*/  IMAD R7, R0, UR4, R7 ;  /* 0x0000000400077c24 */ /* 0x001fc4000f8e0207 */
[----:B--2---:R-:W-:-:S03]  /*0070*/  IMAD R0, R0, UR5, RZ ;  /* 0x0000000500007c24 */ /* 0x004fc6000f8e02ff */
[----:B-1----:R-:W-:-:S13]  /*0080*/  ISETP.GE.AND P0, PT, R7, UR6, PT ;  /* 0x0000000607007c0c */ /* 0x002fda000bf06270 */
[----:B------:R-:W-:Y:S05]  /*0090*/  @P0 EXIT ;  /* 0x000000000000094d */ /* 0x000fea0003800000 */
[----:B------:R-:W0:Y:S01]  /*00a0*/  I2F.U32.RP R8, R0 ;  /* 0x0000000000087306 */ /* 0x000e220000209000 */
[----:B------:R-:W-:Y:S01]  /*00b0*/  IADD3 R4, PT, PT, R0, R7, RZ ;  /* 0x0000000700047210 */ /* 0x000fe20007ffe0ff */
[----:B------:R-:W1:Y:S01]  /*00c0*/  LDCU.64 UR4, c[0x0][0x358] ;  /* 0x00006b00ff0477ac */ /* 0x000e620008000a00 */
[----:B------:R-:W-:Y:S01]  /*00d0*/  IADD3 R9, PT, PT, RZ, -R0, RZ ;  /* 0x80000000ff097210 */ /* 0x000fe20007ffe0ff */
[----:B------:R-:W-:Y:S01]  /*00e0*/  BSSY.RECONVERGENT B0, `(.L_x_713) ;  /* 0x0000031000007945 */ /* 0x000fe20003800200 */
[C---:B------:R-:W-:Y:S02]  /*00f0*/  ISETP.GE.AND P0, PT, R4.reuse, UR6, PT ;  /* 0x0000000604007c0c */ /* 0x040fe4000bf06270 */
[----:B------:R-:W-:Y:S02]  /*0100*/  VIMNMX R5, PT, PT, R4, UR6, !PT ;  /* 0x0000000604057c48 */ /* 0x000fe4000ffe0100 */
[----:B------:R-:W-:Y:S02]  /*0110*/  SEL R6, RZ, 0x1, P0 ;  /* 0x00000001ff067807 */ /* 0x000fe40000000000 */
[----:B------:R-:W-:-:S02]  /*0120*/  ISETP.NE.U32.AND P2, PT, R0, RZ, PT ;  /* 0x000000ff0000720c */ /* 0x000fc40003f45070 */
[----:B------:R-:W-:Y:S01]  /*0130*/  IADD3 R5, PT, PT, R5, -R4, -R6 ;  /* 0x8000000405057210 */ /* 0x000fe20007ffe806 */
[----:B0-----:R-:W0:Y:S01]  /*0140*/  MUFU.RCP R8, R8 ;  /* 0x0000000800087308 */ /* 0x001e220000001000 */
[----:B------:R-:W2:Y:S01]  /*0150*/  LDC R4, c[0x0][0x38c] ;  /* 0x0000e300ff047b82 */ /* 0x000ea20000000800 */
[----:B0-----:R-:W-:-:S06]  /*0160*/  IADD3 R2, PT, PT, R8, 0xffffffe, RZ ;  /* 0x0ffffffe08027810 */ /* 0x001fcc0007ffe0ff */
[----:B------:R0:W3:Y:S02]  /*0170*/  F2I.FTZ.U32.TRUNC.NTZ R3, R2 ;  /* 0x0000000200037305 */ /* 0x0000e4000021f000 */
[----:B0-----:R-:W-:Y:S02]  /*0180*/  HFMA2 R2, -RZ, RZ, 0, 0 ;  /* 0x00000000ff027431 */ /* 0x001fe400000001ff */
[----:B---3--:R-:W-:-:S04]  /*0190*/  IMAD R9, R9, R3, RZ ;  /* 0x0000000309097224 */ /* 0x008fc800078e02ff */
[----:B------:R-:W-:-:S06]  /*01a0*/  IMAD.HI.U32 R8, R3, R9, R2 ;  /* 0x0000000903087227 */ /* 0x000fcc00078e0002 */
[----:B------:R-:W-:-:S05]  /*01b0*/  IMAD.HI.U32 R9, R8, R5, RZ ;  /* 0x0000000508097227 */ /* 0x000fca00078e00ff */
[----:B------:R-:W-:-:S05]  /*01c0*/  IADD3 R2, PT, PT, -R9, RZ, RZ ;  /* 0x000000ff09027210 */ /* 0x000fca0007ffe1ff */
[----:B------:R-:W-:Y:S02]  /*01d0*/  IMAD R5, R0, R2, R5 ;  /* 0x0000000200057224 */ /* 0x000fe400078e0205 */
[----:B------:R-:W0:Y:S03]  /*01e0*/  LDC.64 R2, c[0x0][0x380] ;  /* 0x0000e000ff027b82 */ /* 0x000e260000000a00 */
[----:B------:R-:W-:-:S13]  /*01f0*/  ISETP.GE.U32.AND P0, PT, R5, R0, PT ;  /* 0x000000000500720c */ /* 0x000fda0003f06070 */
[----:B------:R-:W-:Y:S02]  /*0200*/  @P0 IADD3 R5, PT, PT, -R0, R5, RZ ;  /* 0x0000000500050210 */ /* 0x000fe40007ffe1ff */
[----:B------:R-:W-:Y:S02]  /*0210*/  @P0 IADD3 R9, PT, PT, R9, 0x1, RZ ;  /* 0x0000000109090810 */ /* 0x000fe40007ffe0ff */
[-C--:B------:R-:W-:Y:S02]  /*0220*/  ISETP.GE.U32.AND P1, PT, R5, R0.reuse, PT ;  /* 0x000000000500720c */ /* 0x080fe40003f26070 */
[----:B------:R-:W3:Y:S11]  /*0230*/  LDC R5, c[0x0][0x390] ;  /* 0x0000e400ff057b82 */ /* 0x000ef60000000800 */
[----:B------:R-:W-:Y:S01]  /*0240*/  @P1 VIADD R9, R9, 0x1 ;  /* 0x0000000109091836 */ /* 0x000fe20000000000 */
[----:B------:R-:W-:-:S04]  /*0250*/  @!P2 LOP3.LUT R9, RZ, R0, RZ, 0x33, !PT ;  /* 0x00000000ff09a212 */ /* 0x000fc800078e33ff */
[----:B------:R-:W-:-:S04]  /*0260*/  IADD3 R6, PT, PT, R6, R9, RZ ;  /* 0x0000000906067210 */ /* 0x000fc80007ffe0ff */
[C---:B------:R-:W-:Y:S02]  /*0270*/  LOP3.LUT R8, R6.reuse, 0x3, RZ, 0xc0, !PT ;  /* 0x0000000306087812 */ /* 0x040fe400078ec0ff */
[----:B------:R-:W-:Y:S02]  /*0280*/  ISETP.GE.U32.AND P1, PT, R6, 0x3, PT ;  /* 0x000000030600780c */ /* 0x000fe40003f26070 */
[----:B------:R-:W-:-:S13]  /*0290*/  ISETP.NE.AND P0, PT, R8, 0x3, PT ;  /* 0x000000030800780c */ /* 0x000fda0003f05270 */
[----:B012---:R-:W-:Y:S05]  /*02a0*/  @!P0 BRA `(.L_x_714) ;  /* 0x0000000000508947 */ /* 0x007fea0003800000 */
[----:B------:R-:W0:Y:S01]  /*02b0*/  LDC R10, c[0x0][0x390] ;  /* 0x0000e400ff0a7b82 */ /* 0x000e220000000800 */
[----:B------:R-:W-:-:S04]  /*02c0*/  IADD3 R6, PT, PT, R6, 0x1, RZ ;  /* 0x0000000106067810 */ /* 0x000fc80007ffe0ff */
[----:B------:R-:W-:-:S03]  /*02d0*/  LOP3.LUT R6, R6, 0x3, RZ, 0xc0, !PT ;  /* 0x0000000306067812 */ /* 0x000fc600078ec0ff */
[----:B------:R-:W1:Y:S01]  /*02e0*/  LDC R12, c[0x0][0x38c] ;  /* 0x0000e300ff0c7b82 */ /* 0x000e620000000800 */
[----:B------:R-:W-:-:S07]  /*02f0*/  IADD3 R6, PT, PT, -R6, RZ, RZ ;  /* 0x000000ff06067210 */ /* 0x000fce0007ffe1ff */
[----:B------:R-:W2:Y:S01]  /*0300*/  LDC.64 R8, c[0x0][0x380] ;  /* 0x0000e000ff087b82 */ /* 0x000ea20000000a00 */
[C---:B0-----:R-:W-:Y:S02]  /*0310*/  IMAD R19, R7.reuse, UR6, R10 ;  /* 0x0000000607137c24 */ /* 0x041fe4000f8e020a */
[----:B-1----:R-:W-:-:S07]  /*0320*/  IMAD R21, R7, UR6, R12 ;  /* 0x0000000607157c24 */ /* 0x002fce000f8e020c */
.L_x_715:
[----:B0-2---:R-:W-:-:S04]  /*0330*/  IMAD.WIDE R14, R19, 0x8, R8 ;  /* 0x00000008130e7825 */ /* 0x005fc800078e0208 */
[----:B------:R-:W-:Y:S01]  /*0340*/  IMAD.WIDE R10, R21, 0x8, R8 ;  /* 0x00000008150a7825 */ /* 0x000fe200078e0208 */
[----:B------:R-:W2:Y:S04]  /*0350*/  LDG.E.64 R16, desc[UR4][R14.64] ;  /* 0x000000040e107981 */ /* 0x000ea8000c1e1b00 */
[----:B------:R-:W4:Y:S01]  /*0360*/  LDG.E.64 R12, desc[UR4][R10.64] ;  /* 0x000000040a0c7981 */ /* 0x000f22000c1e1b00 */
[----:B------:R-:W-:Y:S01]  /*0370*/  IADD3 R6, PT, PT, R6, 0x1, RZ ;  /* 0x0000000106067810 */ /* 0x000fe20007ffe0ff */
[C---:B------:R-:W-:Y:S02]  /*0380*/  IMAD.IADD R7, R0.reuse, 0x1, R7 ;  /* 0x0000000100077824 */ /* 0x040fe400078e0207 */
[----:B------:R-:W-:Y:S01]  /*0390*/  IMAD R19, R0, UR6, R19 ;  /* 0x0000000600137c24 */ /* 0x000fe2000f8e0213 */
[----:B------:R-:W-:Y:S01]  /*03a0*/  ISETP.NE.AND P0, PT, R6, RZ, PT ;  /* 0x000000ff0600720c */ /* 0x000fe20003f05270 */
[----:B------:R-:W-:Y:S01]  /*03b0*/  IMAD R21, R0, UR6, R21 ;  /* 0x0000000600157c24 */ /* 0x000fe2000f8e0215 */
[----:B--2---:R0:W-:Y:S04]  /*03c0*/  STG.E.64 desc[UR4][R10.64], R16 ;  /* 0x000000100a007986 */ /* 0x0041e8000c101b04 */
[----:B----4-:R0:W-:Y:S07]  /*03d0*/  STG.E.64 desc[UR4][R14.64], R12 ;  /* 0x0000000c0e007986 */ /* 0x0101ee000c101b04 */
[----:B------:R-:W-:Y:S05]  /*03e0*/  @P0 BRA `(.L_x_715) ;  /* 0xfffffffc00d00947 */ /* 0x000fea000383ffff */
.L_x_714:
[----:B------:R-:W-:Y:S05]  /*03f0*/  BSYNC.RECONVERGENT B0 ;  /* 0x0000000000007941 */ /* 0x000fea0003800200 */
.L_x_713:
[----:B------:R-:W-:Y:S05]  /*0400*/  @!P1 EXIT ;  /* 0x000000000000994d */ /* 0x000fea0003800000 */
.L_x_716:
[C---:B01-3--:R-:W-:Y:S02]  /*0410*/  IMAD R15, R7.reuse, UR6, R5 ;  /* 0x00000006070f7c24 */ /* 0x04bfe4000f8e0205 */
[----:B------:R-:W-:Y:S02]  /*0420*/  IMAD R17, R7, UR6, R4 ;  /* 0x0000000607117c24 */ /* 0x000fe4000f8e0204 */
[----:B------:R-:W-:-:S04]  /*0430*/  IMAD.WIDE R14, R15, 0x8, R2 ;  /* 0x000000080f0e7825 */ /* 0x000fc800078e0202 */
[----:B------:R-:W-:Y:S01]  /*0440*/  IMAD.WIDE R16, R17, 0x8, R2 ;  /* 0x0000000811107825 */ /* 0x000fe200078e0202 */
[----:B------:R-:W2:Y:S04]  /*0450*/  LDG.E.64 R20, desc[UR4][R14.64] ;  /* 0x000000040e147981 */ /* 0x000ea8000c1e1b00 */
[----:B------:R-:W3:Y:S01]  /*0460*/  LDG.E.64 R18, desc[UR4][R16.64] ;  /* 0x0000000410127981 */ /* 0x000ee2000c1e1b00 */
[----:B------:R-:W-:-:S05]  /*0470*/  IADD3 R27, PT, PT, R0, R7, RZ ;  /* 0x00000007001b7210 */ /* 0x000fca0007ffe0ff */
[C---:B------:R-:W-:Y:S02]  /*0480*/  IMAD R7, R27.reuse, UR6, R5 ;  /* 0x000000061b077c24 */ /* 0x040fe4000f8e0205 */
[----:B------:R-:W-:Y:S02]  /*0490*/  IMAD R9, R27, UR6, R4 ;  /* 0x000000061b097c24 */ /* 0x000fe4000f8e0204 */
[----:B------:R-:W-:-:S04]  /*04a0*/  IMAD.WIDE R6, R7, 0x8, R2 ;  /* 0x0000000807067825 */ /* 0x000fc800078e0202 */
[----:B------:R-:W-:Y:S01]  /*04b0*/  IMAD.WIDE R8, R9, 0x8, R2 ;  /* 0x0000000809087825 */ /* 0x000fe200078e0202 */
[----:B--2---:R0:W-:Y:S04]  /*04c0*/  STG.E.64 desc[UR4][R16.64], R20 ;  /* 0x0000001410007986 */ /* 0x0041e8000c101b04 */
[----:B---3--:R1:W-:Y:S04]  /*04d0*/  STG.E.64 desc[UR4][R14.64], R18 ;  /* 0x000000120e007986 */ /* 0x0083e8000c101b04 */
        /* <DEDUP_REMOVED lines=9> */
[----:B0-----:R-:W4:Y:S04]  /*0570*/  LDG.E.64 R16, desc[UR4][R10.64] ;  /* 0x000000040a107981 */ /* 0x001f28000c1e1b00 */
[----:B-1----:R-:W5:Y:S01]  /*0580*/  LDG.E.64 R14, desc[UR4][R12.64] ;  /* 0x000000040c0e7981 */ /* 0x002f62000c1e1b00 */
[----:B------:R-:W-:-:S05]  /*0590*/  IADD3 R27, PT, PT, R0, R27, RZ ;  /* 0x0000001b001b7210 */ /* 0x000fca0007ffe0ff */
[C---:B------:R-:W-:Y:S02]  /*05a0*/  IMAD R21, R27.reuse, UR6, R5 ;  /* 0x000000061b157c24 */ /* 0x040fe4000f8e0205 */
[----:B------:R-:W-:Y:S02]  /*05b0*/  IMAD R19, R27, UR6, R4 ;  /* 0x000000061b137c24 */ /* 0x000fe4000f8e0204 */
[----:B------:R-:W-:-:S04]  /*05c0*/  IMAD.WIDE R20, R21, 0x8, R2 ;  /* 0x0000000815147825 */ /* 0x000fc800078e0202 */
[----:B------:R-:W-:Y:S01]  /*05d0*/  IMAD.WIDE R18, R19, 0x8, R2 ;  /* 0x0000000813127825 */ /* 0x000fe200078e0202 */
[----:B----4-:R1:W-:Y:S04]  /*05e0*/  STG.E.64 desc[UR4][R12.64], R16 ;  /* 0x000000100c007986 */ /* 0x0103e8000c101b04 */
[----:B-----5:R1:W-:Y:S04]  /*05f0*/  STG.E.64 desc[UR4][R10.64], R14 ;  /* 0x0000000e0a007986 */ /* 0x0203e8000c101b04 */
[----:B--2---:R-:W2:Y:S04]  /*0600*/  LDG.E.64 R24, desc[UR4][R20.64] ;  /* 0x0000000414187981 */ /* 0x004ea8000c1e1b00 */
[----:B------:R-:W4:Y:S01]  /*0610*/  LDG.E.64 R8, desc[UR4][R18.64] ;  /* 0x0000000412087981 */ /* 0x000f22000c1e1b00 */
[----:B---3--:R-:W-:-:S04]  /*0620*/  IADD3 R7, PT, PT, R0, R27, RZ ;  /* 0x0000001b00077210 */ /* 0x008fc80007ffe0ff */
[----:B------:R-:W-:Y:S01]  /*0630*/  ISETP.GE.AND P0, PT, R7, UR6, PT ;  /* 0x0000000607007c0c */ /* 0x000fe2000bf06270 */
[----:B--2---:R1:W-:Y:S04]  /*0640*/  STG.E.64 desc[UR4][R18.64], R24 ;  /* 0x0000001812007986 */ /* 0x0043e8000c101b04 */
[----:B----4-:R1:W-:Y:S08]  /*0650*/  STG.E.64 desc[UR4][R20.64], R8 ;  /* 0x0000000814007986 */ /* 0x0103f0000c101b04 */
[----:B------:R-:W-:Y:S05]  /*0660*/  @!P0 BRA `(.L_x_716) ;  /* 0xfffffffc00688947 */ /* 0x000fea000383ffff */
[----:B------:R-:W-:Y:S05]  /*0670*/  EXIT ;  /* 0x000000000000794d */ /* 0x000fea0003800000 */
.L_x_717:
        /* <DEDUP_REMOVED lines=16> */
.L_x_734:


//--------------------- .text._Z13gpu_transposePdi --------------------------
	.section	.text._Z13gpu_transposePdi,"ax",@progbits
	.align	128
        .global         _Z13gpu_transposePdi
        .type           _Z13gpu_transposePdi,@function
        .size           _Z13gpu_transposePdi,(.L_x_735 - _Z13gpu_transposePdi)
        .other          _Z13gpu_transposePdi,@"STO_CUDA_ENTRY STV_DEFAULT"
_Z13gpu_transposePdi:
.text._Z13gpu_transposePdi:
        /* <DEDUP_REMOVED lines=11> */
[----:B------:R-:W1:Y:S01]  /*00b0*/  LDCU UR4, c[0x0][0x370] ;  /* 0x00006e00ff0477ac */ /* 0x000e620008000800 */
[----:B------:R-:W-:Y:S01]  /*00c0*/  IMAD.MOV.U32 R6, RZ, RZ, RZ ;  /* 0x000000ffff067224 */ /* 0x000fe200078e00ff */
[----:B------:R-:W2:Y:S01]  /*00d0*/  I2F.RP R9, R4 ;  /* 0x0000000400097306 */ /* 0x000ea20000209400 */
[----:B------:R-:W3:Y:S04]  /*00e0*/  LDCU.64 UR6, c[0x0][0x358] ;  /* 0x00006b00ff0677ac */ /* 0x000ee80008000a00 */
[----:B------:R-:W4:Y:S03]  /*00f0*/  LDC.64 R2, c[0x0][0x380] ;  /* 0x0000e000ff027b82 */ /* 0x000f260000000a00 */
[----:B--2---:R-:W2:Y:S02]  /*0100*/  MUFU.RCP R9, R9 ;  /* 0x0000000900097308 */ /* 0x004ea40000001000 */
[----:B--2---:R-:W-:-:S06]  /*0110*/  IADD3 R7, PT, PT, R9, 0xffffffe, RZ ;  /* 0x0ffffffe09077810 */ /* 0x004fcc0007ffe0ff */
[----:B------:R-:W2:Y:S02]  /*0120*/  F2I.FTZ.U32.TRUNC.NTZ R7, R7 ;  /* 0x0000000700077305 */ /* 0x000ea4000021f000 */
[----:B--2---:R-:W-:-:S05]  /*0130*/  IADD3 R11, PT, PT, RZ, -R7, RZ ;  /* 0x80000007ff0b7210 */ /* 0x004fca0007ffe0ff */
[----:B------:R-:W-:-:S04]  /*0140*/  IMAD R11, R11, R4, RZ ;  /* 0x000000040b0b7224 */ /* 0x000fc800078e02ff */
[----:B------:R-:W-:-:S04]  /*0150*/  IMAD.HI.U32 R6, R7, R11, R6 ;  /* 0x0000000b07067227 */ /* 0x000fc800078e0006 */
[----:B01-34-:R-:W-:-:S07]  /*0160*/  IMAD R7, R10, UR4, RZ ;  /* 0x000000040a077c24 */ /* 0x01bfce000f8e02ff */
.L_x_720:
[----:B0-----:R-:W-:Y:S01]  /*0170*/  IABS R11, R8 ;  /* 0x00000008000b7213 */ /* 0x001fe20000000000 */
[----:B------:R-:W-:Y:S01]  /*0180*/  BSSY.RECONVERGENT B0, `(.L_x_718) ;  /* 0x000001e000007945 */ /* 0x000fe20003800200 */
[----:B------:R-:W-:-:S03]  /*0190*/  IABS R12, R5 ;  /* 0x00000005000c7213 */ /* 0x000fc60000000000 */
[----:B------:R-:W-:-:S05]  /*01a0*/  IMAD.HI.U32 R9, R6, R11, RZ ;  /* 0x0000000b06097227 */ /* 0x000fca00078e00ff */
[----:B------:R-:W-:-:S05]  /*01b0*/  IADD3 R10, PT, PT, -R9, RZ, RZ ;  /* 0x000000ff090a7210 */ /* 0x000fca0007ffe1ff */
[----:B------:R-:W-:Y:S01]  /*01c0*/  IMAD R11, R12, R10, R11 ;  /* 0x0000000a0c0b7224 */ /* 0x000fe200078e020b */
[----:B------:R-:W-:-:S04]  /*01d0*/  LOP3.LUT R10, R8, R5, RZ, 0x3c, !PT ;  /* 0x00000005080a7212 */ /* 0x000fc800078e3cff */
[----:B------:R-:W-:Y:S02]  /*01e0*/  ISETP.GT.U32.AND P2, PT, R4, R11, PT ;  /* 0x0000000b0400720c */ /* 0x000fe40003f44070 */
[----:B------:R-:W-:-:S11]  /*01f0*/  ISETP.GE.AND P1, PT, R10, RZ, PT ;  /* 0x000000ff0a00720c */ /* 0x000fd60003f26270 */
[----:B------:R-:W-:Y:S01]  /*0200*/  @!P2 IMAD.IADD R11, R11, 0x1, -R12 ;  /* 0x000000010b0ba824 */ /* 0x000fe200078e0a0c */
[----:B------:R-:W-:Y:S02]  /*0210*/  @!P2 IADD3 R9, PT, PT, R9, 0x1, RZ ;  /* 0x000000010909a810 */ /* 0x000fe40007ffe0ff */
[----:B------:R-:W-:Y:S02]  /*0220*/  ISETP.NE.AND P2, PT, R5, RZ, PT ;  /* 0x000000ff0500720c */ /* 0x000fe40003f45270 */
[----:B------:R-:W-:-:S13]  /*0230*/  ISETP.GE.U32.AND P0, PT, R11, R4, PT ;  /* 0x000000040b00720c */ /* 0x000fda0003f06070 */
[----:B------:R-:W-:-:S05]  /*0240*/  @P0 VIADD R9, R9, 0x1 ;  /* 0x0000000109090836 */ /* 0x000fca0000000000 */
[----:B------:R-:W-:-:S05]  /*0250*/  MOV R10, R9 ;  /* 0x00000009000a7202 */ /* 0x000fca0000000f00 */
[----:B------:R-:W-:Y:S01]  /*0260*/  @!P1 IMAD.MOV R10, RZ, RZ, -R10 ;  /* 0x000000ffff0a9224 */ /* 0x000fe200078e0a0a */
[----:B------:R-:W-:-:S04]  /*0270*/  @!P2 LOP3.LUT R10, RZ, R5, RZ, 0x33, !PT ;  /* 0x00000005ff0aa212 */ /* 0x000fc800078e33ff */
[----:B------:R-:W-:-:S05]  /*0280*/  IADD3 R9, PT, PT, -R10, RZ, RZ ;  /* 0x000000ff0a097210 */ /* 0x000fca0007ffe1ff */
[--C-:B------:R-:W-:Y:S02]  /*0290*/  IMAD R9, R5, R9, R8.reuse ;  /* 0x0000000905097224 */ /* 0x100fe400078e0208 */
[----:B------:R-:W-:-:S03]  /*02a0*/  IMAD.IADD R8, R7, 0x1, R8 ;  /* 0x0000000107087824 */ /* 0x000fc600078e0208 */
[----:B------:R-:W-:Y:S02]  /*02b0*/  ISETP.GT.AND P0, PT, R9, R10, PT ;  /* 0x0000000a0900720c */ /* 0x000fe40003f04270 */
[----:B------:R-:W-:-:S11]  /*02c0*/  ISETP.GE.AND P1, PT, R8, R0, PT ;  /* 0x000000000800720c */ /* 0x000fd60003f26270 */
[----:B------:R-:W-:Y:S05]  /*02d0*/  @!P0 BRA `(.L_x_719) ;  /* 0x0000000000208947 */ /* 0x000fea0003800000 */
[-C--:B------:R-:W-:Y:S02]  /*02e0*/  IMAD R15, R9, R5.reuse, R10 ;  /* 0x00000005090f7224 */ /* 0x080fe400078e020a */
[----:B------:R-:W-:Y:S02]  /*02f0*/  IMAD R11, R10, R5, R9 ;  /* 0x000000050a0b7224 */ /* 0x000fe400078e0209 */
[----:B------:R-:W-:-:S04]  /*0300*/  IMAD.WIDE R14, R15, 0x8, R2 ;  /* 0x000000080f0e7825 */ /* 0x000fc800078e0202 */
[----:B------:R-:W-:Y:S01]  /*0310*/  IMAD.WIDE R10, R11, 0x8, R2 ;  /* 0x000000080b0a7825 */ /* 0x000fe200078e0202 */
[----:B------:R-:W2:Y:S04]  /*0320*/  LDG.E.64 R16, desc[UR6][R14.64] ;  /* 0x000000060e107981 */ /* 0x000ea8000c1e1b00 */
[----:B------:R-:W3:Y:S04]  /*0330*/  LDG.E.64 R12, desc[UR6][R10.64] ;  /* 0x000000060a0c7981 */ /* 0x000ee8000c1e1b00 */
[----:B--2---:R0:W-:Y:S04]  /*0340*/  STG.E.64 desc[UR6][R10.64], R16 ;  /* 0x000000100a007986 */ /* 0x0041e8000c101b06 */
[----:B---3--:R0:W-:Y:S02]  /*0350*/  STG.E.64 desc[UR6][R14.64], R12 ;  /* 0x0000000c0e007986 */ /* 0x0081e4000c101b06 */
.L_x_719:
[----:B------:R-:W-:Y:S05]  /*0360*/  BSYNC.RECONVERGENT B0 ;  /* 0x0000000000007941 */ /* 0x000fea0003800200 */
.L_x_718:
[----:B------:R-:W-:Y:S05]  /*0370*/  @!P1 BRA `(.L_x_720) ;  /* 0xfffffffc007c9947 */ /* 0x000fea000383ffff */
[----:B------:R-:W-:Y:S05]  /*0380*/  EXIT ;  /* 0x000000000000794d */ /* 0x000fea0003800000 */
.L_x_721:
        /* <DEDUP_REMOVED lines=15> */
.L_x_735:


//--------------------- .nv.shared._ZN3cub18CUB_300001_SM_10006detail11EmptyKernelIvEEvv --------------------------
	.section	.nv.shared._ZN3cub18CUB_300001_SM_10006detail11EmptyKernelIvEEvv,"aw",@nobits
	.sectionflags	@""
	.align	16
	.zero		1024


//--------------------- .nv.shared.reserved.0     --------------------------
	.section	.nv.shared.reserved.0,"aw",@nobits
	.weak		__nv_reservedSMEM_offset_0_alias
	.size		__nv_reservedSMEM_offset_0_alias, 0, 64
	.other		__nv_reservedSMEM_offset_0_alias,@"STO_CUDA_RESERVED_SHARED STV_DEFAULT"
__nv_reservedSMEM_offset_0_alias:
	.zero		0
	.zero		64


//--------------------- .nv.global                --------------------------
	.section	.nv.global,"aw",@nobits
.nv.global:
	.type		_ZN34_INTERNAL_f6c43c17_4_k_cu_38d858ad6thrust24THRUST_300001_SM_1000_NS12placeholders2_8E,@object
	.size		_ZN34_INTERNAL_f6c43c17_4_k_cu_38d858ad6thrust24THRUST_300001_SM_1000_NS12placeholders2_8E,(_ZN34_INTERNAL_f6c43c17_4_k_cu_38d858ad4cuda3std3__436_GLOBAL__N__f6c43c17_4_k_cu_38d858ad6ignoreE - _ZN34_INTERNAL_f6c43c17_4_k_cu_38d858ad6thrust24THRUST_300001_SM_1000_NS12placeholders2_8E)
_ZN34_INTERNAL_f6c43c17_4_k_cu_38d858ad6thrust24THRUST_300001_SM_1000_NS12placeholders2_8E:
	.zero		1
	.type		_ZN34_INTERNAL_f6c43c17_4_k_cu_38d858ad4cuda3std3__436_GLOBAL__N__f6c43c17_4_k_cu_38d858ad6ignoreE,@object
	.size		_ZN34_INTERNAL_f6c43c17_4_k_cu_38d858ad4cuda3std3__436_GLOBAL__N__f6c43c17_4_k_cu_38d858ad6ignoreE,(_ZN34_INTERNAL_f6c43c17_4_k_cu_38d858ad4cuda3std6ranges3__45__cpo4dataE - _ZN34_INTERNAL_f6c43c17_4_k_cu_38d858ad4cuda3std3__436_GLOBAL__N__f6c43c17_4_k_cu_38d858ad6ignoreE)
_ZN34_INTERNAL_f6c43c17_4_k_cu_38d858ad4cuda3std3__436_GLOBAL__N__f6c43c17_4_k_cu_38d858ad6ignoreE:
	.zero		1
	.type		_ZN34_INTERNAL_f6c43c17_4_k_cu_38d858ad4cuda3std6ranges3__45__cpo4dataE,@object
	.size		_ZN34_INTERNAL_f6c43c17_4_k_cu_38d858ad4cuda3std6ranges3__45__cpo4dataE,(_ZN34_INTERNAL_f6c43c17_4_k_cu_38d858ad6thrust24THRUST_300001_SM_1000_NS6system3cpp3parE - _ZN34_INTERNAL_f6c43c17_4_k_cu_38d858ad4cuda3std6ranges3__45__cpo4dataE)
_ZN34_INTERNAL_f6c43c17_4_k_cu_38d858ad4cuda3std6ranges3__45__cpo4dataE:
	.zero		1
	.type		_ZN34_INTERNAL_f6c43c17_4_k_cu_38d858ad6thrust24THRUST_300001_SM_1000_NS6system3cpp3parE,@object
	.size		_ZN34_INTERNAL_f6c43c17_4_k_cu_38d858ad6thrust24THRUST_300001_SM_1000_NS6system3cpp3parE,(_ZN34_INTERNAL_f6c43c17_4_k_cu_38d858ad4cuda3std3__45__cpo5beginE - _ZN34_INTERNAL_f6c43c17_4_k_cu_38d858ad6thrust24THRUST_300001_SM_1000_NS6system3cpp3parE)
_ZN34_INTERNAL_f6c43c17_4_k_cu_38d858ad6thrust24THRUST_300001_SM_1000_NS6system3cpp3parE:
	.zero		1
	.type		_ZN34_INTERNAL_f6c43c17_4_k_cu_38d858ad4cuda3std3__45__cpo5beginE,@object
	.size		_ZN34_INTERNAL_f6c43c17_4_k_cu_38d858ad4cuda3std3__45__cpo5beginE,(_ZN34_INTERNAL_f6c43c17_4_k_cu_38d858ad4cuda3std6ranges3__45__cpo5beginE - _ZN34_INTERNAL_f6c43c17_4_k_cu_38d858ad4cuda3std3__45__cpo5beginE)
_ZN34_INTERNAL_f6c43c17_4_k_cu_38d858ad4cuda3std3__45__cpo5beginE:
	.zero		1
	.type		_ZN34_INTERNAL_f6c43c17_4_k_cu_38d858ad4cuda3std6ranges3__45__cpo5beginE,@object
	.size		_ZN34_INTERNAL_f6c43c17_4_k_cu_38d858ad4cuda3std6ranges3__45__cpo5beginE,(_ZN34_INTERNAL_f6c43c17_4_k_cu_38d858ad6thrust24THRUST_300001_SM_1000_NS6deviceE - _ZN34_INTERNAL_f6c43c17_4_k_cu_38d858ad4cuda3std6ranges3__45__cpo5beginE)
_ZN34_INTERNAL_f6c43c17_4_k_cu_38d858ad4cuda3std6ranges3__45__cpo5beginE:
	.zero		1
	.type		_ZN34_INTERNAL_f6c43c17_4_k_cu_38d858ad6thrust24THRUST_300001_SM_1000_NS6deviceE,@object
	.size		_ZN34_INTERNAL_f6c43c17_4_k_cu_38d858ad6thrust24THRUST_300001_SM_1000_NS6deviceE,(_ZN34_INTERNAL_f6c43c17_4_k_cu_38d858ad4cuda3std3__47nulloptE - _ZN34_INTERNAL_f6c43c17_4_k_cu_38d858ad6thrust24THRUST_300001_SM_1000_NS6deviceE)
_ZN34_INTERNAL_f6c43c17_4_k_cu_38d858ad6thrust24THRUST_300001_SM_1000_NS6deviceE:
	.zero		1
	.type		_ZN34_INTERNAL_f6c43c17_4_k_cu_38d858ad4cuda3std3__47nulloptE,@object
	.size		_ZN34_INTERNAL_f6c43c17_4_k_cu_38d858ad4cuda3std3__47nulloptE,(_ZN34_INTERNAL_f6c43c17_4_k_cu_38d858ad4cuda3std6ranges3__45__cpo8distanceE - _ZN34_INTERNAL_f6c43c17_4_k_cu_38d858ad4cuda3std3__47nulloptE)
_ZN34_INTERNAL_f6c43c17_4_k_cu_38d858ad4cuda3std3__47nulloptE:
	.zero		1
	.type		_ZN34_INTERNAL_f6c43c17_4_k_cu_38d858ad4cuda3std6ranges3__45__cpo8distanceE,@object
	.size		_ZN34_INTERNAL_f6c43c17_4_k_cu_38d858ad4cuda3std6ranges3__45__cpo8distanceE,(_ZN34_INTERNAL_f6c43c17_4_k_cu_38d858ad6thrust24THRUST_300001_SM_1000_NS12placeholders2_4E - _ZN34_INTERNAL_f6c43c17_4_k_cu_38d858ad4cuda3std6ranges3__45__cpo8distanceE)
_ZN34_INTERNAL_f6c43c17_4_k_cu_38d858ad4cuda3std6ranges3__45__cpo8distanceE:
	.zero		1
	.type		_ZN34_INTERNAL_f6c43c17_4_k_cu_38d858ad6thrust24THRUST_300001_SM_1000_NS12placeholders2_4E,@object
	.size		_ZN34_INTERNAL_f6c43c17_4_k_cu_38d858ad6thrust24THRUST_300001_SM_1000_NS12placeholders2_4E,(_ZN34_INTERNAL_f6c43c17_4_k_cu_38d858ad4cuda3std3__45__cpo6rbeginE - _ZN34_INTERNAL_f6c43c17_4_k_cu_38d858ad6thrust24THRUST_300001_SM_1000_NS12placeholders2_4E)
_ZN34_INTERNAL_f6c43c17_4_k_cu_38d858ad6thrust24THRUST_300001_SM_1000_NS12placeholders2_4E:
	.zero		1
	.type		_ZN34_INTERNAL_f6c43c17_4_k_cu_38d858ad4cuda3std3__45__cpo6rbeginE,@object
	.size		_ZN34_INTERNAL_f6c43c17_4_k_cu_38d858ad4cuda3std3__45__cpo6rbeginE,(_ZN34_INTERNAL_f6c43c17_4_k_cu_38d858ad4cuda3std6ranges3__45__cpo7advanceE - _ZN34_INTERNAL_f6c43c17_4_k_cu_38d858ad4cuda3std3__45__cpo6rbeginE)
_ZN34_INTERNAL_f6c43c17_4_k_cu_38d858ad4cuda3std3__45__cpo6rbeginE:
	.zero		1
	.type		_ZN34_INTERNAL_f6c43c17_4_k_cu_38d858ad4cuda3std6ranges3__45__cpo7advanceE,@object
	.size		_ZN34_INTERNAL_f6c43c17_4_k_cu_38d858ad4cuda3std6ranges3__45__cpo7advanceE,(_ZN34_INTERNAL_f6c43c17_4_k_cu_38d858ad6thrust24THRUST_300001_SM_1000_NS12placeholders3_10E - _ZN34_INTERNAL_f6c43c17_4_k_cu_38d858ad4cuda3std6ranges3__45__cpo7advanceE)
_ZN34_INTERNAL_f6c43c17_4_k_cu_38d858ad4cuda3std6ranges3__45__cpo7advanceE:
	.zero		1
	.type		_ZN34_INTERNAL_f6c43c17_4_k_cu_38d858ad6thrust24THRUST_300001_SM_1000_NS12placeholders3_10E,@object
	.size		_ZN34_INTERNAL_f6c43c17_4_k_cu_38d858ad6thrust24THRUST_300001_SM_1000_NS12placeholders3_10E,(_ZN34_INTERNAL_f6c43c17_4_k_cu_38d858ad4cuda3std3__48in_placeE - _ZN34_INTERNAL_f6c43c17_4_k_cu_38d858ad6thrust24THRUST_300001_SM_1000_NS12placeholders3_10E)
_ZN34_INTERNAL_f6c43c17_4_k_cu_38d858ad6thrust24THRUST_300001_SM_1000_NS12placeholders3_10E:
	.zero		1
	.type		_ZN34_INTERNAL_f6c43c17_4_k_cu_38d858ad4cuda3std3__48in_placeE,@object
	.size		_ZN34_INTERNAL_f6c43c17_4_k_cu_38d858ad4cuda3std3__48in_placeE,(_ZN34_INTERNAL_f6c43c17_4_k_cu_38d858ad4cuda3std6ranges3__45__cpo4sizeE - _ZN34_INTERNAL_f6c43c17_4_k_cu_38d858ad4cuda3std3__48in_placeE)
_ZN34_INTERNAL_f6c43c17_4_k_cu_38d858ad4cuda3std3__48in_placeE:
	.zero		1
	.type		_ZN34_INTERNAL_f6c43c17_4_k_cu_38d858ad4cuda3std6ranges3__45__cpo4sizeE,@object
	.size		_ZN34_INTERNAL_f6c43c17_4_k_cu_38d858ad4cuda3std6ranges3__45__cpo4sizeE,(_ZN34_INTERNAL_f6c43c17_4_k_cu_38d858ad6thrust24THRUST_300001_SM_1000_NS12placeholders2_2E - _ZN34_INTERNAL_f6c43c17_4_k_cu_38d858ad4cuda3std6ranges3__45__cpo4sizeE)
_ZN34_INTERNAL_f6c43c17_4_k_cu_38d858ad4cuda3std6ranges3__45__cpo4sizeE:
	.zero		1
	.type		_ZN34_INTERNAL_f6c43c17_4_k_cu_38d858ad6thrust24THRUST_300001_SM_1000_NS12placeholders2_2E,@object
	.size		_ZN34_INTERNAL_f6c43c17_4_k_cu_38d858ad6thrust24THRUST_300001_SM_1000_NS12placeholders2_2E,(_ZN34_INTERNAL_f6c43c17_4_k_cu_38d858ad4cuda3std3__45__cpo6cbeginE - _ZN34_INTERNAL_f6c43c17_4_k_cu_38d858ad6thrust24THRUST_300001_SM_1000_NS12placeholders2_2E)
_ZN34_INTERNAL_f6c43c17_4_k_cu_38d858ad6thrust24THRUST_300001_SM_1000_NS12placeholders2_2E:
	.zero		1
	.type		_ZN34_INTERNAL_f6c43c17_4_k_cu_38d858ad4cuda3std3__45__cpo6cbeginE,@object
	.size		_ZN34_INTERNAL_f6c43c17_4_k_cu_38d858ad4cuda3std3__45__cpo6cbeginE,(_ZN34_INTERNAL_f6c43c17_4_k_cu_38d858ad4cuda3std6ranges3__45__cpo6cbeginE - _ZN34_INTERNAL_f6c43c17_4_k_cu_38d858ad4cuda3std3__45__cpo6cbeginE)
_ZN34_INTERNAL_f6c43c17_4_k_cu_38d858ad4cuda3std3__45__cpo6cbeginE:
	.zero		1
	.type		_ZN34_INTERNAL_f6c43c17_4_k_cu_38d858ad4cuda3std6ranges3__45__cpo6cbeginE,@object
	.size		_ZN34_INTERNAL_f6c43c17_4_k_cu_38d858ad4cuda3std6ranges3__45__cpo6cbeginE,(_ZN34_INTERNAL_f6c43c17_4_k_cu_38d858ad6thrust24THRUST_300001_SM_1000_NS12placeholders2_6E - _ZN34_INTERNAL_f6c43c17_4_k_cu_38d858ad4cuda3std6ranges3__45__cpo6cbeginE)
_ZN34_INTERNAL_f6c43c17_4_k_cu_38d858ad4cuda3std6ranges3__45__cpo6cbeginE:
	.zero		1
	.type		_ZN34_INTERNAL_f6c43c17_4_k_cu_38d858ad6thrust24THRUST_300001_SM_1000_NS12placeholders2_6E,@object
	.size		_ZN34_INTERNAL_f6c43c17_4_k_cu_38d858ad6thrust24THRUST_300001_SM_1000_NS12placeholders2_6E,(_ZN34_INTERNAL_f6c43c17_4_k_cu_38d858ad4cuda3std3__45__cpo7crbeginE - _ZN34_INTERNAL_f6c43c17_4_k_cu_38d858ad6thrust24THRUST_300001_SM_1000_NS12placeholders2_6E)
_ZN34_INTERNAL_f6c43c17_4_k_cu_38d858ad6thrust24THRUST_300001_SM_1000_NS12placeholders2_6E:
	.zero		1
	.type		_ZN34_INTERNAL_f6c43c17_4_k_cu_38d858ad4cuda3std3__45__cpo7crbeginE,@object
	.size		_ZN34_INTERNAL_f6c43c17_4_k_cu_38d858ad4cuda3std3__45__cpo7crbeginE,(_ZN34_INTERNAL_f6c43c17_4_k_cu_38d858ad4cuda3std6ranges3__45__cpo4nextE - _ZN34_INTERNAL_f6c43c17_4_k_cu_38d858ad4cuda3std3__45__cpo7crbeginE)
_ZN34_INTERNAL_f6c43c17_4_k_cu_38d858ad4cuda3std3__45__cpo7crbeginE:
	.zero		1
	.type		_ZN34_INTERNAL_f6c43c17_4_k_cu_38d858ad4cuda3std6ranges3__45__cpo4nextE,@object
	.size		_ZN34_INTERNAL_f6c43c17_4_k_cu_38d858ad4cuda3std6ranges3__45__cpo4nextE,(_ZN34_INTERNAL_f6c43c17_4_k_cu_38d858ad4cuda3std6ranges3__45__cpo4swapE - _ZN34_INTERNAL_f6c43c17_4_k_cu_38d858ad4cuda3std6ranges3__45__cpo4nextE)
_ZN34_INTERNAL_f6c43c17_4_k_cu_38d858ad4cuda3std6ranges3__45__cpo4nextE:
	.zero		1
	.type		_ZN34_INTERNAL_f6c43c17_4_k_cu_38d858ad4cuda3std6ranges3__45__cpo4swapE,@object
	.size		_ZN34_INTERNAL_f6c43c17_4_k_cu_38d858ad4cuda3std6ranges3__45__cpo4swapE,(_ZN34_INTERNAL_f6c43c17_4_k_cu_38d858ad6thrust24THRUST_300001_SM_1000_NS8cuda_cub10par_nosyncE - _ZN34_INTERNAL_f6c43c17_4_k_cu_38d858ad4cuda3std6ranges3__45__cpo4swapE)
_ZN34_INTERNAL_f6c43c17_4_k_cu_38d858ad4cuda3std6ranges3__45__cpo4swapE:
	.zero		1
	.type		_ZN34_INTERNAL_f6c43c17_4_k_cu_38d858ad6thrust24THRUST_300001_SM_1000_NS8cuda_cub10par_nosyncE,@object
	.size		_ZN34_INTERNAL_f6c43c17_4_k_cu_38d858ad6thrust24THRUST_300001_SM_1000_NS8cuda_cub10par_nosyncE,(_ZN34_INTERNAL_f6c43c17_4_k_cu_38d858ad6thrust24THRUST_300001_SM_1000_NS3seqE - _ZN34_INTERNAL_f6c43c17_4_k_cu_38d858ad6thrust24THRUST_300001_SM_1000_NS8cuda_cub10par_nosyncE)
_ZN34_INTERNAL_f6c43c17_4_k_cu_38d858ad6thrust24THRUST_300001_SM_1000_NS8cuda_cub10par_nosyncE:
	.zero		1
	.type		_ZN34_INTERNAL_f6c43c17_4_k_cu_38d858ad6thrust24THRUST_300001_SM_1000_NS3seqE,@object
	.size		_ZN34_INTERNAL_f6c43c17_4_k_cu_38d858ad6thrust24THRUST_300001_SM_1000_NS3seqE,(_ZN34_INTERNAL_f6c43c17_4_k_cu_38d858ad4cuda3std3__420unreachable_sentinelE - _ZN34_INTERNAL_f6c43c17_4_k_cu_38d858ad6thrust24THRUST_300001_SM_1000_NS3seqE)
_ZN34_INTERNAL_f6c43c17_4_k_cu_38d858ad6thrust24THRUST_300001_SM_1000_NS3seqE:
	.zero		1
	.type		_ZN34_INTERNAL_f6c43c17_4_k_cu_38d858ad4cuda3std3__420unreachable_sentinelE,@object
	.size		_ZN34_INTERNAL_f6c43c17_4_k_cu_38d858ad4cuda3std3__420unreachable_sentinelE,(_ZN34_INTERNAL_f6c43c17_4_k_cu_38d858ad4cuda3std6ranges3__45__cpo5ssizeE - _ZN34_INTERNAL_f6c43c17_4_k_cu_38d858ad4cuda3std3__420unreachable_sentinelE)
_ZN34_INTERNAL_f6c43c17_4_k_cu_38d858ad4cuda3std3__420unreachable_sentinelE:
	.zero		1
	.type		_ZN34_INTERNAL_f6c43c17_4_k_cu_38d858ad4cuda3std6ranges3__45__cpo5ssizeE,@object
	.size		_ZN34_INTERNAL_f6c43c17_4_k_cu_38d858ad4cuda3std6ranges3__45__cpo5ssizeE,(_ZN34_INTERNAL_f6c43c17_4_k_cu_38d858ad6thrust24THRUST_300001_SM_1000_NS12placeholders2_3E - _ZN34_INTERNAL_f6c43c17_4_k_cu_38d858ad4cuda3std6ranges3__45__cpo5ssizeE)
_ZN34_INTERNAL_f6c43c17_4_k_cu_38d858ad4cuda3std6ranges3__45__cpo5ssizeE:
	.zero		1
	.type		_ZN34_INTERNAL_f6c43c17_4_k_cu_38d858ad6thrust24THRUST_300001_SM_1000_NS12placeholders2_3E,@object
	.size		_ZN34_INTERNAL_f6c43c17_4_k_cu_38d858ad6thrust24THRUST_300001_SM_1000_NS12placeholders2_3E,(_ZN34_INTERNAL_f6c43c17_4_k_cu_38d858ad4cuda3std3__45__cpo4cendE - _ZN34_INTERNAL_f6c43c17_4_k_cu_38d858ad6thrust24THRUST_300001_SM_1000_NS12placeholders2_3E)
_ZN34_INTERNAL_f6c43c17_4_k_cu_38d858ad6thrust24THRUST_300001_SM_1000_NS12placeholders2_3E:
	.zero		1
	.type		_ZN34_INTERNAL_f6c43c17_4_k_cu_38d858ad4cuda3std3__45__cpo4cendE,@object
	.size		_ZN34_INTERNAL_f6c43c17_4_k_cu_38d858ad4cuda3std3__45__cpo4cendE,(_ZN34_INTERNAL_f6c43c17_4_k_cu_38d858ad4cuda3std6ranges3__45__cpo4cendE - _ZN34_INTERNAL_f6c43c17_4_k_cu_38d858ad4cuda3std3__45__cpo4cendE)
_ZN34_INTERNAL_f6c43c17_4_k_cu_38d858ad4cuda3std3__45__cpo4cendE:
	.zero		1
	.type		_ZN34_INTERNAL_f6c43c17_4_k_cu_38d858ad4cuda3std6ranges3__45__cpo4cendE,@object
	.size		_ZN34_INTERNAL_f6c43c17_4_k_cu_38d858ad4cuda3std6ranges3__45__cpo4cendE,(_ZN34_INTERNAL_f6c43c17_4_k_cu_38d858ad6thrust24THRUST_300001_SM_1000_NS12placeholders2_7E - _ZN34_INTERNAL_f6c43c17_4_k_cu_38d858ad4cuda3std6ranges3__45__cpo4cendE)
_ZN34_INTERNAL_f6c43c17_4_k_cu_38d858ad4cuda3std6ranges3__45__cpo4cendE:
	.zero		1
	.type		_ZN34_INTERNAL_f6c43c17_4_k_cu_38d858ad6thrust24THRUST_300001_SM_1000_NS12placeholders2_7E,@object
	.size		_ZN34_INTERNAL_f6c43c17_4_k_cu_38d858ad6thrust24THRUST_300001_SM_1000_NS12placeholders2_7E,(_ZN34_INTERNAL_f6c43c17_4_k_cu_38d858ad4cuda3std3__45__cpo5crendE - _ZN34_INTERNAL_f6c43c17_4_k_cu_38d858ad6thrust24THRUST_300001_SM_1000_NS12placeholders2_7E)
_ZN34_INTERNAL_f6c43c17_4_k_cu_38d858ad6thrust24THRUST_300001_SM_1000_NS12placeholders2_7E:
	.zero		1
	.type		_ZN34_INTERNAL_f6c43c17_4_k_cu_38d858ad4cuda3std3__45__cpo5crendE,@object
	.size		_ZN34_INTERNAL_f6c43c17_4_k_cu_38d858ad4cuda3std3__45__cpo5crendE,(_ZN34_INTERNAL_f6c43c17_4_k_cu_38d858ad4cuda3std6ranges3__45__cpo4prevE - _ZN34_INTERNAL_f6c43c17_4_k_cu_38d858ad4cuda3std3__45__cpo5crendE)
_ZN34_INTERNAL_f6c43c17_4_k_cu_38d858ad4cuda3std3__45__cpo5crendE:
	.zero		1
	.type		_ZN34_INTERNAL_f6c43c17_4_k_cu_38d858ad4cuda3std6ranges3__45__cpo4prevE,@object
	.size		_ZN34_INTERNAL_f6c43c17_4_k_cu_38d858ad4cuda3std6ranges3__45__cpo4prevE,(_ZN34_INTERNAL_f6c43c17_4_k_cu_38d858ad4cuda3std6ranges3__45__cpo9iter_moveE - _ZN34_INTERNAL_f6c43c17_4_k_cu_38d858ad4cuda3std6ranges3__45__cpo4prevE)
_ZN34_INTERNAL_f6c43c17_4_k_cu_38d858ad4cuda3std6ranges3__45__cpo4prevE:
	.zero		1
	.type		_ZN34_INTERNAL_f6c43c17_4_k_cu_38d858ad4cuda3std6ranges3__45__cpo9iter_moveE,@object
	.size		_ZN34_INTERNAL_f6c43c17_4_k_cu_38d858ad4cuda3std6ranges3__45__cpo9iter_moveE,(_ZN34_INTERNAL_f6c43c17_4_k_cu_38d858ad6thrust24THRUST_300001_SM_1000_NS6system6detail10sequential3seqE - _ZN34_INTERNAL_f6c43c17_4_k_cu_38d858ad4cuda3std6ranges3__45__cpo9iter_moveE)
_ZN34_INTERNAL_f6c43c17_4_k_cu_38d858ad4cuda3std6ranges3__45__cpo9iter_moveE:
	.zero		1
	.type		_ZN34_INTERNAL_f6c43c17_4_k_cu_38d858ad6thrust24THRUST_300001_SM_1000_NS6system6detail10sequential3seqE,@object
	.size		_ZN34_INTERNAL_f6c43c17_4_k_cu_38d858ad6thrust24THRUST_300001_SM_1000_NS6system6detail10sequential3seqE,(_ZN34_INTERNAL_f6c43c17_4_k_cu_38d858ad6thrust24THRUST_300001_SM_1000_NS12placeholders2_9E - _ZN34_INTERNAL_f6c43c17_4_k_cu_38d858ad6thrust24THRUST_300001_SM_1000_NS6system6detail10sequential3seqE)
_ZN34_INTERNAL_f6c43c17_4_k_cu_38d858ad6thrust24THRUST_300001_SM_1000_NS6system6detail10sequential3seqE:
	.zero		1
	.type		_ZN34_INTERNAL_f6c43c17_4_k_cu_38d858ad6thrust24THRUST_300001_SM_1000_NS12placeholders2_9E,@object
	.size		_ZN34_INTERNAL_f6c43c17_4_k_cu_38d858ad6thrust24THRUST_300001_SM_1000_NS12placeholders2_9E,(_ZN34_INTERNAL_f6c43c17_4_k_cu_38d858ad4cuda3std3__419piecewise_constructE - _ZN34_INTERNAL_f6c43c17_4_k_cu_38d858ad6thrust24THRUST_300001_SM_1000_NS12placeholders2_9E)
_ZN34_INTERNAL_f6c43c17_4_k_cu_38d858ad6thrust24THRUST_300001_SM_1000_NS12placeholders2_9E:
	.zero		1
	.type		_ZN34_INTERNAL_f6c43c17_4_k_cu_38d858ad4cuda3std3__419piecewise_constructE,@object
	.size		_ZN34_INTERNAL_f6c43c17_4_k_cu_38d858ad4cuda3std3__419piecewise_constructE,(_ZN34_INTERNAL_f6c43c17_4_k_cu_38d858ad4cuda3std6ranges3__45__cpo5cdataE - _ZN34_INTERNAL_f6c43c17_4_k_cu_38d858ad4cuda3std3__419piecewise_constructE)
_ZN34_INTERNAL_f6c43c17_4_k_cu_38d858ad4cuda3std3__419piecewise_constructE:
	.zero		1
	.type		_ZN34_INTERNAL_f6c43c17_4_k_cu_38d858ad4cuda3std6ranges3__45__cpo5cdataE,@object
	.size		_ZN34_INTERNAL_f6c43c17_4_k_cu_38d858ad4cuda3std6ranges3__45__cpo5cdataE,(_ZN34_INTERNAL_f6c43c17_4_k_cu_38d858ad6thrust24THRUST_300001_SM_1000_NS12placeholders2_1E - _ZN34_INTERNAL_f6c43c17_4_k_cu_38d858ad4cuda3std6ranges3__45__cpo5cdataE)
_ZN34_INTERNAL_f6c43c17_4_k_cu_38d858ad4cuda3std6ranges3__45__cpo5cdataE:
	.zero		1
	.type		_ZN34_INTERNAL_f6c43c17_4_k_cu_38d858ad6thrust24THRUST_300001_SM_1000_NS12placeholders2_1E,@object
	.size		_ZN34_INTERNAL_f6c43c17_4_k_cu_38d858ad6thrust24THRUST_300001_SM_1000_NS12placeholders2_1E,(_ZN34_INTERNAL_f6c43c17_4_k_cu_38d858ad4cuda3std3__45__cpo3endE - _ZN34_INTERNAL_f6c43c17_4_k_cu_38d858ad6thrust24THRUST_300001_SM_1000_NS12placeholders2_1E)
_ZN34_INTERNAL_f6c43c17_4_k_cu_38d858ad6thrust24THRUST_300001_SM_1000_NS12placeholders2_1E:
	.zero		1
	.type		_ZN34_INTERNAL_f6c43c17_4_k_cu_38d858ad4cuda3std3__45__cpo3endE,@object
	.size		_ZN34_INTERNAL_f6c43c17_4_k_cu_38d858ad4cuda3std3__45__cpo3endE,(_ZN34_INTERNAL_f6c43c17_4_k_cu_38d858ad4cuda3std6ranges3__45__cpo3endE - _ZN34_INTERNAL_f6c43c17_4_k_cu_38d858ad4cuda3std3__45__cpo3endE)
_ZN34_INTERNAL_f6c43c17_4_k_cu_38d858ad4cuda3std3__45__cpo3endE:
	.zero		1
	.type		_ZN34_INTERNAL_f6c43c17_4_k_cu_38d858ad4cuda3std6ranges3__45__cpo3endE,@object
	.size		_ZN34_INTERNAL_f6c43c17_4_k_cu_38d858ad4cuda3std6ranges3__45__cpo3endE,(_ZN34_INTERNAL_f6c43c17_4_k_cu_38d858ad6thrust24THRUST_300001_SM_1000_NS12placeholders2_5E - _ZN34_INTERNAL_f6c43c17_4_k_cu_38d858ad4cuda3std6ranges3__45__cpo3endE)
_ZN34_INTERNAL_f6c43c17_4_k_cu_38d858ad4cuda3std6ranges3__45__cpo3endE:
	.zero		1
	.type		_ZN34_INTERNAL_f6c43c17_4_k_cu_38d858ad6thrust24THRUST_300001_SM_1000_NS12placeholders2_5E,@object
	.size		_ZN34_INTERNAL_f6c43c17_4_k_cu_38d858ad6thrust24THRUST_300001_SM_1000_NS12placeholders2_5E,(_ZN34_INTERNAL_f6c43c17_4_k_cu_38d858ad4cuda3std3__45__cpo4rendE - _ZN34_INTERNAL_f6c43c17_4_k_cu_38d858ad6thrust24THRUST_300001_SM_1000_NS12placeholders2_5E)
_ZN34_INTERNAL_f6c43c17_4_k_cu_38d858ad6thrust24THRUST_300001_SM_1000_NS12placeholders2_5E:
	.zero		1
	.type		_ZN34_INTERNAL_f6c43c17_4_k_cu_38d858ad4cuda3std3__45__cpo4rendE,@object
	.size		_ZN34_INTERNAL_f6c43c17_4_k_cu_38d858ad4cuda3std3__45__cpo4rendE,(_ZN34_INTERNAL_f6c43c17_4_k_cu_38d858ad4cuda3std6ranges3__45__cpo9iter_swapE - _ZN34_INTERNAL_f6c43c17_4_k_cu_38d858ad4cuda3std3__45__cpo4rendE)
_ZN34_INTERNAL_f6c43c17_4_k_cu_38d858ad4cuda3std3__45__cpo4rendE:
	.zero		1
	.type		_ZN34_INTERNAL_f6c43c17_4_k_cu_38d858ad4cuda3std6ranges3__45__cpo9iter_swapE,@object
	.size		_ZN34_INTERNAL_f6c43c17_4_k_cu_38d858ad4cuda3std6ranges3__45__cpo9iter_swapE,(_ZN34_INTERNAL_f6c43c17_4_k_cu_38d858ad4cuda3std3__48unexpectE - _ZN34_INTERNAL_f6c43c17_4_k_cu_38d858ad4cuda3std6ranges3__45__cpo9iter_swapE)
_ZN34_INTERNAL_f6c43c17_4_k_cu_38d858ad4cuda3std6ranges3__45__cpo9iter_swapE:
	.zero		1
	.type		_ZN34_INTERNAL_f6c43c17_4_k_cu_38d858ad4cuda3std3__48unexpectE,@object
	.size		_ZN34_INTERNAL_f6c43c17_4_k_cu_38d858ad4cuda3std3__48unexpectE,(_ZN34_INTERNAL_f6c43c17_4_k_cu_38d858ad6thrust24THRUST_300001_SM_1000_NS8cuda_cub3parE - _ZN34_INTERNAL_f6c43c17_4_k_cu_38d858ad4cuda3std3__48unexpectE)
_ZN34_INTERNAL_f6c43c17_4_k_cu_38d858ad4cuda3std3__48unexpectE:
	.zero		1
	.type		_ZN34_INTERNAL_f6c43c17_4_k_cu_38d858ad6thrust24THRUST_300001_SM_1000_NS8cuda_cub3parE,@object
	.size		_ZN34_INTERNAL_f6c43c17_4_k_cu_38d858ad6thrust24THRUST_300001_SM_1000_NS8cuda_cub3parE,(.L_29 - _ZN34_INTERNAL_f6c43c17_4_k_cu_38d858ad6thrust24THRUST_300001_SM_1000_NS8cuda_cub3parE)
_ZN34_INTERNAL_f6c43c17_4_k_cu_38d858ad6thrust24THRUST_300001_SM_1000_NS8cuda_cub3parE:
	.zero		1
.L_29:


//--------------------- .nv.shared._ZN6thrust24THRUST_300001_SM_1000_NS8cuda_cub4core6detail13_kernel_agentINS1_8__reduce11ReduceAgentIPN4cuda3std3__45tupleIJdlEEESC_SB_lNS1_9__extrema9arg_max_fIdl10comparatorEEEEJSC_SC_iSG_EEEvDpT0_ --------------------------
	.section	.nv.shared._ZN6thrust24THRUST_300001_SM_1000_NS8cuda_cub4core6detail13_kernel_agentINS1_8__reduce11ReduceAgentIPN4cuda3std3__45tupleIJdlEEESC_SB_lNS1_9__extrema9arg_max_fIdl10comparatorEEEEJSC_SC_iSG_EEEvDpT0_,"aw",@nobits
	.sectionflags	@""
	.align	16
	.zero		1024


//--------------------- .nv.shared._ZN6thrust24THRUST_300001_SM_1000_NS8cuda_cub4core6detail13_kernel_agentINS1_8__reduce10DrainAgentIlEEJN3cub18CUB_300001_SM_10009GridQueueIyEElEEEvDpT0_ --------------------------
	.section	.nv.shared._ZN6thrust24THRUST_300001_SM_1000_NS8cuda_cub4core6detail13_kernel_agentINS1_8__reduce10DrainAgentIlEEJN3cub18CUB_300001_SM_10009GridQueueIyEElEEEvDpT0_,"aw",@nobits
	.sectionflags	@""
	.align	16
	.zero		1024


//--------------------- .nv.shared._ZN6thrust24THRUST_300001_SM_1000_NS8cuda_cub4core6detail13_kernel_agentINS1_8__reduce11ReduceAgentINS0_12zip_iteratorIN4cuda3std3__45tupleIJNS0_10device_ptrIdEENS0_17counting_iteratorIlNS0_11use_defaultESF_SF_EEEEEEEPNSB_IJdlEEESJ_lNS1_9__extrema9arg_max_fIdl10comparatorEEEEJSI_SK_lN3cub18CUB_300001_SM_100013GridEvenShareIlEENSR_9GridQueueIyEESO_EEEvDpT0_ --------------------------
	.section	.nv.shared._ZN6thrust24THRUST_300001_SM_1000_NS8cuda_cub4core6detail13_kernel_agentINS1_8__reduce11ReduceAgentINS0_12zip_iteratorIN4cuda3std3__45tupleIJNS0_10device_ptrIdEENS0_17counting_iteratorIlNS0_11use_defaultESF_SF_EEEEEEEPNSB_IJdlEEESJ_lNS1_9__extrema9arg_max_fIdl10comparatorEEEEJSI_SK_lN3cub18CUB_300001_SM_100013GridEvenShareIlEENSR_9GridQueueIyEESO_EEEvDpT0_,"aw",@nobits
	.sectionflags	@""
	.align	16
	.zero		1024


//--------------------- .nv.shared._ZN6thrust24THRUST_300001_SM_1000_NS8cuda_cub4core6detail13_kernel_agentINS1_8__reduce11ReduceAgentINS0_12zip_iteratorIN4cuda3std3__45tupleIJNS0_10device_ptrIdEENS0_17counting_iteratorIlNS0_11use_defaultESF_SF_EEEEEEEPNSB_IJdlEEESJ_lNS1_9__extrema9arg_max_fIdl10comparatorEEEEJSI_SK_lSO_EEEvDpT0_ --------------------------
	.section	.nv.shared._ZN6thrust24THRUST_300001_SM_1000_NS8cuda_cub4core6detail13_kernel_agentINS1_8__reduce11ReduceAgentINS0_12zip_iteratorIN4cuda3std3__45tupleIJNS0_10device_ptrIdEENS0_17counting_iteratorIlNS0_11use_defaultESF_SF_EEEEEEEPNSB_IJdlEEESJ_lNS1_9__extrema9arg_max_fIdl10comparatorEEEEJSI_SK_lSO_EEEvDpT0_,"aw",@nobits
	.sectionflags	@""
	.align	16
	.zero		1024


//--------------------- .nv.shared._ZN6thrust24THRUST_300001_SM_1000_NS8cuda_cub4core6detail13_kernel_agentINS1_8__reduce11ReduceAgentIPN4cuda3std3__45tupleIJdlEEESC_SB_iNS1_9__extrema9arg_max_fIdl10comparatorEEEEJSC_SC_iSG_EEEvDpT0_ --------------------------
	.section	.nv.shared._ZN6thrust24THRUST_300001_SM_1000_NS8cuda_cub4core6detail13_kernel_agentINS1_8__reduce11ReduceAgentIPN4cuda3std3__45tupleIJdlEEESC_SB_iNS1_9__extrema9arg_max_fIdl10comparatorEEEEJSC_SC_iSG_EEEvDpT0_,"aw",@nobits
	.sectionflags	@""
	.align	16
	.zero		1024


//--------------------- .nv.shared._ZN6thrust24THRUST_300001_SM_1000_NS8cuda_cub4core6detail13_kernel_agentINS1_8__reduce10DrainAgentIiEEJN3cub18CUB_300001_SM_10009GridQueueIjEEiEEEvDpT0_ --------------------------
	.section	.nv.shared._ZN6thrust24THRUST_300001_SM_1000_NS8cuda_cub4core6detail13_kernel_agentINS1_8__reduce10DrainAgentIiEEJN3cub18CUB_300001_SM_10009GridQueueIjEEiEEEvDpT0_,"aw",@nobits
	.sectionflags	@""
	.align	16
	.zero		1024


//--------------------- .nv.shared._ZN6thrust24THRUST_300001_SM_1000_NS8cuda_cub4core6detail13_kernel_agentINS1_8__reduce11ReduceAgentINS0_12zip_iteratorIN4cuda3std3__45tupleIJNS0_10device_ptrIdEENS0_17counting_iteratorIlNS0_11use_defaultESF_SF_EEEEEEEPNSB_IJdlEEESJ_iNS1_9__extrema9arg_max_fIdl10comparatorEEEEJSI_SK_iN3cub18CUB_300001_SM_100013GridEvenShareIiEENSR_9GridQueueIjEESO_EEEvDpT0_ --------------------------
	.section	.nv.shared._ZN6thrust24THRUST_300001_SM_1000_NS8cuda_cub4core6detail13_kernel_agentINS1_8__reduce11ReduceAgentINS0_12zip_iteratorIN4cuda3std3__45tupleIJNS0_10device_ptrIdEENS0_17counting_iteratorIlNS0_11use_defaultESF_SF_EEEEEEEPNSB_IJdlEEESJ_iNS1_9__extrema9arg_max_fIdl10comparatorEEEEJSI_SK_iN3cub18CUB_300001_SM_100013GridEvenShareIiEENSR_9GridQueueIjEESO_EEEvDpT0_,"aw",@nobits
	.sectionflags	@""
	.align	16
	.zero		1024


//--------------------- .nv.shared._ZN6thrust24THRUST_300001_SM_1000_NS8cuda_cub4core6detail13_kernel_agentINS1_8__reduce11ReduceAgentINS0_12zip_iteratorIN4cuda3std3__45tupleIJNS0_10device_ptrIdEENS0_17counting_iteratorIlNS0_11use_defaultESF_SF_EEEEEEEPNSB_IJdlEEESJ_iNS1_9__extrema9arg_max_fIdl10comparatorEEEEJSI_SK_iSO_EEEvDpT0_ --------------------------
	.section	.nv.shared._ZN6thrust24THRUST_300001_SM_1000_NS8cuda_cub4core6detail13_kernel_agentINS1_8__reduce11ReduceAgentINS0_12zip_iteratorIN4cuda3std3__45tupleIJNS0_10device_ptrIdEENS0_17counting_iteratorIlNS0_11use_defaultESF_SF_EEEEEEEPNSB_IJdlEEESJ_iNS1_9__extrema9arg_max_fIdl10comparatorEEEEJSI_SK_iSO_EEEvDpT0_,"aw",@nobits
	.sectionflags	@""
	.align	16
	.zero		1024


//--------------------- .nv.shared._Z17gpu_modify_matrixPdS_ii --------------------------
	.section	.nv.shared._Z17gpu_modify_matrixPdS_ii,"aw",@nobits
	.sectionflags	@""
	.align	16
	.zero		1024


//--------------------- .nv.shared._Z13gpu_compute_LPdS_ii --------------------------
	.section	.nv.shared._Z13gpu_compute_LPdS_ii,"aw",@nobits
	.sectionflags	@""
	.align	16
	.zero		1024


//--------------------- .nv.shared._Z8gpu_swapPdiii --------------------------
	.section	.nv.shared._Z8gpu_swapPdiii,"aw",@nobits
	.sectionflags	@""
	.align	16
	.zero		1024


//--------------------- .nv.shared._Z13gpu_transposePdi --------------------------
	.section	.nv.shared._Z13gpu_transposePdi,"aw",@nobits
	.sectionflags	@""
	.align	16
	.zero		1024


//--------------------- .nv.constant0._ZN3cub18CUB_300001_SM_10006detail11EmptyKernelIvEEvv --------------------------
	.section	.nv.constant0._ZN3cub18CUB_300001_SM_10006detail11EmptyKernelIvEEvv,"a",@progbits
	.sectionflags	@""
	.align	4
.nv.constant0._ZN3cub18CUB_300001_SM_10006detail11EmptyKernelIvEEvv:
	.zero		896


//--------------------- .nv.constant0._ZN6thrust24THRUST_300001_SM_1000_NS8cuda_cub4core6detail13_kernel_agentINS1_8__reduce11ReduceAgentIPN4cuda3std3__45tupleIJdlEEESC_SB_lNS1_9__extrema9arg_max_fIdl10comparatorEEEEJSC_SC_iSG_EEEvDpT0_ --------------------------
	.section	.nv.constant0._ZN6thrust24THRUST_300001_SM_1000_NS8cuda_cub4core6detail13_kernel_agentINS1_8__reduce11ReduceAgentIPN4cuda3std3__45tupleIJdlEEESC_SB_lNS1_9__extrema9arg_max_fIdl10comparatorEEEEJSC_SC_iSG_EEEvDpT0_,"a",@progbits
	.sectionflags	@""
	.align	4
.nv.constant0._ZN6thrust24THRUST_300001_SM_1000_NS8cuda_cub4core6detail13_kernel_agentINS1_8__reduce11ReduceAgentIPN4cuda3std3__45tupleIJdlEEESC_SB_lNS1_9__extrema9arg_max_fIdl10comparatorEEEEJSC_SC_iSG_EEEvDpT0_:
	.zero		917


//--------------------- .nv.constant0._ZN6thrust24THRUST_300001_SM_1000_NS8cuda_cub4core6detail13_kernel_agentINS1_8__reduce10DrainAgentIlEEJN3cub18CUB_300001_SM_10009GridQueueIyEElEEEvDpT0_ --------------------------
	.section	.nv.constant0._ZN6thrust24THRUST_300001_SM_1000_NS8cuda_cub4core6detail13_kernel_agentINS1_8__reduce10DrainAgentIlEEJN3cub18CUB_300001_SM_10009GridQueueIyEElEEEvDpT0_,"a",@progbits
	.sectionflags	@""
	.align	4
.nv.constant0._ZN6thrust24THRUST_300001_SM_1000_NS8cuda_cub4core6detail13_kernel_agentINS1_8__reduce10DrainAgentIlEEJN3cub18CUB_300001_SM_10009GridQueueIyEElEEEvDpT0_:
	.zero		912


//--------------------- .nv.constant0._ZN6thrust24THRUST_300001_SM_1000_NS8cuda_cub4core6detail13_kernel_agentINS1_8__reduce11ReduceAgentINS0_12zip_iteratorIN4cuda3std3__45tupleIJNS0_10device_ptrIdEENS0_17counting_iteratorIlNS0_11use_defaultESF_SF_EEEEEEEPNSB_IJdlEEESJ_lNS1_9__extrema9arg_max_fIdl10comparatorEEEEJSI_SK_lN3cub18CUB_300001_SM_100013GridEvenShareIlEENSR_9GridQueueIyEESO_EEEvDpT0_ --------------------------
	.section	.nv.constant0._ZN6thrust24THRUST_300001_SM_1000_NS8cuda_cub4core6detail13_kernel_agentINS1_8__reduce11ReduceAgentINS0_12zip_iteratorIN4cuda3std3__45tupleIJNS0_10device_ptrIdEENS0_17counting_iteratorIlNS0_11use_defaultESF_SF_EEEEEEEPNSB_IJdlEEESJ_lNS1_9__extrema9arg_max_fIdl10comparatorEEEEJSI_SK_lN3cub18CUB_300001_SM_100013GridEvenShareIlEENSR_9GridQueueIyEESO_EEEvDpT0_,"a",@progbits
	.sectionflags	@""
	.align	4
.nv.constant0._ZN6thrust24THRUST_300001_SM_1000_NS8cuda_cub4core6detail13_kernel_agentINS1_8__reduce11ReduceAgentINS0_12zip_iteratorIN4cuda3std3__45tupleIJNS0_10device_ptrIdEENS0_17counting_iteratorIlNS0_11use_defaultESF_SF_EEEEEEEPNSB_IJdlEEESJ_lNS1_9__extrema9arg_max_fIdl10comparatorEEEEJSI_SK_lN3cub18CUB_300001_SM_100013GridEvenShareIlEENSR_9GridQueueIyEESO_EEEvDpT0_:
	.zero		1009


//--------------------- .nv.constant0._ZN6thrust24THRUST_300001_SM_1000_NS8cuda_cub4core6detail13_kernel_agentINS1_8__reduce11ReduceAgentINS0_12zip_iteratorIN4cuda3std3__45tupleIJNS0_10device_ptrIdEENS0_17counting_iteratorIlNS0_11use_defaultESF_SF_EEEEEEEPNSB_IJdlEEESJ_lNS1_9__extrema9arg_max_fIdl10comparatorEEEEJSI_SK_lSO_EEEvDpT0_ --------------------------
	.section	.nv.constant0._ZN6thrust24THRUST_300001_SM_1000_NS8cuda_cub4core6detail13_kernel_agentINS1_8__reduce11ReduceAgentINS0_12zip_iteratorIN4cuda3std3__45tupleIJNS0_10device_ptrIdEENS0_17counting_iteratorIlNS0_11use_defaultESF_SF_EEEEEEEPNSB_IJdlEEESJ_lNS1_9__extrema9arg_max_fIdl10comparatorEEEEJSI_SK_lSO_EEEvDpT0_,"a",@progbits
	.sectionflags	@""
	.align	4
.nv.constant0._ZN6thrust24THRUST_300001_SM_1000_NS8cuda_cub4core6detail13_kernel_agentINS1_8__reduce11ReduceAgentINS0_12zip_iteratorIN4cuda3std3__45tupleIJNS0_10device_ptrIdEENS0_17counting_iteratorIlNS0_11use_defaultESF_SF_EEEEEEEPNSB_IJdlEEESJ_lNS1_9__extrema9arg_max_fIdl10comparatorEEEEJSI_SK_lSO_EEEvDpT0_:
	.zero		929


//--------------------- .nv.constant0._ZN6thrust24THRUST_300001_SM_1000_NS8cuda_cub4core6detail13_kernel_agentINS1_8__reduce11ReduceAgentIPN4cuda3std3__45tupleIJdlEEESC_SB_iNS1_9__extrema9arg_max_fIdl10comparatorEEEEJSC_SC_iSG_EEEvDpT0_ --------------------------
	.section	.nv.constant0._ZN6thrust24THRUST_300001_SM_1000_NS8cuda_cub4core6detail13_kernel_agentINS1_8__reduce11ReduceAgentIPN4cuda3std3__45tupleIJdlEEESC_SB_iNS1_9__extrema9arg_max_fIdl10comparatorEEEEJSC_SC_iSG_EEEvDpT0_,"a",@progbits
	.sectionflags	@""
	.align	4
.nv.constant0._ZN6thrust24THRUST_300001_SM_1000_NS8cuda_cub4core6detail13_kernel_agentINS1_8__reduce11ReduceAgentIPN4cuda3std3__45tupleIJdlEEESC_SB_iNS1_9__extrema9arg_max_fIdl10comparatorEEEEJSC_SC_iSG_EEEvDpT0_:
	.zero		917


//--------------------- .nv.constant0._ZN6thrust24THRUST_300001_SM_1000_NS8cuda_cub4core6detail13_kernel_agentINS1_8__reduce10DrainAgentIiEEJN3cub18CUB_300001_SM_10009GridQueueIjEEiEEEvDpT0_ --------------------------
	.section	.nv.constant0._ZN6thrust24THRUST_300001_SM_1000_NS8cuda_cub4core6detail13_kernel_agentINS1_8__reduce10DrainAgentIiEEJN3cub18CUB_300001_SM_10009GridQueueIjEEiEEEvDpT0_,"a",@progbits
	.sectionflags	@""
	.align	4
.nv.constant0._ZN6thrust24THRUST_300001_SM_1000_NS8cuda_cub4core6detail13_kernel_agentINS1_8__reduce10DrainAgentIiEEJN3cub18CUB_300001_SM_10009GridQueueIjEEiEEEvDpT0_:
	.zero		908


//--------------------- .nv.constant0._ZN6thrust24THRUST_300001_SM_1000_NS8cuda_cub4core6detail13_kernel_agentINS1_8__reduce11ReduceAgentINS0_12zip_iteratorIN4cuda3std3__45tupleIJNS0_10device_ptrIdEENS0_17counting_iteratorIlNS0_11use_defaultESF_SF_EEEEEEEPNSB_IJdlEEESJ_iNS1_9__extrema9arg_max_fIdl10comparatorEEEEJSI_SK_iN3cub18CUB_300001_SM_100013GridEvenShareIiEENSR_9GridQueueIjEESO_EEEvDpT0_ --------------------------
	.section	.nv.constant0._ZN6thrust24THRUST_300001_SM_1000_NS8cuda_cub4core6detail13_kernel_agentINS1_8__reduce11ReduceAgentINS0_12zip_iteratorIN4cuda3std3__45tupleIJNS0_10device_ptrIdEENS0_17counting_iteratorIlNS0_11use_defaultESF_SF_EEEEEEEPNSB_IJdlEEESJ_iNS1_9__extrema9arg_max_fIdl10comparatorEEEEJSI_SK_iN3cub18CUB_300001_SM_100013GridEvenShareIiEENSR_9GridQueueIjEESO_EEEvDpT0_,"a",@progbits
	.sectionflags	@""
	.align	4
.nv.constant0._ZN6thrust24THRUST_300001_SM_1000_NS8cuda_cub4core6detail13_kernel_agentINS1_8__reduce11ReduceAgentINS0_12zip_iteratorIN4cuda3std3__45tupleIJNS0_10device_ptrIdEENS0_17counting_iteratorIlNS0_11use_defaultESF_SF_EEEEEEEPNSB_IJdlEEESJ_iNS1_9__extrema9arg_max_fIdl10comparatorEEEEJSI_SK_iN3cub18CUB_300001_SM_100013GridEvenShareIiEENSR_9GridQueueIjEESO_EEEvDpT0_:
	.zero		977


//--------------------- .nv.constant0._ZN6thrust24THRUST_300001_SM_1000_NS8cuda_cub4core6detail13_kernel_agentINS1_8__reduce11ReduceAgentINS0_12zip_iteratorIN4cuda3std3__45tupleIJNS0_10device_ptrIdEENS0_17counting_iteratorIlNS0_11use_defaultESF_SF_EEEEEEEPNSB_IJdlEEESJ_iNS1_9__extrema9arg_max_fIdl10comparatorEEEEJSI_SK_iSO_EEEvDpT0_ --------------------------
	.section	.nv.constant0._ZN6thrust24THRUST_300001_SM_1000_NS8cuda_cub4core6detail13_kernel_agentINS1_8__reduce11ReduceAgentINS0_12zip_iteratorIN4cuda3std3__45tupleIJNS0_10device_ptrIdEENS0_17counting_iteratorIlNS0_11use_defaultESF_SF_EEEEEEEPNSB_IJdlEEESJ_iNS1_9__extrema9arg_max_fIdl10comparatorEEEEJSI_SK_iSO_EEEvDpT0_,"a",@progbits
	.sectionflags	@""
	.align	4
.nv.constant0._ZN6thrust24THRUST_300001_SM_1000_NS8cuda_cub4core6detail13_kernel_agentINS1_8__reduce11ReduceAgentINS0_12zip_iteratorIN4cuda3std3__45tupleIJNS0_10device_ptrIdEENS0_17counting_iteratorIlNS0_11use_defaultESF_SF_EEEEEEEPNSB_IJdlEEESJ_iNS1_9__extrema9arg_max_fIdl10comparatorEEEEJSI_SK_iSO_EEEvDpT0_:
	.zero		925


//--------------------- .nv.constant0._Z17gpu_modify_matrixPdS_ii --------------------------
	.section	.nv.constant0._Z17gpu_modify_matrixPdS_ii,"a",@progbits
	.sectionflags	@""
	.align	4
.nv.constant0._Z17gpu_modify_matrixPdS_ii:
	.zero		920


//--------------------- .nv.constant0._Z13gpu_compute_LPdS_ii --------------------------
	.section	.nv.constant0._Z13gpu_compute_LPdS_ii,"a",@progbits
	.sectionflags	@""
	.align	4
.nv.constant0._Z13gpu_compute_LPdS_ii:
	.zero		920


//--------------------- .nv.constant0._Z8gpu_swapPdiii --------------------------
	.section	.nv.constant0._Z8gpu_swapPdiii,"a",@progbits
	.sectionflags	@""
	.align	4
.nv.constant0._Z8gpu_swapPdiii:
	.zero		916


//--------------------- .nv.constant0._Z13gpu_transposePdi --------------------------
	.section	.nv.constant0._Z13gpu_transposePdi,"a",@progbits
	.sectionflags	@""
	.align	4
.nv.constant0._Z13gpu_transposePdi:
	.zero		908


//--------------------- SYMBOLS --------------------------

	.type		.nv.reservedSmem.offset0,@object
	.size		.nv.reservedSmem.offset0,0x4
	.type		.nv.reservedSmem.cap,@object
	.size		.nv.reservedSmem.cap,0x4
